	.target	sm_100a

	.elftype	@"ET_EXEC"


//--------------------- .note.nv.tkinfo           --------------------------
	.section	.note.nv.tkinfo,"",@"SHT_NOTE"
	.sectionflags	@"SHF_NOTE_NV_TKINFO"
	.tkinfo
        /*0018*/ 	.word	0x00000002
        /*0030*/ 	.string	""
        /*0030*/ 	.string	"ptxas"
        /*0030*/ 	.string	"Cuda compilation tools, release 13.0, V13.0.88"
        /*0030*/ 	.string	"Build cuda_13.0.r13.0/compiler.36424714_0"
        /*0030*/ 	.string	"-arch sm_100a -m 64 "



//--------------------- .note.nv.cuinfo           --------------------------
	.section	.note.nv.cuinfo,"",@"SHT_NOTE"
	.sectionflags	@"SHF_NOTE_NV_CUINFO"
        /*0018*/ 	.short	0x0002
        /*001a*/ 	.short	0x0064
        /*001c*/ 	.short	0x0082
	.zero		2


//--------------------- .nv.info                  --------------------------
	.section	.nv.info,"",@"SHT_CUDA_INFO"
	.align	4


	//----- nvinfo : EIATTR_REGCOUNT
	.align		4
        /*0000*/ 	.byte	0x04, 0x2f
        /*0002*/ 	.short	(.L_19 - .L_18)
	.align		4
.L_18:
        /*0004*/ 	.word	index@(_ZN7cutlass13device_kernelINS_4conv6kernel13ConvUniversalINS1_16ConvProblemShapeILNS1_8OperatorE2ELi2EEENS1_10collective14CollectiveConvINS1_47MainloopSm100TmaUmmaWarpSpecializedImplicitGemmILS5_2ELi35ELi2ELi1ELi2EN4cute5tupleIJNSA_1CILi2EEENSC_ILi1EEESE_EEEEENSB_IJNSC_ILi128EEENSB_IJNSC_ILi64EEEEEENSB_IJNSC_ILi32EEEEEEEEENS_10bfloat16_tESN_NSA_8TiledMMAINSA_8MMA_AtomIJNSA_26SM100_MMA_F16BF16_2x1SM_SSISN_SN_fLi128ELi64ELNSA_4UMMA5MajorE1ELSS_1ELNSR_7ScaleInE0ELST_0EEEEEENSA_6LayoutINSB_IJSE_SE_SE_EEENSB_IJNSC_ILi0EEESY_SY_EEEEENSB_IJNSA_10UnderscoreES11_S11_EEEEENS7_6detail27Sm100ImplicitGemmTileTraitsINSA_18SM100_TMA_2SM_LOADENSA_14ComposedLayoutINSA_7SwizzleILi3ELi4ELi3EEENSA_18smem_ptr_flag_bitsILi16EEENSW_INSB_IJSI_NSC_ILi8EEEEEENSB_IJSE_SI_EEEEEEEvEENS15_INSA_25SM100_TMA_2SM_LOAD_IM2COLENS17_INS18_ILi2ELi4ELi3EEES1B_NSW_INSB_IJSK_S1C_EEENSB_IJSE_SK_EEEEEEEvEEEENS_8epilogue10collective18CollectiveEpilogueINS1Q_23Sm100TmaWarpSpecializedILi3ELi2ELi16ELb1ELb0EEEJNSB_IJSI_SJ_SL_EEENSB_IJNSW_ISI_SE_EENSW_INSB_IJNSC_ILi16EEESD_EEES1L_EEEEESN_NSB_IJlNSB_IJSE_llEEESY_EEESN_S22_NS1Q_6fusion15FusionCallbacksIS1U_NS23_17LinearCombinationISN_fSN_fLNS_15FloatRoundStyleE2EEES1V_S20_JEEENSA_5SM1004TMEM4LOAD26SM100_TMEM_LOAD_32dp32b16xENSA_13SM90_TMA_LOADENS17_INS18_ILi1ELi4ELi3EEES1B_NSW_INSB_IJS1C_S1X_EEENSB_IJS1X_SE_EEEEEEENSA_39AutoVectorizingCopyWithAssumedAlignmentILi128EEENSA_14SM90_TMA_STOREES2I_S2K_S2K_EEEvvEEEEvNT_6ParamsE)
        /*0008*/ 	.word	0x00000046


	//----- nvinfo : EIATTR_FRAME_SIZE
	.align		4
.L_19:
        /*000c*/ 	.byte	0x04, 0x11
        /*000e*/ 	.short	(.L_21 - .L_20)
	.align		4
.L_20:
        /*0010*/ 	.word	index@($__internal_2_$__cuda_sm10x_tcgen05_guardrail_trap_unallocated_columns_being_dealloced)
        /*0014*/ 	.word	0x00000008


	//----- nvinfo : EIATTR_FRAME_SIZE
	.align		4
.L_21:
        /*0018*/ 	.byte	0x04, 0x11
        /*001a*/ 	.short	(.L_23 - .L_22)
	.align		4
.L_22:
        /*001c*/ 	.word	index@($__internal_1_$__cuda_sm10x_tcgen05_guardrail_trap_phase_invalid_during_alloc)
        /*0020*/ 	.word	0x00000008


	//----- nvinfo : EIATTR_FRAME_SIZE
	.align		4
.L_23:
        /*0024*/ 	.byte	0x04, 0x11
        /*0026*/ 	.short	(.L_25 - .L_24)
	.align		4
.L_24:
        /*0028*/ 	.word	index@($__internal_0_$__cuda_sm10x_tcgen05_guardrail_trap_col_being_dealloced_not_returned_by_alloc)
        /*002c*/ 	.word	0x00000008


	//----- nvinfo : EIATTR_FRAME_SIZE
	.align		4
.L_25:
        /*0030*/ 	.byte	0x04, 0x11
        /*0032*/ 	.short	(.L_27 - .L_26)
	.align		4
.L_26:
        /*0034*/ 	.word	index@(_ZN7cutlass13device_kernelINS_4conv6kernel13ConvUniversalINS1_16ConvProblemShapeILNS1_8OperatorE2ELi2EEENS1_10collective14CollectiveConvINS1_47MainloopSm100TmaUmmaWarpSpecializedImplicitGemmILS5_2ELi35ELi2ELi1ELi2EN4cute5tupleIJNSA_1CILi2EEENSC_ILi1EEESE_EEEEENSB_IJNSC_ILi128EEENSB_IJNSC_ILi64EEEEEENSB_IJNSC_ILi32EEEEEEEEENS_10bfloat16_tESN_NSA_8TiledMMAINSA_8MMA_AtomIJNSA_26SM100_MMA_F16BF16_2x1SM_SSISN_SN_fLi128ELi64ELNSA_4UMMA5MajorE1ELSS_1ELNSR_7ScaleInE0ELST_0EEEEEENSA_6LayoutINSB_IJSE_SE_SE_EEENSB_IJNSC_ILi0EEESY_SY_EEEEENSB_IJNSA_10UnderscoreES11_S11_EEEEENS7_6detail27Sm100ImplicitGemmTileTraitsINSA_18SM100_TMA_2SM_LOADENSA_14ComposedLayoutINSA_7SwizzleILi3ELi4ELi3EEENSA_18smem_ptr_flag_bitsILi16EEENSW_INSB_IJSI_NSC_ILi8EEEEEENSB_IJSE_SI_EEEEEEEvEENS15_INSA_25SM100_TMA_2SM_LOAD_IM2COLENS17_INS18_ILi2ELi4ELi3EEES1B_NSW_INSB_IJSK_S1C_EEENSB_IJSE_SK_EEEEEEEvEEEENS_8epilogue10collective18CollectiveEpilogueINS1Q_23Sm100TmaWarpSpecializedILi3ELi2ELi16ELb1ELb0EEEJNSB_IJSI_SJ_SL_EEENSB_IJNSW_ISI_SE_EENSW_INSB_IJNSC_ILi16EEESD_EEES1L_EEEEESN_NSB_IJlNSB_IJSE_llEEESY_EEESN_S22_NS1Q_6fusion15FusionCallbacksIS1U_NS23_17LinearCombinationISN_fSN_fLNS_15FloatRoundStyleE2EEES1V_S20_JEEENSA_5SM1004TMEM4LOAD26SM100_TMEM_LOAD_32dp32b16xENSA_13SM90_TMA_LOADENS17_INS18_ILi1ELi4ELi3EEES1B_NSW_INSB_IJS1C_S1X_EEENSB_IJS1X_SE_EEEEEEENSA_39AutoVectorizingCopyWithAssumedAlignmentILi128EEENSA_14SM90_TMA_STOREES2I_S2K_S2K_EEEvvEEEEvNT_6ParamsE)
        /*0038*/ 	.word	0x00000008


	//----- nvinfo : EIATTR_MIN_STACK_SIZE
	.align		4
.L_27:
        /*003c*/ 	.byte	0x04, 0x12
        /*003e*/ 	.short	(.L_29 - .L_28)
	.align		4
.L_28:
        /*0040*/ 	.word	index@(_ZN7cutlass13device_kernelINS_4conv6kernel13ConvUniversalINS1_16ConvProblemShapeILNS1_8OperatorE2ELi2EEENS1_10collective14CollectiveConvINS1_47MainloopSm100TmaUmmaWarpSpecializedImplicitGemmILS5_2ELi35ELi2ELi1ELi2EN4cute5tupleIJNSA_1CILi2EEENSC_ILi1EEESE_EEEEENSB_IJNSC_ILi128EEENSB_IJNSC_ILi64EEEEEENSB_IJNSC_ILi32EEEEEEEEENS_10bfloat16_tESN_NSA_8TiledMMAINSA_8MMA_AtomIJNSA_26SM100_MMA_F16BF16_2x1SM_SSISN_SN_fLi128ELi64ELNSA_4UMMA5MajorE1ELSS_1ELNSR_7ScaleInE0ELST_0EEEEEENSA_6LayoutINSB_IJSE_SE_SE_EEENSB_IJNSC_ILi0EEESY_SY_EEEEENSB_IJNSA_10UnderscoreES11_S11_EEEEENS7_6detail27Sm100ImplicitGemmTileTraitsINSA_18SM100_TMA_2SM_LOADENSA_14ComposedLayoutINSA_7SwizzleILi3ELi4ELi3EEENSA_18smem_ptr_flag_bitsILi16EEENSW_INSB_IJSI_NSC_ILi8EEEEEENSB_IJSE_SI_EEEEEEEvEENS15_INSA_25SM100_TMA_2SM_LOAD_IM2COLENS17_INS18_ILi2ELi4ELi3EEES1B_NSW_INSB_IJSK_S1C_EEENSB_IJSE_SK_EEEEEEEvEEEENS_8epilogue10collective18CollectiveEpilogueINS1Q_23Sm100TmaWarpSpecializedILi3ELi2ELi16ELb1ELb0EEEJNSB_IJSI_SJ_SL_EEENSB_IJNSW_ISI_SE_EENSW_INSB_IJNSC_ILi16EEESD_EEES1L_EEEEESN_NSB_IJlNSB_IJSE_llEEESY_EEESN_S22_NS1Q_6fusion15FusionCallbacksIS1U_NS23_17LinearCombinationISN_fSN_fLNS_15FloatRoundStyleE2EEES1V_S20_JEEENSA_5SM1004TMEM4LOAD26SM100_TMEM_LOAD_32dp32b16xENSA_13SM90_TMA_LOADENS17_INS18_ILi1ELi4ELi3EEES1B_NSW_INSB_IJS1C_S1X_EEENSB_IJS1X_SE_EEEEEEENSA_39AutoVectorizingCopyWithAssumedAlignmentILi128EEENSA_14SM90_TMA_STOREES2I_S2K_S2K_EEEvvEEEEvNT_6ParamsE)
        /*0044*/ 	.word	0x00000008
.L_29:


//--------------------- .nv.compat                --------------------------
	.section	.nv.compat,"",@"SHT_CUDA_COMPAT_INFO"
	.align	4
        /*0000*/ 	.byte	0x02, 0x09, 0x01, 0x00, 0x02, 0x02, 0x02, 0x00, 0x02, 0x05, 0x05, 0x00, 0x03, 0x07, 0x01, 0x01
        /*0010*/ 	.byte	0x02, 0x03, 0x01, 0x00, 0x02, 0x06, 0x01, 0x00, 0x04, 0x0b, 0x08, 0x00, 0x09, 0x00, 0x00, 0x00
        /*0020*/ 	.byte	0x00, 0x00, 0x00, 0x00


//--------------------- .nv.info._ZN7cutlass13device_kernelINS_4conv6kernel13ConvUniversalINS1_16ConvProblemShapeILNS1_8OperatorE2ELi2EEENS1_10collective14CollectiveConvINS1_47MainloopSm100TmaUmmaWarpSpecializedImplicitGemmILS5_2ELi35ELi2ELi1ELi2EN4cute5tupleIJNSA_1CILi2EEENSC_ILi1EEESE_EEEEENSB_IJNSC_ILi128EEENSB_IJNSC_ILi64EEEEEENSB_IJNSC_ILi32EEEEEEEEENS_10bfloat16_tESN_NSA_8TiledMMAINSA_8MMA_AtomIJNSA_26SM100_MMA_F16BF16_2x1SM_SSISN_SN_fLi128ELi64ELNSA_4UMMA5MajorE1ELSS_1ELNSR_7ScaleInE0ELST_0EEEEEENSA_6LayoutINSB_IJSE_SE_SE_EEENSB_IJNSC_ILi0EEESY_SY_EEEEENSB_IJNSA_10UnderscoreES11_S11_EEEEENS7_6detail27Sm100ImplicitGemmTileTraitsINSA_18SM100_TMA_2SM_LOADENSA_14ComposedLayoutINSA_7SwizzleILi3ELi4ELi3EEENSA_18smem_ptr_flag_bitsILi16EEENSW_INSB_IJSI_NSC_ILi8EEEEEENSB_IJSE_SI_EEEEEEEvEENS15_INSA_25SM100_TMA_2SM_LOAD_IM2COLENS17_INS18_ILi2ELi4ELi3EEES1B_NSW_INSB_IJSK_S1C_EEENSB_IJSE_SK_EEEEEEEvEEEENS_8epilogue10collective18CollectiveEpilogueINS1Q_23Sm100TmaWarpSpecializedILi3ELi2ELi16ELb1ELb0EEEJNSB_IJSI_SJ_SL_EEENSB_IJNSW_ISI_SE_EENSW_INSB_IJNSC_ILi16EEESD_EEES1L_EEEEESN_NSB_IJlNSB_IJSE_llEEESY_EEESN_S22_NS1Q_6fusion15FusionCallbacksIS1U_NS23_17LinearCombinationISN_fSN_fLNS_15FloatRoundStyleE2EEES1V_S20_JEEENSA_5SM1004TMEM4LOAD26SM100_TMEM_LOAD_32dp32b16xENSA_13SM90_TMA_LOADENS17_INS18_ILi1ELi4ELi3EEES1B_NSW_INSB_IJS1C_S1X_EEENSB_IJS1X_SE_EEEEEEENSA_39AutoVectorizingCopyWithAssumedAlignmentILi128EEENSA_14SM90_TMA_STOREES2I_S2K_S2K_EEEvvEEEEvNT_6ParamsE --------------------------
	.section	.nv.info._ZN7cutlass13device_kernelINS_4conv6kernel13ConvUniversalINS1_16ConvProblemShapeILNS1_8OperatorE2ELi2EEENS1_10collective14CollectiveConvINS1_47MainloopSm100TmaUmmaWarpSpecializedImplicitGemmILS5_2ELi35ELi2ELi1ELi2EN4cute5tupleIJNSA_1CILi2EEENSC_ILi1EEESE_EEEEENSB_IJNSC_ILi128EEENSB_IJNSC_ILi64EEEEEENSB_IJNSC_ILi32EEEEEEEEENS_10bfloat16_tESN_NSA_8TiledMMAINSA_8MMA_AtomIJNSA_26SM100_MMA_F16BF16_2x1SM_SSISN_SN_fLi128ELi64ELNSA_4UMMA5MajorE1ELSS_1ELNSR_7ScaleInE0ELST_0EEEEEENSA_6LayoutINSB_IJSE_SE_SE_EEENSB_IJNSC_ILi0EEESY_SY_EEEEENSB_IJNSA_10UnderscoreES11_S11_EEEEENS7_6detail27Sm100ImplicitGemmTileTraitsINSA_18SM100_TMA_2SM_LOADENSA_14ComposedLayoutINSA_7SwizzleILi3ELi4ELi3EEENSA_18smem_ptr_flag_bitsILi16EEENSW_INSB_IJSI_NSC_ILi8EEEEEENSB_IJSE_SI_EEEEEEEvEENS15_INSA_25SM100_TMA_2SM_LOAD_IM2COLENS17_INS18_ILi2ELi4ELi3EEES1B_NSW_INSB_IJSK_S1C_EEENSB_IJSE_SK_EEEEEEEvEEEENS_8epilogue10collective18CollectiveEpilogueINS1Q_23Sm100TmaWarpSpecializedILi3ELi2ELi16ELb1ELb0EEEJNSB_IJSI_SJ_SL_EEENSB_IJNSW_ISI_SE_EENSW_INSB_IJNSC_ILi16EEESD_EEES1L_EEEEESN_NSB_IJlNSB_IJSE_llEEESY_EEESN_S22_NS1Q_6fusion15FusionCallbacksIS1U_NS23_17LinearCombinationISN_fSN_fLNS_15FloatRoundStyleE2EEES1V_S20_JEEENSA_5SM1004TMEM4LOAD26SM100_TMEM_LOAD_32dp32b16xENSA_13SM90_TMA_LOADENS17_INS18_ILi1ELi4ELi3EEES1B_NSW_INSB_IJS1C_S1X_EEENSB_IJS1X_SE_EEEEEEENSA_39AutoVectorizingCopyWithAssumedAlignmentILi128EEENSA_14SM90_TMA_STOREES2I_S2K_S2K_EEEvvEEEEvNT_6ParamsE,"",@"SHT_CUDA_INFO"
	.sectionflags	@""
	.align	4


	//----- nvinfo : EIATTR_CUDA_API_VERSION
	.align		4
        /*0000*/ 	.byte	0x04, 0x37
        /*0002*/ 	.short	(.L_31 - .L_30)
.L_30:
        /*0004*/ 	.word	0x00000082


	//----- nvinfo : EIATTR_KPARAM_INFO
	.align		4
.L_31:
        /*0008*/ 	.byte	0x04, 0x17
        /*000a*/ 	.short	(.L_33 - .L_32)
.L_32:
        /*000c*/ 	.word	0x00000000
        /*0010*/ 	.short	0x0000
        /*0012*/ 	.short	0x0000
        /*0014*/ 	.byte	0x00, 0xf0, 0x01, 0x20


	//----- nvinfo : EIATTR_AT_ENTRY_FRAGMENTS
	.align		4
.L_33:
        /*0018*/ 	.byte	0x04, 0x4f
        /*001a*/ 	.short	(.L_35 - .L_34)


	//   ....[0]....
.L_34:
        /*001c*/ 	.word	0x00000007


	//----- nvinfo : EIATTR_RESERVED_SMEM_USED
	.align		4
.L_35:
        /*0020*/ 	.byte	0x01, 0x41
	.zero		2


	//----- nvinfo : EIATTR_SPARSE_MMA_MASK
	.align		4
        /*0024*/ 	.byte	0x03, 0x50
        /*0026*/ 	.short	0x0000


	//----- nvinfo : EIATTR_TCGEN05_2CTA_USED
	.align		4
        /*0028*/ 	.byte	0x01, 0x52
	.zero		2


	//----- nvinfo : EIATTR_MAXREG_COUNT
	.align		4
        /*002c*/ 	.byte	0x03, 0x1b
        /*002e*/ 	.short	0x00ff


	//----- nvinfo : EIATTR_NUM_BARRIERS
	.align		4
        /*0030*/ 	.byte	0x02, 0x4c
        /*0032*/ 	.byte	0x07
	.zero		1


	//----- nvinfo : EIATTR_EXTERNS
	.align		4
        /*0034*/ 	.byte	0x04, 0x0f
        /*0036*/ 	.short	(.L_37 - .L_36)


	//   ....[0]....
	.align		4
.L_36:
        /*0038*/ 	.word	index@(__assertfail)


	//----- nvinfo : EIATTR_MERCURY_ISA_VERSION
	.align		4
.L_37:
        /*003c*/ 	.byte	0x03, 0x5f
        /*003e*/ 	.short	0x0101


	//----- nvinfo : EIATTR_INT_WARP_WIDE_INSTR_OFFSETS
	.align		4
        /*0040*/ 	.byte	0x04, 0x31
        /*0042*/ 	.short	(.L_39 - .L_38)


	//   ....[0]....
.L_38:
        /*0044*/ 	.word	0x00001040


	//   ....[1]....
        /*0048*/ 	.word	0x000010f0


	//   ....[2]....
        /*004c*/ 	.word	0x00005a50


	//   ....[3]....
        /*0050*/ 	.word	0x00005a70


	//   ....[4]....
        /*0054*/ 	.word	0x00005aa0


	//   ....[5]....
        /*0058*/ 	.word	0x00006a60


	//   ....[6]....
        /*005c*/ 	.word	0x00006bd0


	//   ....[7]....
        /*0060*/ 	.word	0x00006c80


	//   ....[8]....
        /*0064*/ 	.word	0x00006db0


	//   ....[9]....
        /*0068*/ 	.word	0x00006eb0


	//   ....[10]....
        /*006c*/ 	.word	0x00006f40


	//----- nvinfo : EIATTR_COOP_GROUP_MASK_REGIDS
	.align		4
.L_39:
        /*0070*/ 	.byte	0x04, 0x29
        /*0072*/ 	.short	(.L_41 - .L_40)


	//   ....[0]....
.L_40:
        /*0074*/ 	.word	0xffffffff


	//   ....[1]....
        /*0078*/ 	.word	0xffffffff


	//   ....[2]....
        /*007c*/ 	.word	0xffffffff


	//   ....[3]....
        /*0080*/ 	.word	0xffffffff


	//   ....[4]....
        /*0084*/ 	.word	0xffffffff


	//   ....[5]....
        /*0088*/ 	.word	0xffffffff


	//   ....[6]....
        /*008c*/ 	.word	0xffffffff


	//   ....[7]....
        /*0090*/ 	.word	0xffffffff


	//   ....[8]....
        /*0094*/ 	.word	0xffffffff


	//   ....[9]....
        /*0098*/ 	.word	0xffffffff


	//   ....[10]....
        /*009c*/ 	.word	0xffffffff


	//   ....[11]....
        /*00a0*/ 	.word	0xffffffff


	//   ....[12]....
        /*00a4*/ 	.word	0xffffffff


	//----- nvinfo : EIATTR_COOP_GROUP_INSTR_OFFSETS
	.align		4
.L_41:
        /*00a8*/ 	.byte	0x04, 0x28
        /*00aa*/ 	.short	(.L_43 - .L_42)


	//   ....[0]....
.L_42:
        /*00ac*/ 	.word	0x000000d0


	//   ....[1]....
        /*00b0*/ 	.word	0x00000540


	//   ....[2]....
        /*00b4*/ 	.word	0x00000af0


	//   ....[3]....
        /*00b8*/ 	.word	0x00000c70


	//   ....[4]....
        /*00bc*/ 	.word	0x00000d70


	//   ....[5]....
        /*00c0*/ 	.word	0x00000ec0


	//   ....[6]....
        /*00c4*/ 	.word	0x00001160


	//   ....[7]....
        /*00c8*/ 	.word	0x00002aa0


	//   ....[8]....
        /*00cc*/ 	.word	0x00004a40


	//   ....[9]....
        /*00d0*/ 	.word	0x00004f10


	//   ....[10]....
        /*00d4*/ 	.word	0x00004f40


	//   ....[11]....
        /*00d8*/ 	.word	0x00005960


	//   ....[12]....
        /*00dc*/ 	.word	0x00005b70


	//----- nvinfo : EIATTR_VRC_CTA_INIT_COUNT
	.align		4
.L_43:
        /*00e0*/ 	.byte	0x02, 0x4a
        /*00e2*/ 	.byte	0x80
	.zero		1


	//----- nvinfo : EIATTR_SYSCALL_OFFSETS
	.align		4
        /*00e4*/ 	.byte	0x04, 0x46
        /*00e6*/ 	.short	(.L_45 - .L_44)


	//   ....[0]....
.L_44:
        /*00e8*/ 	.word	0x00008030


	//   ....[1]....
        /*00ec*/ 	.word	0x00008120


	//   ....[2]....
        /*00f0*/ 	.word	0x00008920


	//   ....[3]....
        /*00f4*/ 	.word	0x000092b0


	//----- nvinfo : EIATTR_MBARRIER_INSTR_OFFSETS
	.align		4
.L_45:
        /*00f8*/ 	.byte	0x04, 0x39
        /*00fa*/ 	.short	(.L_47 - .L_46)


	//   ....[0]....
.L_46:
        /*00fc*/ 	.word	0x00000670
        /*0100*/ 	.word	0x000000ff
        /*0104*/ 	.word	0x00000000
        /*0108*/ 	.short	0x0100
        /*010a*/ 	.byte	0x04
	.zero		1


	//   ....[1]....
        /*010c*/ 	.word	0x00000680
        /*0110*/ 	.word	0x000000ff
        /*0114*/ 	.word	0x00000118
        /*0118*/ 	.short	0x0100
        /*011a*/ 	.byte	0x04
	.zero		1


	//   ....[2]....
        /*011c*/ 	.word	0x00000690
        /*0120*/ 	.word	0x000000ff
        /*0124*/ 	.word	0x00000008
        /*0128*/ 	.short	0x0100
        /*012a*/ 	.byte	0x04
	.zero		1


	//   ....[3]....
        /*012c*/ 	.word	0x000006a0
        /*0130*/ 	.word	0x000000ff
        /*0134*/ 	.word	0x00000120
        /*0138*/ 	.short	0x0100
        /*013a*/ 	.byte	0x04
	.zero		1


	//   ....[4]....
        /*013c*/ 	.word	0x000006b0
        /*0140*/ 	.word	0x000000ff
        /*0144*/ 	.word	0x00000010
        /*0148*/ 	.short	0x0100
        /*014a*/ 	.byte	0x04
	.zero		1


	//   ....[5]....
        /*014c*/ 	.word	0x000006c0
        /*0150*/ 	.word	0x000000ff
        /*0154*/ 	.word	0x00000128
        /*0158*/ 	.short	0x0100
        /*015a*/ 	.byte	0x04
	.zero		1


	//   ....[6]....
        /*015c*/ 	.word	0x000006d0
        /*0160*/ 	.word	0x000000ff
        /*0164*/ 	.word	0x00000018
        /*0168*/ 	.short	0x0100
        /*016a*/ 	.byte	0x04
	.zero		1


	//   ....[7]....
        /*016c*/ 	.word	0x000006e0
        /*0170*/ 	.word	0x000000ff
        /*0174*/ 	.word	0x00000130
        /*0178*/ 	.short	0x0100
        /*017a*/ 	.byte	0x04
	.zero		1


	//   ....[8]....
        /*017c*/ 	.word	0x000006f0
        /*0180*/ 	.word	0x000000ff
        /*0184*/ 	.word	0x00000020
        /*0188*/ 	.short	0x0100
        /*018a*/ 	.byte	0x04
	.zero		1


	//   ....[9]....
        /*018c*/ 	.word	0x00000700
        /*0190*/ 	.word	0x000000ff
        /*0194*/ 	.word	0x00000138
        /*0198*/ 	.short	0x0100
        /*019a*/ 	.byte	0x04
	.zero		1


	//   ....[10]....
        /*019c*/ 	.word	0x00000710
        /*01a0*/ 	.word	0x000000ff
        /*01a4*/ 	.word	0x00000028
        /*01a8*/ 	.short	0x0100
        /*01aa*/ 	.byte	0x04
	.zero		1


	//   ....[11]....
        /*01ac*/ 	.word	0x00000720
        /*01b0*/ 	.word	0x000000ff
        /*01b4*/ 	.word	0x00000140
        /*01b8*/ 	.short	0x0100
        /*01ba*/ 	.byte	0x04
	.zero		1


	//   ....[12]....
        /*01bc*/ 	.word	0x00000730
        /*01c0*/ 	.word	0x000000ff
        /*01c4*/ 	.word	0x00000030
        /*01c8*/ 	.short	0x0100
        /*01ca*/ 	.byte	0x04
	.zero		1


	//   ....[13]....
        /*01cc*/ 	.word	0x00000740
        /*01d0*/ 	.word	0x000000ff
        /*01d4*/ 	.word	0x00000148
        /*01d8*/ 	.short	0x0100
        /*01da*/ 	.byte	0x04
	.zero		1


	//   ....[14]....
        /*01dc*/ 	.word	0x00000750
        /*01e0*/ 	.word	0x000000ff
        /*01e4*/ 	.word	0x00000038
        /*01e8*/ 	.short	0x0100
        /*01ea*/ 	.byte	0x04
	.zero		1


	//   ....[15]....
        /*01ec*/ 	.word	0x00000760
        /*01f0*/ 	.word	0x000000ff
        /*01f4*/ 	.word	0x00000150
        /*01f8*/ 	.short	0x0100
        /*01fa*/ 	.byte	0x04
	.zero		1


	//   ....[16]....
        /*01fc*/ 	.word	0x00000770
        /*0200*/ 	.word	0x000000ff
        /*0204*/ 	.word	0x00000040
        /*0208*/ 	.short	0x0100
        /*020a*/ 	.byte	0x04
	.zero		1


	//   ....[17]....
        /*020c*/ 	.word	0x00000780
        /*0210*/ 	.word	0x000000ff
        /*0214*/ 	.word	0x00000158
        /*0218*/ 	.short	0x0100
        /*021a*/ 	.byte	0x04
	.zero		1


	//   ....[18]....
        /*021c*/ 	.word	0x00000790
        /*0220*/ 	.word	0x000000ff
        /*0224*/ 	.word	0x00000048
        /*0228*/ 	.short	0x0100
        /*022a*/ 	.byte	0x04
	.zero		1


	//   ....[19]....
        /*022c*/ 	.word	0x000007a0
        /*0230*/ 	.word	0x000000ff
        /*0234*/ 	.word	0x00000160
        /*0238*/ 	.short	0x0100
        /*023a*/ 	.byte	0x04
	.zero		1


	//   ....[20]....
        /*023c*/ 	.word	0x000007b0
        /*0240*/ 	.word	0x000000ff
        /*0244*/ 	.word	0x00000050
        /*0248*/ 	.short	0x0100
        /*024a*/ 	.byte	0x04
	.zero		1


	//   ....[21]....
        /*024c*/ 	.word	0x000007c0
        /*0250*/ 	.word	0x000000ff
        /*0254*/ 	.word	0x00000168
        /*0258*/ 	.short	0x0100
        /*025a*/ 	.byte	0x04
	.zero		1


	//   ....[22]....
        /*025c*/ 	.word	0x000007d0
        /*0260*/ 	.word	0x000000ff
        /*0264*/ 	.word	0x00000058
        /*0268*/ 	.short	0x0100
        /*026a*/ 	.byte	0x04
	.zero		1


	//   ....[23]....
        /*026c*/ 	.word	0x000007e0
        /*0270*/ 	.word	0x000000ff
        /*0274*/ 	.word	0x00000170
        /*0278*/ 	.short	0x0100
        /*027a*/ 	.byte	0x04
	.zero		1


	//   ....[24]....
        /*027c*/ 	.word	0x000007f0
        /*0280*/ 	.word	0x000000ff
        /*0284*/ 	.word	0x00000060
        /*0288*/ 	.short	0x0100
        /*028a*/ 	.byte	0x04
	.zero		1


	//   ....[25]....
        /*028c*/ 	.word	0x00000800
        /*0290*/ 	.word	0x000000ff
        /*0294*/ 	.word	0x00000178
        /*0298*/ 	.short	0x0100
        /*029a*/ 	.byte	0x04
	.zero		1


	//   ....[26]....
        /*029c*/ 	.word	0x00000810
        /*02a0*/ 	.word	0x000000ff
        /*02a4*/ 	.word	0x00000068
        /*02a8*/ 	.short	0x0100
        /*02aa*/ 	.byte	0x04
	.zero		1


	//   ....[27]....
        /*02ac*/ 	.word	0x00000820
        /*02b0*/ 	.word	0x000000ff
        /*02b4*/ 	.word	0x00000180
        /*02b8*/ 	.short	0x0100
        /*02ba*/ 	.byte	0x04
	.zero		1


	//   ....[28]....
        /*02bc*/ 	.word	0x00000830
        /*02c0*/ 	.word	0x000000ff
        /*02c4*/ 	.word	0x00000070
        /*02c8*/ 	.short	0x0100
        /*02ca*/ 	.byte	0x04
	.zero		1


	//   ....[29]....
        /*02cc*/ 	.word	0x00000840
        /*02d0*/ 	.word	0x000000ff
        /*02d4*/ 	.word	0x00000188
        /*02d8*/ 	.short	0x0100
        /*02da*/ 	.byte	0x04
	.zero		1


	//   ....[30]....
        /*02dc*/ 	.word	0x00000850
        /*02e0*/ 	.word	0x000000ff
        /*02e4*/ 	.word	0x00000078
        /*02e8*/ 	.short	0x0100
        /*02ea*/ 	.byte	0x04
	.zero		1


	//   ....[31]....
        /*02ec*/ 	.word	0x00000860
        /*02f0*/ 	.word	0x000000ff
        /*02f4*/ 	.word	0x00000190
        /*02f8*/ 	.short	0x0100
        /*02fa*/ 	.byte	0x04
	.zero		1


	//   ....[32]....
        /*02fc*/ 	.word	0x00000870
        /*0300*/ 	.word	0x000000ff
        /*0304*/ 	.word	0x00000080
        /*0308*/ 	.short	0x0100
        /*030a*/ 	.byte	0x04
	.zero		1


	//   ....[33]....
        /*030c*/ 	.word	0x00000880
        /*0310*/ 	.word	0x000000ff
        /*0314*/ 	.word	0x00000198
        /*0318*/ 	.short	0x0100
        /*031a*/ 	.byte	0x04
	.zero		1


	//   ....[34]....
        /*031c*/ 	.word	0x00000890
        /*0320*/ 	.word	0x000000ff
        /*0324*/ 	.word	0x00000088
        /*0328*/ 	.short	0x0100
        /*032a*/ 	.byte	0x04
	.zero		1


	//   ....[35]....
        /*032c*/ 	.word	0x000008a0
        /*0330*/ 	.word	0x000000ff
        /*0334*/ 	.word	0x000001a0
        /*0338*/ 	.short	0x0100
        /*033a*/ 	.byte	0x04
	.zero		1


	//   ....[36]....
        /*033c*/ 	.word	0x000008b0
        /*0340*/ 	.word	0x000000ff
        /*0344*/ 	.word	0x00000090
        /*0348*/ 	.short	0x0100
        /*034a*/ 	.byte	0x04
	.zero		1


	//   ....[37]....
        /*034c*/ 	.word	0x000008c0
        /*0350*/ 	.word	0x000000ff
        /*0354*/ 	.word	0x000001a8
        /*0358*/ 	.short	0x0100
        /*035a*/ 	.byte	0x04
	.zero		1


	//   ....[38]....
        /*035c*/ 	.word	0x000008d0
        /*0360*/ 	.word	0x000000ff
        /*0364*/ 	.word	0x00000098
        /*0368*/ 	.short	0x0100
        /*036a*/ 	.byte	0x04
	.zero		1


	//   ....[39]....
        /*036c*/ 	.word	0x000008e0
        /*0370*/ 	.word	0x000000ff
        /*0374*/ 	.word	0x000001b0
        /*0378*/ 	.short	0x0100
        /*037a*/ 	.byte	0x04
	.zero		1


	//   ....[40]....
        /*037c*/ 	.word	0x000008f0
        /*0380*/ 	.word	0x000000ff
        /*0384*/ 	.word	0x000000a0
        /*0388*/ 	.short	0x0100
        /*038a*/ 	.byte	0x04
	.zero		1


	//   ....[41]....
        /*038c*/ 	.word	0x00000900
        /*0390*/ 	.word	0x000000ff
        /*0394*/ 	.word	0x000001b8
        /*0398*/ 	.short	0x0100
        /*039a*/ 	.byte	0x04
	.zero		1


	//   ....[42]....
        /*039c*/ 	.word	0x00000910
        /*03a0*/ 	.word	0x000000ff
        /*03a4*/ 	.word	0x000000a8
        /*03a8*/ 	.short	0x0100
        /*03aa*/ 	.byte	0x04
	.zero		1


	//   ....[43]....
        /*03ac*/ 	.word	0x00000920
        /*03b0*/ 	.word	0x000000ff
        /*03b4*/ 	.word	0x000001c0
        /*03b8*/ 	.short	0x0100
        /*03ba*/ 	.byte	0x04
	.zero		1


	//   ....[44]....
        /*03bc*/ 	.word	0x00000930
        /*03c0*/ 	.word	0x000000ff
        /*03c4*/ 	.word	0x000000b0
        /*03c8*/ 	.short	0x0100
        /*03ca*/ 	.byte	0x04
	.zero		1


	//   ....[45]....
        /*03cc*/ 	.word	0x00000940
        /*03d0*/ 	.word	0x000000ff
        /*03d4*/ 	.word	0x000001c8
        /*03d8*/ 	.short	0x0100
        /*03da*/ 	.byte	0x04
	.zero		1


	//   ....[46]....
        /*03dc*/ 	.word	0x00000950
        /*03e0*/ 	.word	0x000000ff
        /*03e4*/ 	.word	0x000000b8
        /*03e8*/ 	.short	0x0100
        /*03ea*/ 	.byte	0x04
	.zero		1


	//   ....[47]....
        /*03ec*/ 	.word	0x00000960
        /*03f0*/ 	.word	0x000000ff
        /*03f4*/ 	.word	0x000001d0
        /*03f8*/ 	.short	0x0100
        /*03fa*/ 	.byte	0x04
	.zero		1


	//   ....[48]....
        /*03fc*/ 	.word	0x00000970
        /*0400*/ 	.word	0x000000ff
        /*0404*/ 	.word	0x000000c0
        /*0408*/ 	.short	0x0100
        /*040a*/ 	.byte	0x04
	.zero		1


	//   ....[49]....
        /*040c*/ 	.word	0x00000980
        /*0410*/ 	.word	0x000000ff
        /*0414*/ 	.word	0x000001d8
        /*0418*/ 	.short	0x0100
        /*041a*/ 	.byte	0x04
	.zero		1


	//   ....[50]....
        /*041c*/ 	.word	0x00000990
        /*0420*/ 	.word	0x000000ff
        /*0424*/ 	.word	0x000000c8
        /*0428*/ 	.short	0x0100
        /*042a*/ 	.byte	0x04
	.zero		1


	//   ....[51]....
        /*042c*/ 	.word	0x000009a0
        /*0430*/ 	.word	0x000000ff
        /*0434*/ 	.word	0x000001e0
        /*0438*/ 	.short	0x0100
        /*043a*/ 	.byte	0x04
	.zero		1


	//   ....[52]....
        /*043c*/ 	.word	0x000009b0
        /*0440*/ 	.word	0x000000ff
        /*0444*/ 	.word	0x000000d0
        /*0448*/ 	.short	0x0100
        /*044a*/ 	.byte	0x04
	.zero		1


	//   ....[53]....
        /*044c*/ 	.word	0x000009c0
        /*0450*/ 	.word	0x000000ff
        /*0454*/ 	.word	0x000001e8
        /*0458*/ 	.short	0x0100
        /*045a*/ 	.byte	0x04
	.zero		1


	//   ....[54]....
        /*045c*/ 	.word	0x000009d0
        /*0460*/ 	.word	0x000000ff
        /*0464*/ 	.word	0x000000d8
        /*0468*/ 	.short	0x0100
        /*046a*/ 	.byte	0x04
	.zero		1


	//   ....[55]....
        /*046c*/ 	.word	0x000009e0
        /*0470*/ 	.word	0x000000ff
        /*0474*/ 	.word	0x000001f0
        /*0478*/ 	.short	0x0100
        /*047a*/ 	.byte	0x04
	.zero		1


	//   ....[56]....
        /*047c*/ 	.word	0x000009f0
        /*0480*/ 	.word	0x000000ff
        /*0484*/ 	.word	0x000000e0
        /*0488*/ 	.short	0x0100
        /*048a*/ 	.byte	0x04
	.zero		1


	//   ....[57]....
        /*048c*/ 	.word	0x00000a00
        /*0490*/ 	.word	0x000000ff
        /*0494*/ 	.word	0x000001f8
        /*0498*/ 	.short	0x0100
        /*049a*/ 	.byte	0x04
	.zero		1


	//   ....[58]....
        /*049c*/ 	.word	0x00000a10
        /*04a0*/ 	.word	0x000000ff
        /*04a4*/ 	.word	0x000000e8
        /*04a8*/ 	.short	0x0100
        /*04aa*/ 	.byte	0x04
	.zero		1


	//   ....[59]....
        /*04ac*/ 	.word	0x00000a20
        /*04b0*/ 	.word	0x000000ff
        /*04b4*/ 	.word	0x00000200
        /*04b8*/ 	.short	0x0100
        /*04ba*/ 	.byte	0x04
	.zero		1


	//   ....[60]....
        /*04bc*/ 	.word	0x00000a30
        /*04c0*/ 	.word	0x000000ff
        /*04c4*/ 	.word	0x000000f0
        /*04c8*/ 	.short	0x0100
        /*04ca*/ 	.byte	0x04
	.zero		1


	//   ....[61]....
        /*04cc*/ 	.word	0x00000a40
        /*04d0*/ 	.word	0x000000ff
        /*04d4*/ 	.word	0x00000208
        /*04d8*/ 	.short	0x0100
        /*04da*/ 	.byte	0x04
	.zero		1


	//   ....[62]....
        /*04dc*/ 	.word	0x00000a50
        /*04e0*/ 	.word	0x000000ff
        /*04e4*/ 	.word	0x000000f8
        /*04e8*/ 	.short	0x0100
        /*04ea*/ 	.byte	0x04
	.zero		1


	//   ....[63]....
        /*04ec*/ 	.word	0x00000a60
        /*04f0*/ 	.word	0x000000ff
        /*04f4*/ 	.word	0x00000210
        /*04f8*/ 	.short	0x0100
        /*04fa*/ 	.byte	0x04
	.zero		1


	//   ....[64]....
        /*04fc*/ 	.word	0x00000a70
        /*0500*/ 	.word	0x000000ff
        /*0504*/ 	.word	0x00000100
        /*0508*/ 	.short	0x0100
        /*050a*/ 	.byte	0x04
	.zero		1


	//   ....[65]....
        /*050c*/ 	.word	0x00000a80
        /*0510*/ 	.word	0x000000ff
        /*0514*/ 	.word	0x00000218
        /*0518*/ 	.short	0x0100
        /*051a*/ 	.byte	0x04
	.zero		1


	//   ....[66]....
        /*051c*/ 	.word	0x00000a90
        /*0520*/ 	.word	0x000000ff
        /*0524*/ 	.word	0x00000108
        /*0528*/ 	.short	0x0100
        /*052a*/ 	.byte	0x04
	.zero		1


	//   ....[67]....
        /*052c*/ 	.word	0x00000aa0
        /*0530*/ 	.word	0x000000ff
        /*0534*/ 	.word	0x00000220
        /*0538*/ 	.short	0x0100
        /*053a*/ 	.byte	0x04
	.zero		1


	//   ....[68]....
        /*053c*/ 	.word	0x00000ab0
        /*0540*/ 	.word	0x000000ff
        /*0544*/ 	.word	0x00000110
        /*0548*/ 	.short	0x0100
        /*054a*/ 	.byte	0x04
	.zero		1


	//   ....[69]....
        /*054c*/ 	.word	0x00000ac0
        /*0550*/ 	.word	0x000000ff
        /*0554*/ 	.word	0x00000228
        /*0558*/ 	.short	0x0100
        /*055a*/ 	.byte	0x04
	.zero		1


	//   ....[70]....
        /*055c*/ 	.word	0x00000c00
        /*0560*/ 	.word	0x000000ff
        /*0564*/ 	.word	0x00000230
        /*0568*/ 	.short	0x0100
        /*056a*/ 	.byte	0x04
	.zero		1


	//   ....[71]....
        /*056c*/ 	.word	0x00000c10
        /*0570*/ 	.word	0x000000ff
        /*0574*/ 	.word	0x00000248
        /*0578*/ 	.short	0x0100
        /*057a*/ 	.byte	0x04
	.zero		1


	//   ....[72]....
        /*057c*/ 	.word	0x00000c20
        /*0580*/ 	.word	0x000000ff
        /*0584*/ 	.word	0x00000238
        /*0588*/ 	.short	0x0100
        /*058a*/ 	.byte	0x04
	.zero		1


	//   ....[73]....
        /*058c*/ 	.word	0x00000c30
        /*0590*/ 	.word	0x000000ff
        /*0594*/ 	.word	0x00000250
        /*0598*/ 	.short	0x0100
        /*059a*/ 	.byte	0x04
	.zero		1


	//   ....[74]....
        /*059c*/ 	.word	0x00000c40
        /*05a0*/ 	.word	0x000000ff
        /*05a4*/ 	.word	0x00000240
        /*05a8*/ 	.short	0x0100
        /*05aa*/ 	.byte	0x04
	.zero		1


	//   ....[75]....
        /*05ac*/ 	.word	0x00000c50
        /*05b0*/ 	.word	0x000000ff
        /*05b4*/ 	.word	0x00000258
        /*05b8*/ 	.short	0x0100
        /*05ba*/ 	.byte	0x04
	.zero		1


	//   ....[76]....
        /*05bc*/ 	.word	0x00000d40
        /*05c0*/ 	.word	0x000000ff
        /*05c4*/ 	.word	0x00000260
        /*05c8*/ 	.short	0x0100
        /*05ca*/ 	.byte	0x04
	.zero		1


	//   ....[77]....
        /*05cc*/ 	.word	0x00000d50
        /*05d0*/ 	.word	0x000000ff
        /*05d4*/ 	.word	0x00000268
        /*05d8*/ 	.short	0x0100
        /*05da*/ 	.byte	0x04
	.zero		1


	//   ....[78]....
        /*05dc*/ 	.word	0x00000e90
        /*05e0*/ 	.word	0x000000ff
        /*05e4*/ 	.word	0x00000270
        /*05e8*/ 	.short	0x0100
        /*05ea*/ 	.byte	0x06
	.zero		1


	//   ....[79]....
        /*05ec*/ 	.word	0x00000ea0
        /*05f0*/ 	.word	0x000000ff
        /*05f4*/ 	.word	0x00000278
        /*05f8*/ 	.short	0x0100
        /*05fa*/ 	.byte	0x06
	.zero		1


	//   ....[80]....
        /*05fc*/ 	.word	0x00000fe0
        /*0600*/ 	.word	0x000000ff
        /*0604*/ 	.word	0x00000280
        /*0608*/ 	.short	0x0100
        /*060a*/ 	.byte	0x04
	.zero		1


	//   ....[81]....
        /*060c*/ 	.word	0x00000ff0
        /*0610*/ 	.word	0x000000ff
        /*0614*/ 	.word	0x00000290
        /*0618*/ 	.short	0x0100
        /*061a*/ 	.byte	0x04
	.zero		1


	//   ....[82]....
        /*061c*/ 	.word	0x00001000
        /*0620*/ 	.word	0x000000ff
        /*0624*/ 	.word	0x00000288
        /*0628*/ 	.short	0x0100
        /*062a*/ 	.byte	0x04
	.zero		1


	//   ....[83]....
        /*062c*/ 	.word	0x00001010
        /*0630*/ 	.word	0x000000ff
        /*0634*/ 	.word	0x00000298
        /*0638*/ 	.short	0x0100
        /*063a*/ 	.byte	0x04
	.zero		1


	//   ....[84]....
        /*063c*/ 	.word	0x00001110
        /*0640*/ 	.word	0x000000ff
        /*0644*/ 	.word	0x000002a0
        /*0648*/ 	.short	0x0100
        /*064a*/ 	.byte	0x06
	.zero		1


	//   ....[85]....
        /*064c*/ 	.word	0x00001f10
        /*0650*/ 	.word	0x000000ff
        /*0654*/ 	.word	0x00000118
        /*0658*/ 	.short	0x010a
        /*065a*/ 	.byte	0x06
	.zero		1


	//   ....[86]....
        /*065c*/ 	.word	0x00002210
        /*0660*/ 	.word	0x000000ff
        /*0664*/ 	.word	0x00000118
        /*0668*/ 	.short	0x010a
        /*066a*/ 	.byte	0x0b
	.zero		1


	//   ....[87]....
        /*066c*/ 	.word	0x000023c0
        /*0670*/ 	.word	0x000000ff
        /*0674*/ 	.word	0x00000118
        /*0678*/ 	.short	0x010a
        /*067a*/ 	.byte	0x08
	.zero		1


	//   ....[88]....
        /*067c*/ 	.word	0x000025b0
        /*0680*/ 	.word	0x000000ff
        /*0684*/ 	.word	0x00000268
        /*0688*/ 	.short	0x0101
        /*068a*/ 	.byte	0x18
	.zero		1


	//   ....[89]....
        /*068c*/ 	.word	0x000025e0
        /*0690*/ 	.word	0x000000ff
        /*0694*/ 	.word	0x00000118
        /*0698*/ 	.short	0x010a
        /*069a*/ 	.byte	0x04
	.zero		1


	//   ....[90]....
        /*069c*/ 	.word	0x00002720
        /*06a0*/ 	.word	0x000000ff
        /*06a4*/ 	.word	0x00000118
        /*06a8*/ 	.short	0x010a
        /*06aa*/ 	.byte	0x15
	.zero		1


	//   ....[91]....
        /*06ac*/ 	.word	0x000028d0
        /*06b0*/ 	.word	0x000000ff
        /*06b4*/ 	.word	0x00000118
        /*06b8*/ 	.short	0x010a
        /*06ba*/ 	.byte	0x08
	.zero		1


	//   ....[92]....
        /*06bc*/ 	.word	0x00002ab0
        /*06c0*/ 	.word	0x000000ff
        /*06c4*/ 	.word	0x00000270
        /*06c8*/ 	.short	0x010a
        /*06ca*/ 	.byte	0x18
	.zero		1


	//   ....[93]....
        /*06cc*/ 	.word	0x00002b70
        /*06d0*/ 	.word	0x000000ff
        /*06d4*/ 	.word	0x00000000
        /*06d8*/ 	.short	0x0101
        /*06da*/ 	.byte	0x04
	.zero		1


	//   ....[94]....
        /*06dc*/ 	.word	0x00003160
        /*06e0*/ 	.word	0x000000ff
        /*06e4*/ 	.word	0x00000000
        /*06e8*/ 	.short	0x010a
        /*06ea*/ 	.byte	0x04
	.zero		1


	//   ....[95]....
        /*06ec*/ 	.word	0x00003200
        /*06f0*/ 	.word	0x000000ff
        /*06f4*/ 	.word	0x00000000
        /*06f8*/ 	.short	0x010a
        /*06fa*/ 	.byte	0x05
	.zero		1


	//   ....[96]....
        /*06fc*/ 	.word	0x000032a0
        /*0700*/ 	.word	0x000000ff
        /*0704*/ 	.word	0x00000000
        /*0708*/ 	.short	0x010a
        /*070a*/ 	.byte	0x05
	.zero		1


	//   ....[97]....
        /*070c*/ 	.word	0x00003340
        /*0710*/ 	.word	0x000000ff
        /*0714*/ 	.word	0x00000000
        /*0718*/ 	.short	0x010a
        /*071a*/ 	.byte	0x05
	.zero		1


	//   ....[98]....
        /*071c*/ 	.word	0x000033e0
        /*0720*/ 	.word	0x000000ff
        /*0724*/ 	.word	0x00000000
        /*0728*/ 	.short	0x010a
        /*072a*/ 	.byte	0x05
	.zero		1


	//   ....[99]....
        /*072c*/ 	.word	0x00003480
        /*0730*/ 	.word	0x000000ff
        /*0734*/ 	.word	0x00000000
        /*0738*/ 	.short	0x010a
        /*073a*/ 	.byte	0x05
	.zero		1


	//   ....[100]....
        /*073c*/ 	.word	0x00003520
        /*0740*/ 	.word	0x000000ff
        /*0744*/ 	.word	0x00000000
        /*0748*/ 	.short	0x010a
        /*074a*/ 	.byte	0x05
	.zero		1


	//   ....[101]....
        /*074c*/ 	.word	0x000035c0
        /*0750*/ 	.word	0x000000ff
        /*0754*/ 	.word	0x00000000
        /*0758*/ 	.short	0x010a
        /*075a*/ 	.byte	0x05
	.zero		1


	//   ....[102]....
        /*075c*/ 	.word	0x00003660
        /*0760*/ 	.word	0x000000ff
        /*0764*/ 	.word	0x00000000
        /*0768*/ 	.short	0x010a
        /*076a*/ 	.byte	0x05
	.zero		1


	//   ....[103]....
        /*076c*/ 	.word	0x00003700
        /*0770*/ 	.word	0x000000ff
        /*0774*/ 	.word	0x00000000
        /*0778*/ 	.short	0x010a
        /*077a*/ 	.byte	0x05
	.zero		1


	//   ....[104]....
        /*077c*/ 	.word	0x000037a0
        /*0780*/ 	.word	0x000000ff
        /*0784*/ 	.word	0x00000000
        /*0788*/ 	.short	0x010a
        /*078a*/ 	.byte	0x05
	.zero		1


	//   ....[105]....
        /*078c*/ 	.word	0x00003840
        /*0790*/ 	.word	0x000000ff
        /*0794*/ 	.word	0x00000000
        /*0798*/ 	.short	0x010a
        /*079a*/ 	.byte	0x05
	.zero		1


	//   ....[106]....
        /*079c*/ 	.word	0x000038e0
        /*07a0*/ 	.word	0x000000ff
        /*07a4*/ 	.word	0x00000000
        /*07a8*/ 	.short	0x010a
        /*07aa*/ 	.byte	0x05
	.zero		1


	//   ....[107]....
        /*07ac*/ 	.word	0x00003980
        /*07b0*/ 	.word	0x000000ff
        /*07b4*/ 	.word	0x00000000
        /*07b8*/ 	.short	0x010a
        /*07ba*/ 	.byte	0x05
	.zero		1


	//   ....[108]....
        /*07bc*/ 	.word	0x00003a20
        /*07c0*/ 	.word	0x000000ff
        /*07c4*/ 	.word	0x00000000
        /*07c8*/ 	.short	0x010a
        /*07ca*/ 	.byte	0x05
	.zero		1


	//   ....[109]....
        /*07cc*/ 	.word	0x00003ac0
        /*07d0*/ 	.word	0x000000ff
        /*07d4*/ 	.word	0x00000000
        /*07d8*/ 	.short	0x010a
        /*07da*/ 	.byte	0x05
	.zero		1


	//   ....[110]....
        /*07dc*/ 	.word	0x00003b60
        /*07e0*/ 	.word	0x000000ff
        /*07e4*/ 	.word	0x00000000
        /*07e8*/ 	.short	0x010a
        /*07ea*/ 	.byte	0x05
	.zero		1


	//   ....[111]....
        /*07ec*/ 	.word	0x00003c00
        /*07f0*/ 	.word	0x000000ff
        /*07f4*/ 	.word	0x00000000
        /*07f8*/ 	.short	0x010a
        /*07fa*/ 	.byte	0x05
	.zero		1


	//   ....[112]....
        /*07fc*/ 	.word	0x00003ca0
        /*0800*/ 	.word	0x000000ff
        /*0804*/ 	.word	0x00000000
        /*0808*/ 	.short	0x010a
        /*080a*/ 	.byte	0x05
	.zero		1


	//   ....[113]....
        /*080c*/ 	.word	0x00003d40
        /*0810*/ 	.word	0x000000ff
        /*0814*/ 	.word	0x00000000
        /*0818*/ 	.short	0x010a
        /*081a*/ 	.byte	0x05
	.zero		1


	//   ....[114]....
        /*081c*/ 	.word	0x00003de0
        /*0820*/ 	.word	0x000000ff
        /*0824*/ 	.word	0x00000000
        /*0828*/ 	.short	0x010a
        /*082a*/ 	.byte	0x05
	.zero		1


	//   ....[115]....
        /*082c*/ 	.word	0x00003e80
        /*0830*/ 	.word	0x000000ff
        /*0834*/ 	.word	0x00000000
        /*0838*/ 	.short	0x010a
        /*083a*/ 	.byte	0x05
	.zero		1


	//   ....[116]....
        /*083c*/ 	.word	0x00003f20
        /*0840*/ 	.word	0x000000ff
        /*0844*/ 	.word	0x00000000
        /*0848*/ 	.short	0x010a
        /*084a*/ 	.byte	0x05
	.zero		1


	//   ....[117]....
        /*084c*/ 	.word	0x00003fc0
        /*0850*/ 	.word	0x000000ff
        /*0854*/ 	.word	0x00000000
        /*0858*/ 	.short	0x010a
        /*085a*/ 	.byte	0x05
	.zero		1


	//   ....[118]....
        /*085c*/ 	.word	0x00004060
        /*0860*/ 	.word	0x000000ff
        /*0864*/ 	.word	0x00000000
        /*0868*/ 	.short	0x010a
        /*086a*/ 	.byte	0x05
	.zero		1


	//   ....[119]....
        /*086c*/ 	.word	0x00004100
        /*0870*/ 	.word	0x000000ff
        /*0874*/ 	.word	0x00000000
        /*0878*/ 	.short	0x010a
        /*087a*/ 	.byte	0x05
	.zero		1


	//   ....[120]....
        /*087c*/ 	.word	0x000041a0
        /*0880*/ 	.word	0x000000ff
        /*0884*/ 	.word	0x00000000
        /*0888*/ 	.short	0x010a
        /*088a*/ 	.byte	0x05
	.zero		1


	//   ....[121]....
        /*088c*/ 	.word	0x00004240
        /*0890*/ 	.word	0x000000ff
        /*0894*/ 	.word	0x00000000
        /*0898*/ 	.short	0x010a
        /*089a*/ 	.byte	0x05
	.zero		1


	//   ....[122]....
        /*089c*/ 	.word	0x000042e0
        /*08a0*/ 	.word	0x000000ff
        /*08a4*/ 	.word	0x00000000
        /*08a8*/ 	.short	0x010a
        /*08aa*/ 	.byte	0x05
	.zero		1


	//   ....[123]....
        /*08ac*/ 	.word	0x00004380
        /*08b0*/ 	.word	0x000000ff
        /*08b4*/ 	.word	0x00000000
        /*08b8*/ 	.short	0x010a
        /*08ba*/ 	.byte	0x05
	.zero		1


	//   ....[124]....
        /*08bc*/ 	.word	0x00004420
        /*08c0*/ 	.word	0x000000ff
        /*08c4*/ 	.word	0x00000000
        /*08c8*/ 	.short	0x010a
        /*08ca*/ 	.byte	0x05
	.zero		1


	//   ....[125]....
        /*08cc*/ 	.word	0x000044c0
        /*08d0*/ 	.word	0x000000ff
        /*08d4*/ 	.word	0x00000000
        /*08d8*/ 	.short	0x010a
        /*08da*/ 	.byte	0x05
	.zero		1


	//   ....[126]....
        /*08dc*/ 	.word	0x00004560
        /*08e0*/ 	.word	0x000000ff
        /*08e4*/ 	.word	0x00000000
        /*08e8*/ 	.short	0x010a
        /*08ea*/ 	.byte	0x05
	.zero		1


	//   ....[127]....
        /*08ec*/ 	.word	0x00004600
        /*08f0*/ 	.word	0x000000ff
        /*08f4*/ 	.word	0x00000000
        /*08f8*/ 	.short	0x010a
        /*08fa*/ 	.byte	0x05
	.zero		1


	//   ....[128]....
        /*08fc*/ 	.word	0x000046b0
        /*0900*/ 	.word	0x00000000
        /*0904*/ 	.word	0x00000000
        /*0908*/ 	.short	0x010a
        /*090a*/ 	.byte	0xff
	.zero		1


	//   ....[129]....
        /*090c*/ 	.word	0x00004800
        /*0910*/ 	.word	0x000000ff
        /*0914*/ 	.word	0x00000278
        /*0918*/ 	.short	0x010a
        /*091a*/ 	.byte	0x04
	.zero		1


	//   ....[130]....
        /*091c*/ 	.word	0x000048a0
        /*0920*/ 	.word	0x000000ff
        /*0924*/ 	.word	0x00000270
        /*0928*/ 	.short	0x010a
        /*092a*/ 	.byte	0x04
	.zero		1


	//   ....[131]....
        /*092c*/ 	.word	0x00004940
        /*0930*/ 	.word	0x000000ff
        /*0934*/ 	.word	0x00000000
        /*0938*/ 	.short	0x0101
        /*093a*/ 	.byte	0x05
	.zero		1


	//   ....[132]....
        /*093c*/ 	.word	0x00004980
        /*0940*/ 	.word	0x000000ff
        /*0944*/ 	.word	0x00000278
        /*0948*/ 	.short	0x0106
        /*094a*/ 	.byte	0x04
	.zero		1


	//   ....[133]....
        /*094c*/ 	.word	0x000049c0
        /*0950*/ 	.word	0x00000000
        /*0954*/ 	.word	0x00000278
        /*0958*/ 	.short	0x010a
        /*095a*/ 	.byte	0xff
	.zero		1


	//   ....[134]....
        /*095c*/ 	.word	0x00004c10
        /*0960*/ 	.word	0x000000ff
        /*0964*/ 	.word	0x00000008
        /*0968*/ 	.short	0x010a
        /*096a*/ 	.byte	0x05
	.zero		1


	//   ....[135]....
        /*096c*/ 	.word	0x00004c30
        /*0970*/ 	.word	0x000000ff
        /*0974*/ 	.word	0x00000008
        /*0978*/ 	.short	0x010a
        /*097a*/ 	.byte	0x05
	.zero		1


	//   ....[136]....
        /*097c*/ 	.word	0x00004dc0
        /*0980*/ 	.word	0x000000ff
        /*0984*/ 	.word	0x00000008
        /*0988*/ 	.short	0x010a
        /*098a*/ 	.byte	0x05
	.zero		1


	//   ....[137]....
        /*098c*/ 	.word	0x00004de0
        /*0990*/ 	.word	0x000000ff
        /*0994*/ 	.word	0x00000008
        /*0998*/ 	.short	0x010a
        /*099a*/ 	.byte	0x05
	.zero		1


	//   ....[138]....
        /*099c*/ 	.word	0x00004ea0
        /*09a0*/ 	.word	0x000000ff
        /*09a4*/ 	.word	0x00000000
        /*09a8*/ 	.short	0x0101
        /*09aa*/ 	.byte	0x04
	.zero		1


	//   ....[139]....
        /*09ac*/ 	.word	0x000051b0
        /*09b0*/ 	.word	0x000000ff
        /*09b4*/ 	.word	0x00000270
        /*09b8*/ 	.short	0x010a
        /*09ba*/ 	.byte	0x12
	.zero		1


	//   ....[140]....
        /*09bc*/ 	.word	0x00005250
        /*09c0*/ 	.word	0x000000ff
        /*09c4*/ 	.word	0x00000000
        /*09c8*/ 	.short	0x0101
        /*09ca*/ 	.byte	0x1d
	.zero		1


	//   ....[141]....
        /*09cc*/ 	.word	0x00005290
        /*09d0*/ 	.word	0x000000ff
        /*09d4*/ 	.word	0x00000290
        /*09d8*/ 	.short	0x010a
        /*09da*/ 	.byte	0x17
	.zero		1


	//   ....[142]....
        /*09dc*/ 	.word	0x00005370
        /*09e0*/ 	.word	0x000000ff
        /*09e4*/ 	.word	0x00000000
        /*09e8*/ 	.short	0x010a
        /*09ea*/ 	.byte	0x04
	.zero		1


	//   ....[143]....
        /*09ec*/ 	.word	0x000053d0
        /*09f0*/ 	.word	0x000000ff
        /*09f4*/ 	.word	0x00000000
        /*09f8*/ 	.short	0x010a
        /*09fa*/ 	.byte	0x0a
	.zero		1


	//   ....[144]....
        /*09fc*/ 	.word	0x00005500
        /*0a00*/ 	.word	0x000000ff
        /*0a04*/ 	.word	0x00000000
        /*0a08*/ 	.short	0x010a
        /*0a0a*/ 	.byte	0x04
	.zero		1


	//   ....[145]....
        /*0a0c*/ 	.word	0x00005760
        /*0a10*/ 	.word	0x000000ff
        /*0a14*/ 	.word	0x00000000
        /*0a18*/ 	.short	0x010a
        /*0a1a*/ 	.byte	0x04
	.zero		1


	//   ....[146]....
        /*0a1c*/ 	.word	0x00005800
        /*0a20*/ 	.word	0x00000000
        /*0a24*/ 	.word	0x00000000
        /*0a28*/ 	.short	0x010a
        /*0a2a*/ 	.byte	0xff
	.zero		1


	//   ....[147]....
        /*0a2c*/ 	.word	0x00005840
        /*0a30*/ 	.word	0x00000000
        /*0a34*/ 	.word	0x00000000
        /*0a38*/ 	.short	0x010a
        /*0a3a*/ 	.byte	0xff
	.zero		1


	//   ....[148]....
        /*0a3c*/ 	.word	0x000058b0
        /*0a40*/ 	.word	0x000000ff
        /*0a44*/ 	.word	0x00000000
        /*0a48*/ 	.short	0x0101
        /*0a4a*/ 	.byte	0x04
	.zero		1


	//   ....[149]....
        /*0a4c*/ 	.word	0x000058f0
        /*0a50*/ 	.word	0x000000ff
        /*0a54*/ 	.word	0x000002a0
        /*0a58*/ 	.short	0x010a
        /*0a5a*/ 	.byte	0x12
	.zero		1


	//   ....[150]....
        /*0a5c*/ 	.word	0x00005950
        /*0a60*/ 	.word	0x000000ff
        /*0a64*/ 	.word	0x00000000
        /*0a68*/ 	.short	0x0101
        /*0a6a*/ 	.byte	0x04
	.zero		1


	//   ....[151]....
        /*0a6c*/ 	.word	0x00005f80
        /*0a70*/ 	.word	0x000000ff
        /*0a74*/ 	.word	0x00000270
        /*0a78*/ 	.short	0x010a
        /*0a7a*/ 	.byte	0x1f
	.zero		1


	//   ....[152]....
        /*0a7c*/ 	.word	0x00006020
        /*0a80*/ 	.word	0x000000ff
        /*0a84*/ 	.word	0x00000000
        /*0a88*/ 	.short	0x0101
        /*0a8a*/ 	.byte	0x2e
	.zero		1


	//   ....[153]....
        /*0a8c*/ 	.word	0x00006550
        /*0a90*/ 	.word	0x000000ff
        /*0a94*/ 	.word	0x00000268
        /*0a98*/ 	.short	0x010a
        /*0a9a*/ 	.byte	0x1f
	.zero		1


	//   ....[154]....
        /*0a9c*/ 	.word	0x00006a30
        /*0aa0*/ 	.word	0x000000ff
        /*0aa4*/ 	.word	0x00000248
        /*0aa8*/ 	.short	0x010a
        /*0aaa*/ 	.byte	0x04
	.zero		1


	//   ....[155]....
        /*0aac*/ 	.word	0x00006ca0
        /*0ab0*/ 	.word	0x000000ff
        /*0ab4*/ 	.word	0x00000230
        /*0ab8*/ 	.short	0x010b
        /*0aba*/ 	.byte	0x04
	.zero		1


	//   ....[156]....
        /*0abc*/ 	.word	0x00006cb0
        /*0ac0*/ 	.word	0x000000ff
        /*0ac4*/ 	.word	0x00000000
        /*0ac8*/ 	.short	0x0101
        /*0aca*/ 	.byte	0x07
	.zero		1


	//   ....[157]....
        /*0acc*/ 	.word	0x00006cc0
        /*0ad0*/ 	.word	0x000000ff
        /*0ad4*/ 	.word	0x00000248
        /*0ad8*/ 	.short	0x010a
        /*0ada*/ 	.byte	0x05
	.zero		1


	//   ....[158]....
        /*0adc*/ 	.word	0x00006f60
        /*0ae0*/ 	.word	0x000000ff
        /*0ae4*/ 	.word	0x00000230
        /*0ae8*/ 	.short	0x010b
        /*0aea*/ 	.byte	0x05
	.zero		1


	//   ....[159]....
        /*0aec*/ 	.word	0x00006f70
        /*0af0*/ 	.word	0x000000ff
        /*0af4*/ 	.word	0x00000000
        /*0af8*/ 	.short	0x0101
        /*0afa*/ 	.byte	0x04
	.zero		1


	//   ....[160]....
        /*0afc*/ 	.word	0x00006fe0
        /*0b00*/ 	.word	0x000000ff
        /*0b04*/ 	.word	0x00000000
        /*0b08*/ 	.short	0x010a
        /*0b0a*/ 	.byte	0x04
	.zero		1


	//   ....[161]....
        /*0b0c*/ 	.word	0x00007070
        /*0b10*/ 	.word	0x000000ff
        /*0b14*/ 	.word	0x00000000
        /*0b18*/ 	.short	0x010a
        /*0b1a*/ 	.byte	0x05
	.zero		1


	//   ....[162]....
        /*0b1c*/ 	.word	0x00007110
        /*0b20*/ 	.word	0x00000000
        /*0b24*/ 	.word	0x00000000
        /*0b28*/ 	.short	0x010a
        /*0b2a*/ 	.byte	0xff
	.zero		1


	//   ....[163]....
        /*0b2c*/ 	.word	0x00007490
        /*0b30*/ 	.word	0x000000ff
        /*0b34*/ 	.word	0x00000270
        /*0b38*/ 	.short	0x010a
        /*0b3a*/ 	.byte	0x32
	.zero		1


	//   ....[164]....
        /*0b3c*/ 	.word	0x00007560
        /*0b40*/ 	.word	0x000000ff
        /*0b44*/ 	.word	0x00000000
        /*0b48*/ 	.short	0x0101
        /*0b4a*/ 	.byte	0x04
	.zero		1


	//   ....[165]....
        /*0b4c*/ 	.word	0x000085b0
        /*0b50*/ 	.word	0x00000000
        /*0b54*/ 	.word	0x00000230
        /*0b58*/ 	.short	0x010a
        /*0b5a*/ 	.byte	0xff
	.zero		1


	//   ....[166]....
        /*0b5c*/ 	.word	0x000085e0
        /*0b60*/ 	.word	0x00000039
        /*0b64*/ 	.word	0x00000280
        /*0b68*/ 	.short	0x010a
        /*0b6a*/ 	.byte	0xff
	.zero		1


	//   ....[167]....
        /*0b6c*/ 	.word	0x000086f0
        /*0b70*/ 	.word	0x00000000
        /*0b74*/ 	.word	0x00000230
        /*0b78*/ 	.short	0x010a
        /*0b7a*/ 	.byte	0xff
	.zero		1


	//   ....[168]....
        /*0b7c*/ 	.word	0x00008800
        /*0b80*/ 	.word	0x00000039
        /*0b84*/ 	.word	0x00000280
        /*0b88*/ 	.short	0x010a
        /*0b8a*/ 	.byte	0xff
	.zero		1


	//   ....[169]....
        /*0b8c*/ 	.word	0x00009020
        /*0b90*/ 	.word	0x00000000
        /*0b94*/ 	.word	0x00000000
        /*0b98*/ 	.short	0x0101
        /*0b9a*/ 	.byte	0xff
	.zero		1


	//   ....[170]....
        /*0b9c*/ 	.word	0x00009030
        /*0ba0*/ 	.word	0x00000003
        /*0ba4*/ 	.word	0x00000230
        /*0ba8*/ 	.short	0x010a
        /*0baa*/ 	.byte	0xff
	.zero		1


	//   ....[171]....
        /*0bac*/ 	.word	0x000090f0
        /*0bb0*/ 	.word	0x00000003
        /*0bb4*/ 	.word	0x00000230
        /*0bb8*/ 	.short	0x010a
        /*0bba*/ 	.byte	0xff
	.zero		1


	//   ....[172]....
        /*0bbc*/ 	.word	0x00009450
        /*0bc0*/ 	.word	0x00000039
        /*0bc4*/ 	.word	0x00000000
        /*0bc8*/ 	.short	0x0101
        /*0bca*/ 	.byte	0xff
	.zero		1


	//   ....[173]....
        /*0bcc*/ 	.word	0x00009a00
        /*0bd0*/ 	.word	0x00000000
        /*0bd4*/ 	.word	0x00000000
        /*0bd8*/ 	.short	0x0101
        /*0bda*/ 	.byte	0xff
	.zero		1


	//   ....[174]....
        /*0bdc*/ 	.word	0x00009c90
        /*0be0*/ 	.word	0x000000ff
        /*0be4*/ 	.word	0x00000000
        /*0be8*/ 	.short	0x0101
        /*0bea*/ 	.byte	0x04
	.zero		1


	//   ....[175]....
        /*0bec*/ 	.word	0x00009cc0
        /*0bf0*/ 	.word	0x00000000
        /*0bf4*/ 	.word	0x00000118
        /*0bf8*/ 	.short	0x010a
        /*0bfa*/ 	.byte	0xff
	.zero		1


	//   ....[176]....
        /*0bfc*/ 	.word	0x00009d20
        /*0c00*/ 	.word	0x00000000
        /*0c04*/ 	.word	0x00000118
        /*0c08*/ 	.short	0x010a
        /*0c0a*/ 	.byte	0xff
	.zero		1


	//   ....[177]....
        /*0c0c*/ 	.word	0x00009d80
        /*0c10*/ 	.word	0x00000000
        /*0c14*/ 	.word	0x00000270
        /*0c18*/ 	.short	0x010a
        /*0c1a*/ 	.byte	0xff
	.zero		1


	//   ....[178]....
        /*0c1c*/ 	.word	0x00009de0
        /*0c20*/ 	.word	0x00000000
        /*0c24*/ 	.word	0x00000000
        /*0c28*/ 	.short	0x010a
        /*0c2a*/ 	.byte	0xff
	.zero		1


	//   ....[179]....
        /*0c2c*/ 	.word	0x00009e40
        /*0c30*/ 	.word	0x00000000
        /*0c34*/ 	.word	0x00000000
        /*0c38*/ 	.short	0x010a
        /*0c3a*/ 	.byte	0xff
	.zero		1


	//   ....[180]....
        /*0c3c*/ 	.word	0x00009ea0
        /*0c40*/ 	.word	0x00000000
        /*0c44*/ 	.word	0x00000000
        /*0c48*/ 	.short	0x010a
        /*0c4a*/ 	.byte	0xff
	.zero		1


	//   ....[181]....
        /*0c4c*/ 	.word	0x00009f00
        /*0c50*/ 	.word	0x00000000
        /*0c54*/ 	.word	0x00000000
        /*0c58*/ 	.short	0x010a
        /*0c5a*/ 	.byte	0xff
	.zero		1


	//   ....[182]....
        /*0c5c*/ 	.word	0x00009f60
        /*0c60*/ 	.word	0x00000000
        /*0c64*/ 	.word	0x00000000
        /*0c68*/ 	.short	0x010a
        /*0c6a*/ 	.byte	0xff
	.zero		1


	//   ....[183]....
        /*0c6c*/ 	.word	0x00009fc0
        /*0c70*/ 	.word	0x00000000
        /*0c74*/ 	.word	0x00000000
        /*0c78*/ 	.short	0x010a
        /*0c7a*/ 	.byte	0xff
	.zero		1


	//   ....[184]....
        /*0c7c*/ 	.word	0x0000a020
        /*0c80*/ 	.word	0x00000000
        /*0c84*/ 	.word	0x00000000
        /*0c88*/ 	.short	0x010a
        /*0c8a*/ 	.byte	0xff
	.zero		1


	//   ....[185]....
        /*0c8c*/ 	.word	0x0000a080
        /*0c90*/ 	.word	0x00000000
        /*0c94*/ 	.word	0x00000000
        /*0c98*/ 	.short	0x010a
        /*0c9a*/ 	.byte	0xff
	.zero		1


	//   ....[186]....
        /*0c9c*/ 	.word	0x0000a0e0
        /*0ca0*/ 	.word	0x00000000
        /*0ca4*/ 	.word	0x00000000
        /*0ca8*/ 	.short	0x010a
        /*0caa*/ 	.byte	0xff
	.zero		1


	//   ....[187]....
        /*0cac*/ 	.word	0x0000a140
        /*0cb0*/ 	.word	0x00000000
        /*0cb4*/ 	.word	0x00000000
        /*0cb8*/ 	.short	0x010a
        /*0cba*/ 	.byte	0xff
	.zero		1


	//   ....[188]....
        /*0cbc*/ 	.word	0x0000a1a0
        /*0cc0*/ 	.word	0x00000000
        /*0cc4*/ 	.word	0x00000000
        /*0cc8*/ 	.short	0x010a
        /*0cca*/ 	.byte	0xff
	.zero		1


	//   ....[189]....
        /*0ccc*/ 	.word	0x0000a200
        /*0cd0*/ 	.word	0x00000000
        /*0cd4*/ 	.word	0x00000000
        /*0cd8*/ 	.short	0x010a
        /*0cda*/ 	.byte	0xff
	.zero		1


	//   ....[190]....
        /*0cdc*/ 	.word	0x0000a260
        /*0ce0*/ 	.word	0x00000000
        /*0ce4*/ 	.word	0x00000000
        /*0ce8*/ 	.short	0x010a
        /*0cea*/ 	.byte	0xff
	.zero		1


	//   ....[191]....
        /*0cec*/ 	.word	0x0000a2c0
        /*0cf0*/ 	.word	0x00000000
        /*0cf4*/ 	.word	0x00000000
        /*0cf8*/ 	.short	0x010a
        /*0cfa*/ 	.byte	0xff
	.zero		1


	//   ....[192]....
        /*0cfc*/ 	.word	0x0000a320
        /*0d00*/ 	.word	0x00000000
        /*0d04*/ 	.word	0x00000000
        /*0d08*/ 	.short	0x010a
        /*0d0a*/ 	.byte	0xff
	.zero		1


	//   ....[193]....
        /*0d0c*/ 	.word	0x0000a380
        /*0d10*/ 	.word	0x00000000
        /*0d14*/ 	.word	0x00000000
        /*0d18*/ 	.short	0x010a
        /*0d1a*/ 	.byte	0xff
	.zero		1


	//   ....[194]....
        /*0d1c*/ 	.word	0x0000a3e0
        /*0d20*/ 	.word	0x00000000
        /*0d24*/ 	.word	0x00000000
        /*0d28*/ 	.short	0x010a
        /*0d2a*/ 	.byte	0xff
	.zero		1


	//   ....[195]....
        /*0d2c*/ 	.word	0x0000a440
        /*0d30*/ 	.word	0x00000000
        /*0d34*/ 	.word	0x00000000
        /*0d38*/ 	.short	0x010a
        /*0d3a*/ 	.byte	0xff
	.zero		1


	//   ....[196]....
        /*0d3c*/ 	.word	0x0000a4a0
        /*0d40*/ 	.word	0x00000000
        /*0d44*/ 	.word	0x00000000
        /*0d48*/ 	.short	0x010a
        /*0d4a*/ 	.byte	0xff
	.zero		1


	//   ....[197]....
        /*0d4c*/ 	.word	0x0000a500
        /*0d50*/ 	.word	0x00000000
        /*0d54*/ 	.word	0x00000000
        /*0d58*/ 	.short	0x010a
        /*0d5a*/ 	.byte	0xff
	.zero		1


	//   ....[198]....
        /*0d5c*/ 	.word	0x0000a560
        /*0d60*/ 	.word	0x00000000
        /*0d64*/ 	.word	0x00000000
        /*0d68*/ 	.short	0x010a
        /*0d6a*/ 	.byte	0xff
	.zero		1


	//   ....[199]....
        /*0d6c*/ 	.word	0x0000a5c0
        /*0d70*/ 	.word	0x00000000
        /*0d74*/ 	.word	0x00000000
        /*0d78*/ 	.short	0x010a
        /*0d7a*/ 	.byte	0xff
	.zero		1


	//   ....[200]....
        /*0d7c*/ 	.word	0x0000a620
        /*0d80*/ 	.word	0x00000000
        /*0d84*/ 	.word	0x00000000
        /*0d88*/ 	.short	0x010a
        /*0d8a*/ 	.byte	0xff
	.zero		1


	//   ....[201]....
        /*0d8c*/ 	.word	0x0000a680
        /*0d90*/ 	.word	0x00000000
        /*0d94*/ 	.word	0x00000000
        /*0d98*/ 	.short	0x010a
        /*0d9a*/ 	.byte	0xff
	.zero		1


	//   ....[202]....
        /*0d9c*/ 	.word	0x0000a6e0
        /*0da0*/ 	.word	0x00000000
        /*0da4*/ 	.word	0x00000000
        /*0da8*/ 	.short	0x010a
        /*0daa*/ 	.byte	0xff
	.zero		1


	//   ....[203]....
        /*0dac*/ 	.word	0x0000a740
        /*0db0*/ 	.word	0x00000000
        /*0db4*/ 	.word	0x00000000
        /*0db8*/ 	.short	0x010a
        /*0dba*/ 	.byte	0xff
	.zero		1


	//   ....[204]....
        /*0dbc*/ 	.word	0x0000a7a0
        /*0dc0*/ 	.word	0x00000000
        /*0dc4*/ 	.word	0x00000000
        /*0dc8*/ 	.short	0x010a
        /*0dca*/ 	.byte	0xff
	.zero		1


	//   ....[205]....
        /*0dcc*/ 	.word	0x0000a800
        /*0dd0*/ 	.word	0x00000000
        /*0dd4*/ 	.word	0x00000000
        /*0dd8*/ 	.short	0x010a
        /*0dda*/ 	.byte	0xff
	.zero		1


	//   ....[206]....
        /*0ddc*/ 	.word	0x0000a860
        /*0de0*/ 	.word	0x00000000
        /*0de4*/ 	.word	0x00000000
        /*0de8*/ 	.short	0x010a
        /*0dea*/ 	.byte	0xff
	.zero		1


	//   ....[207]....
        /*0dec*/ 	.word	0x0000a8c0
        /*0df0*/ 	.word	0x00000000
        /*0df4*/ 	.word	0x00000000
        /*0df8*/ 	.short	0x010a
        /*0dfa*/ 	.byte	0xff
	.zero		1


	//   ....[208]....
        /*0dfc*/ 	.word	0x0000a920
        /*0e00*/ 	.word	0x00000000
        /*0e04*/ 	.word	0x00000000
        /*0e08*/ 	.short	0x010a
        /*0e0a*/ 	.byte	0xff
	.zero		1


	//   ....[209]....
        /*0e0c*/ 	.word	0x0000a980
        /*0e10*/ 	.word	0x00000000
        /*0e14*/ 	.word	0x00000000
        /*0e18*/ 	.short	0x010a
        /*0e1a*/ 	.byte	0xff
	.zero		1


	//   ....[210]....
        /*0e1c*/ 	.word	0x0000a9e0
        /*0e20*/ 	.word	0x00000000
        /*0e24*/ 	.word	0x00000000
        /*0e28*/ 	.short	0x010a
        /*0e2a*/ 	.byte	0xff
	.zero		1


	//   ....[211]....
        /*0e2c*/ 	.word	0x0000aa40
        /*0e30*/ 	.word	0x00000000
        /*0e34*/ 	.word	0x00000000
        /*0e38*/ 	.short	0x010a
        /*0e3a*/ 	.byte	0xff
	.zero		1


	//   ....[212]....
        /*0e3c*/ 	.word	0x0000aaa0
        /*0e40*/ 	.word	0x00000004
        /*0e44*/ 	.word	0x00000278
        /*0e48*/ 	.short	0x010a
        /*0e4a*/ 	.byte	0xff
	.zero		1


	//   ....[213]....
        /*0e4c*/ 	.word	0x0000ab00
        /*0e50*/ 	.word	0x00000004
        /*0e54*/ 	.word	0x00000270
        /*0e58*/ 	.short	0x010a
        /*0e5a*/ 	.byte	0xff
	.zero		1


	//   ....[214]....
        /*0e5c*/ 	.word	0x0000ab60
        /*0e60*/ 	.word	0x00000005
        /*0e64*/ 	.word	0x00000008
        /*0e68*/ 	.short	0x010a
        /*0e6a*/ 	.byte	0xff
	.zero		1


	//   ....[215]....
        /*0e6c*/ 	.word	0x0000ac40
        /*0e70*/ 	.word	0x00000003
        /*0e74*/ 	.word	0x00000008
        /*0e78*/ 	.short	0x010a
        /*0e7a*/ 	.byte	0xff
	.zero		1


	//   ....[216]....
        /*0e7c*/ 	.word	0x0000aca0
        /*0e80*/ 	.word	0x00000004
        /*0e84*/ 	.word	0x00000270
        /*0e88*/ 	.short	0x010a
        /*0e8a*/ 	.byte	0xff
	.zero		1


	//   ....[217]....
        /*0e8c*/ 	.word	0x0000ad00
        /*0e90*/ 	.word	0x00000004
        /*0e94*/ 	.word	0x00000290
        /*0e98*/ 	.short	0x010a
        /*0e9a*/ 	.byte	0xff
	.zero		1


	//   ....[218]....
        /*0e9c*/ 	.word	0x0000ad60
        /*0ea0*/ 	.word	0x00000004
        /*0ea4*/ 	.word	0x00000000
        /*0ea8*/ 	.short	0x010a
        /*0eaa*/ 	.byte	0xff
	.zero		1


	//   ....[219]....
        /*0eac*/ 	.word	0x0000adc0
        /*0eb0*/ 	.word	0x00000000
        /*0eb4*/ 	.word	0x00000000
        /*0eb8*/ 	.short	0x010a
        /*0eba*/ 	.byte	0xff
	.zero		1


	//   ....[220]....
        /*0ebc*/ 	.word	0x0000ae20
        /*0ec0*/ 	.word	0x00000000
        /*0ec4*/ 	.word	0x000002a0
        /*0ec8*/ 	.short	0x010a
        /*0eca*/ 	.byte	0xff
	.zero		1


	//   ....[221]....
        /*0ecc*/ 	.word	0x0000ae80
        /*0ed0*/ 	.word	0x00000000
        /*0ed4*/ 	.word	0x00000270
        /*0ed8*/ 	.short	0x010a
        /*0eda*/ 	.byte	0xff
	.zero		1


	//   ....[222]....
        /*0edc*/ 	.word	0x0000aee0
        /*0ee0*/ 	.word	0x00000003
        /*0ee4*/ 	.word	0x00000268
        /*0ee8*/ 	.short	0x010a
        /*0eea*/ 	.byte	0xff
	.zero		1


	//   ....[223]....
        /*0eec*/ 	.word	0x0000af40
        /*0ef0*/ 	.word	0x00000000
        /*0ef4*/ 	.word	0x00000248
        /*0ef8*/ 	.short	0x010a
        /*0efa*/ 	.byte	0xff
	.zero		1


	//   ....[224]....
        /*0efc*/ 	.word	0x0000afa0
        /*0f00*/ 	.word	0x00000000
        /*0f04*/ 	.word	0x00000248
        /*0f08*/ 	.short	0x010a
        /*0f0a*/ 	.byte	0xff
	.zero		1


	//   ....[225]....
        /*0f0c*/ 	.word	0x0000b000
        /*0f10*/ 	.word	0x00000000
        /*0f14*/ 	.word	0x00000000
        /*0f18*/ 	.short	0x010a
        /*0f1a*/ 	.byte	0xff
	.zero		1


	//   ....[226]....
        /*0f1c*/ 	.word	0x0000b060
        /*0f20*/ 	.word	0x00000000
        /*0f24*/ 	.word	0x00000000
        /*0f28*/ 	.short	0x010a
        /*0f2a*/ 	.byte	0xff
	.zero		1


	//   ....[227]....
        /*0f2c*/ 	.word	0x0000b0c0
        /*0f30*/ 	.word	0x00000000
        /*0f34*/ 	.word	0x00000270
        /*0f38*/ 	.short	0x010a
        /*0f3a*/ 	.byte	0xff
	.zero		1


	//   ....[228]....
        /*0f3c*/ 	.word	0x0000b110
        /*0f40*/ 	.word	0x00000000
        /*0f44*/ 	.word	0x00000230
        /*0f48*/ 	.short	0x010a
        /*0f4a*/ 	.byte	0xff
	.zero		1


	//   ....[229]....
        /*0f4c*/ 	.word	0x0000b160
        /*0f50*/ 	.word	0x00000039
        /*0f54*/ 	.word	0x00000280
        /*0f58*/ 	.short	0x010a
        /*0f5a*/ 	.byte	0xff
	.zero		1


	//   ....[230]....
        /*0f5c*/ 	.word	0x0000b1b0
        /*0f60*/ 	.word	0x00000003
        /*0f64*/ 	.word	0x00000230
        /*0f68*/ 	.short	0x010a
        /*0f6a*/ 	.byte	0xff
	.zero		1


	//----- nvinfo : EIATTR_NUM_MBARRIERS
	.align		4
.L_47:
        /*0f6c*/ 	.byte	0x03, 0x38
        /*0f6e*/ 	.short	0x0055


	//----- nvinfo : EIATTR_EXIT_INSTR_OFFSETS
	.align		4
        /*0f70*/ 	.byte	0x04, 0x1c
        /*0f72*/ 	.short	(.L_49 - .L_48)


	//   ....[0]....
.L_48:
        /*0f74*/ 	.word	0x000046e0


	//   ....[1]....
        /*0f78*/ 	.word	0x00004990


	//   ....[2]....
        /*0f7c*/ 	.word	0x000049f0


	//   ....[3]....
        /*0f80*/ 	.word	0x00005b80


	//   ....[4]....
        /*0f84*/ 	.word	0x00007140


	//   ....[5]....
        /*0f88*/ 	.word	0x00007180


	//   ....[6]....
        /*0f8c*/ 	.word	0x00009b70


	//   ....[7]....
        /*0f90*/ 	.word	0x00009bf0


	//   ....[8]....
        /*0f94*/ 	.word	0x00009c20


	//   ....[9]....
        /*0f98*/ 	.word	0x00009ca0


	//----- nvinfo : EIATTR_MAX_THREADS
	.align		4
.L_49:
        /*0f9c*/ 	.byte	0x04, 0x05
        /*0f9e*/ 	.short	(.L_51 - .L_50)
.L_50:
        /*0fa0*/ 	.word	0x00000100
        /*0fa4*/ 	.word	0x00000001
        /*0fa8*/ 	.word	0x00000001


	//----- nvinfo : EIATTR_CRS_STACK_SIZE
	.align		4
.L_51:
        /*0fac*/ 	.byte	0x04, 0x1e
        /*0fae*/ 	.short	(.L_53 - .L_52)
.L_52:
        /*0fb0*/ 	.word	0x00000000


	//----- nvinfo : EIATTR_CBANK_PARAM_SIZE
	.align		4
.L_53:
        /*0fb4*/ 	.byte	0x03, 0x19
        /*0fb6*/ 	.short	0x0800


	//----- nvinfo : EIATTR_PARAM_CBANK
	.align		4
        /*0fb8*/ 	.byte	0x04, 0x0a
        /*0fba*/ 	.short	(.L_55 - .L_54)
	.align		4
.L_54:
        /*0fbc*/ 	.word	index@(.nv.constant0._ZN7cutlass13device_kernelINS_4conv6kernel13ConvUniversalINS1_16ConvProblemShapeILNS1_8OperatorE2ELi2EEENS1_10collective14CollectiveConvINS1_47MainloopSm100TmaUmmaWarpSpecializedImplicitGemmILS5_2ELi35ELi2ELi1ELi2EN4cute5tupleIJNSA_1CILi2EEENSC_ILi1EEESE_EEEEENSB_IJNSC_ILi128EEENSB_IJNSC_ILi64EEEEEENSB_IJNSC_ILi32EEEEEEEEENS_10bfloat16_tESN_NSA_8TiledMMAINSA_8MMA_AtomIJNSA_26SM100_MMA_F16BF16_2x1SM_SSISN_SN_fLi128ELi64ELNSA_4UMMA5MajorE1ELSS_1ELNSR_7ScaleInE0ELST_0EEEEEENSA_6LayoutINSB_IJSE_SE_SE_EEENSB_IJNSC_ILi0EEESY_SY_EEEEENSB_IJNSA_10UnderscoreES11_S11_EEEEENS7_6detail27Sm100ImplicitGemmTileTraitsINSA_18SM100_TMA_2SM_LOADENSA_14ComposedLayoutINSA_7SwizzleILi3ELi4ELi3EEENSA_18smem_ptr_flag_bitsILi16EEENSW_INSB_IJSI_NSC_ILi8EEEEEENSB_IJSE_SI_EEEEEEEvEENS15_INSA_25SM100_TMA_2SM_LOAD_IM2COLENS17_INS18_ILi2ELi4ELi3EEES1B_NSW_INSB_IJSK_S1C_EEENSB_IJSE_SK_EEEEEEEvEEEENS_8epilogue10collective18CollectiveEpilogueINS1Q_23Sm100TmaWarpSpecializedILi3ELi2ELi16ELb1ELb0EEEJNSB_IJSI_SJ_SL_EEENSB_IJNSW_ISI_SE_EENSW_INSB_IJNSC_ILi16EEESD_EEES1L_EEEEESN_NSB_IJlNSB_IJSE_llEEESY_EEESN_S22_NS1Q_6fusion15FusionCallbacksIS1U_NS23_17LinearCombinationISN_fSN_fLNS_15FloatRoundStyleE2EEES1V_S20_JEEENSA_5SM1004TMEM4LOAD26SM100_TMEM_LOAD_32dp32b16xENSA_13SM90_TMA_LOADENS17_INS18_ILi1ELi4ELi3EEES1B_NSW_INSB_IJS1C_S1X_EEENSB_IJS1X_SE_EEEEEEENSA_39AutoVectorizingCopyWithAssumedAlignmentILi128EEENSA_14SM90_TMA_STOREES2I_S2K_S2K_EEEvvEEEEvNT_6ParamsE)
        /*0fc0*/ 	.short	0x0380
        /*0fc2*/ 	.short	0x0800


	//----- nvinfo : EIATTR_SW_WAR
	.align		4
.L_55:
        /*0fc4*/ 	.byte	0x04, 0x36
        /*0fc6*/ 	.short	(.L_57 - .L_56)
.L_56:
        /*0fc8*/ 	.word	0x00000008
.L_57:


//--------------------- .nv.callgraph             --------------------------
	.section	.nv.callgraph,"",@"SHT_CUDA_CALLGRAPH"
	.align	4
	.sectionentsize	8
	.align		4
        /*0000*/ 	.word	0x00000000
	.align		4
        /*0004*/ 	.word	0xffffffff
	.align		4
        /*0008*/ 	.word	index@(_ZN7cutlass13device_kernelINS_4conv6kernel13ConvUniversalINS1_16ConvProblemShapeILNS1_8OperatorE2ELi2EEENS1_10collective14CollectiveConvINS1_47MainloopSm100TmaUmmaWarpSpecializedImplicitGemmILS5_2ELi35ELi2ELi1ELi2EN4cute5tupleIJNSA_1CILi2EEENSC_ILi1EEESE_EEEEENSB_IJNSC_ILi128EEENSB_IJNSC_ILi64EEEEEENSB_IJNSC_ILi32EEEEEEEEENS_10bfloat16_tESN_NSA_8TiledMMAINSA_8MMA_AtomIJNSA_26SM100_MMA_F16BF16_2x1SM_SSISN_SN_fLi128ELi64ELNSA_4UMMA5MajorE1ELSS_1ELNSR_7ScaleInE0ELST_0EEEEEENSA_6LayoutINSB_IJSE_SE_SE_EEENSB_IJNSC_ILi0EEESY_SY_EEEEENSB_IJNSA_10UnderscoreES11_S11_EEEEENS7_6detail27Sm100ImplicitGemmTileTraitsINSA_18SM100_TMA_2SM_LOADENSA_14ComposedLayoutINSA_7SwizzleILi3ELi4ELi3EEENSA_18smem_ptr_flag_bitsILi16EEENSW_INSB_IJSI_NSC_ILi8EEEEEENSB_IJSE_SI_EEEEEEEvEENS15_INSA_25SM100_TMA_2SM_LOAD_IM2COLENS17_INS18_ILi2ELi4ELi3EEES1B_NSW_INSB_IJSK_S1C_EEENSB_IJSE_SK_EEEEEEEvEEEENS_8epilogue10collective18CollectiveEpilogueINS1Q_23Sm100TmaWarpSpecializedILi3ELi2ELi16ELb1ELb0EEEJNSB_IJSI_SJ_SL_EEENSB_IJNSW_ISI_SE_EENSW_INSB_IJNSC_ILi16EEESD_EEES1L_EEEEESN_NSB_IJlNSB_IJSE_llEEESY_EEESN_S22_NS1Q_6fusion15FusionCallbacksIS1U_NS23_17LinearCombinationISN_fSN_fLNS_15FloatRoundStyleE2EEES1V_S20_JEEENSA_5SM1004TMEM4LOAD26SM100_TMEM_LOAD_32dp32b16xENSA_13SM90_TMA_LOADENS17_INS18_ILi1ELi4ELi3EEES1B_NSW_INSB_IJS1C_S1X_EEENSB_IJS1X_SE_EEEEEEENSA_39AutoVectorizingCopyWithAssumedAlignmentILi128EEENSA_14SM90_TMA_STOREES2I_S2K_S2K_EEEvvEEEEvNT_6ParamsE)
	.align		4
        /*000c*/ 	.word	index@(__assertfail)
	.align		4
        /*0010*/ 	.word	0x00000000
	.align		4
        /*0014*/ 	.word	0xfffffffe
	.align		4
        /*0018*/ 	.word	0x00000000
	.align		4
        /*001c*/ 	.word	0xfffffffd
	.align		4
        /*0020*/ 	.word	0x00000000
	.align		4
        /*0024*/ 	.word	0xfffffffc


//--------------------- .nv.constant4             --------------------------
	.section	.nv.constant4,"a",@progbits
	.align	8
	.align		8
.nv.constant4:
        /*0000*/ 	.dword	__assertfail
	.align		8
        /*0008*/ 	.dword	__unnamed_1
	.align		8
        /*0010*/ 	.dword	__unnamed_2
	.align		8
        /*0018*/ 	.dword	_ZN39_INTERNAL_ad04ef6a_4_k_cu_8f3c5b75_29434cuda3std3__45__cpo5beginE
	.align		8
        /*0020*/ 	.dword	_ZN39_INTERNAL_ad04ef6a_4_k_cu_8f3c5b75_29434cuda3std3__45__cpo3endE
	.align		8
        /*0028*/ 	.dword	_ZN39_INTERNAL_ad04ef6a_4_k_cu_8f3c5b75_29434cuda3std3__45__cpo6cbeginE
	.align		8
        /*0030*/ 	.dword	_ZN39_INTERNAL_ad04ef6a_4_k_cu_8f3c5b75_29434cuda3std3__45__cpo4cendE
	.align		8
        /*0038*/ 	.dword	_ZN39_INTERNAL_ad04ef6a_4_k_cu_8f3c5b75_29434cuda3std3__441_GLOBAL__N__ad04ef6a_4_k_cu_8f3c5b75_29436ignoreE
	.align		8
        /*0040*/ 	.dword	_ZN39_INTERNAL_ad04ef6a_4_k_cu_8f3c5b75_29434cuda3std3__419piecewise_constructE
	.align		8
        /*0048*/ 	.dword	_ZN39_INTERNAL_ad04ef6a_4_k_cu_8f3c5b75_29434cuda3std3__48in_placeE
	.align		8
        /*0050*/ 	.dword	_ZN39_INTERNAL_ad04ef6a_4_k_cu_8f3c5b75_29434cuda3std6ranges3__45__cpo4swapE
	.align		8
        /*0058*/ 	.dword	_ZN39_INTERNAL_ad04ef6a_4_k_cu_8f3c5b75_29434cuda3std6ranges3__45__cpo9iter_moveE
	.align		8
        /*0060*/ 	.dword	_ZN39_INTERNAL_ad04ef6a_4_k_cu_8f3c5b75_29434cute7productE
	.align		8
        /*0068*/ 	.dword	_ZN39_INTERNAL_ad04ef6a_4_k_cu_8f3c5b75_29434cute1_E
	.align		8
        /*0070*/ 	.dword	$str$27
	.align		8
        /*0078*/ 	.dword	$str$28
	.align		8
        /*0080*/ 	.dword	$str$29
	.align		8
        /*0088*/ 	.dword	$str$30


//--------------------- .text._ZN7cutlass13device_kernelINS_4conv6kernel13ConvUniversalINS1_16ConvProblemShapeILNS1_8OperatorE2ELi2EEENS1_10collective14CollectiveConvINS1_47MainloopSm100TmaUmmaWarpSpecializedImplicitGemmILS5_2ELi35ELi2ELi1ELi2EN4cute5tupleIJNSA_1CILi2EEENSC_ILi1EEESE_EEEEENSB_IJNSC_ILi128EEENSB_IJNSC_ILi64EEEEEENSB_IJNSC_ILi32EEEEEEEEENS_10bfloat16_tESN_NSA_8TiledMMAINSA_8MMA_AtomIJNSA_26SM100_MMA_F16BF16_2x1SM_SSISN_SN_fLi128ELi64ELNSA_4UMMA5MajorE1ELSS_1ELNSR_7ScaleInE0ELST_0EEEEEENSA_6LayoutINSB_IJSE_SE_SE_EEENSB_IJNSC_ILi0EEESY_SY_EEEEENSB_IJNSA_10UnderscoreES11_S11_EEEEENS7_6detail27Sm100ImplicitGemmTileTraitsINSA_18SM100_TMA_2SM_LOADENSA_14ComposedLayoutINSA_7SwizzleILi3ELi4ELi3EEENSA_18smem_ptr_flag_bitsILi16EEENSW_INSB_IJSI_NSC_ILi8EEEEEENSB_IJSE_SI_EEEEEEEvEENS15_INSA_25SM100_TMA_2SM_LOAD_IM2COLENS17_INS18_ILi2ELi4ELi3EEES1B_NSW_INSB_IJSK_S1C_EEENSB_IJSE_SK_EEEEEEEvEEEENS_8epilogue10collective18CollectiveEpilogueINS1Q_23Sm100TmaWarpSpecializedILi3ELi2ELi16ELb1ELb0EEEJNSB_IJSI_SJ_SL_EEENSB_IJNSW_ISI_SE_EENSW_INSB_IJNSC_ILi16EEESD_EEES1L_EEEEESN_NSB_IJlNSB_IJSE_llEEESY_EEESN_S22_NS1Q_6fusion15FusionCallbacksIS1U_NS23_17LinearCombinationISN_fSN_fLNS_15FloatRoundStyleE2EEES1V_S20_JEEENSA_5SM1004TMEM4LOAD26SM100_TMEM_LOAD_32dp32b16xENSA_13SM90_TMA_LOADENS17_INS18_ILi1ELi4ELi3EEES1B_NSW_INSB_IJS1C_S1X_EEENSB_IJS1X_SE_EEEEEEENSA_39AutoVectorizingCopyWithAssumedAlignmentILi128EEENSA_14SM90_TMA_STOREES2I_S2K_S2K_EEEvvEEEEvNT_6ParamsE --------------------------
	.section	.text._ZN7cutlass13device_kernelINS_4conv6kernel13ConvUniversalINS1_16ConvProblemShapeILNS1_8OperatorE2ELi2EEENS1_10collective14CollectiveConvINS1_47MainloopSm100TmaUmmaWarpSpecializedImplicitGemmILS5_2ELi35ELi2ELi1ELi2EN4cute5tupleIJNSA_1CILi2EEENSC_ILi1EEESE_EEEEENSB_IJNSC_ILi128EEENSB_IJNSC_ILi64EEEEEENSB_IJNSC_ILi32EEEEEEEEENS_10bfloat16_tESN_NSA_8TiledMMAINSA_8MMA_AtomIJNSA_26SM100_MMA_F16BF16_2x1SM_SSISN_SN_fLi128ELi64ELNSA_4UMMA5MajorE1ELSS_1ELNSR_7ScaleInE0ELST_0EEEEEENSA_6LayoutINSB_IJSE_SE_SE_EEENSB_IJNSC_ILi0EEESY_SY_EEEEENSB_IJNSA_10UnderscoreES11_S11_EEEEENS7_6detail27Sm100ImplicitGemmTileTraitsINSA_18SM100_TMA_2SM_LOADENSA_14ComposedLayoutINSA_7SwizzleILi3ELi4ELi3EEENSA_18smem_ptr_flag_bitsILi16EEENSW_INSB_IJSI_NSC_ILi8EEEEEENSB_IJSE_SI_EEEEEEEvEENS15_INSA_25SM100_TMA_2SM_LOAD_IM2COLENS17_INS18_ILi2ELi4ELi3EEES1B_NSW_INSB_IJSK_S1C_EEENSB_IJSE_SK_EEEEEEEvEEEENS_8epilogue10collective18CollectiveEpilogueINS1Q_23Sm100TmaWarpSpecializedILi3ELi2ELi16ELb1ELb0EEEJNSB_IJSI_SJ_SL_EEENSB_IJNSW_ISI_SE_EENSW_INSB_IJNSC_ILi16EEESD_EEES1L_EEEEESN_NSB_IJlNSB_IJSE_llEEESY_EEESN_S22_NS1Q_6fusion15FusionCallbacksIS1U_NS23_17LinearCombinationISN_fSN_fLNS_15FloatRoundStyleE2EEES1V_S20_JEEENSA_5SM1004TMEM4LOAD26SM100_TMEM_LOAD_32dp32b16xENSA_13SM90_TMA_LOADENS17_INS18_ILi1ELi4ELi3EEES1B_NSW_INSB_IJS1C_S1X_EEENSB_IJS1X_SE_EEEEEEENSA_39AutoVectorizingCopyWithAssumedAlignmentILi128EEENSA_14SM90_TMA_STOREES2I_S2K_S2K_EEEvvEEEEvNT_6ParamsE,"ax",@progbits
	.align	128
.text._ZN7cutlass13device_kernelINS_4conv6kernel13ConvUniversalINS1_16ConvProblemShapeILNS1_8OperatorE2ELi2EEENS1_10collective14CollectiveConvINS1_47MainloopSm100TmaUmmaWarpSpecializedImplicitGemmILS5_2ELi35ELi2ELi1ELi2EN4cute5tupleIJNSA_1CILi2EEENSC_ILi1EEESE_EEEEENSB_IJNSC_ILi128EEENSB_IJNSC_ILi64EEEEEENSB_IJNSC_ILi32EEEEEEEEENS_10bfloat16_tESN_NSA_8TiledMMAINSA_8MMA_AtomIJNSA_26SM100_MMA_F16BF16_2x1SM_SSISN_SN_fLi128ELi64ELNSA_4UMMA5MajorE1ELSS_1ELNSR_7ScaleInE0ELST_0EEEEEENSA_6LayoutINSB_IJSE_SE_SE_EEENSB_IJNSC_ILi0EEESY_SY_EEEEENSB_IJNSA_10UnderscoreES11_S11_EEEEENS7_6detail27Sm100ImplicitGemmTileTraitsINSA_18SM100_TMA_2SM_LOADENSA_14ComposedLayoutINSA_7SwizzleILi3ELi4ELi3EEENSA_18smem_ptr_flag_bitsILi16EEENSW_INSB_IJSI_NSC_ILi8EEEEEENSB_IJSE_SI_EEEEEEEvEENS15_INSA_25SM100_TMA_2SM_LOAD_IM2COLENS17_INS18_ILi2ELi4ELi3EEES1B_NSW_INSB_IJSK_S1C_EEENSB_IJSE_SK_EEEEEEEvEEEENS_8epilogue10collective18CollectiveEpilogueINS1Q_23Sm100TmaWarpSpecializedILi3ELi2ELi16ELb1ELb0EEEJNSB_IJSI_SJ_SL_EEENSB_IJNSW_ISI_SE_EENSW_INSB_IJNSC_ILi16EEESD_EEES1L_EEEEESN_NSB_IJlNSB_IJSE_llEEESY_EEESN_S22_NS1Q_6fusion15FusionCallbacksIS1U_NS23_17LinearCombinationISN_fSN_fLNS_15FloatRoundStyleE2EEES1V_S20_JEEENSA_5SM1004TMEM4LOAD26SM100_TMEM_LOAD_32dp32b16xENSA_13SM90_TMA_LOADENS17_INS18_ILi1ELi4ELi3EEES1B_NSW_INSB_IJS1C_S1X_EEENSB_IJS1X_SE_EEEEEEENSA_39AutoVectorizingCopyWithAssumedAlignmentILi128EEENSA_14SM90_TMA_STOREES2I_S2K_S2K_EEEvvEEEEvNT_6ParamsE:
        .type           _ZN7cutlass13device_kernelINS_4conv6kernel13ConvUniversalINS1_16ConvProblemShapeILNS1_8OperatorE2ELi2EEENS1_10collective14CollectiveConvINS1_47MainloopSm100TmaUmmaWarpSpecializedImplicitGemmILS5_2ELi35ELi2ELi1ELi2EN4cute5tupleIJNSA_1CILi2EEENSC_ILi1EEESE_EEEEENSB_IJNSC_ILi128EEENSB_IJNSC_ILi64EEEEEENSB_IJNSC_ILi32EEEEEEEEENS_10bfloat16_tESN_NSA_8TiledMMAINSA_8MMA_AtomIJNSA_26SM100_MMA_F16BF16_2x1SM_SSISN_SN_fLi128ELi64ELNSA_4UMMA5MajorE1ELSS_1ELNSR_7ScaleInE0ELST_0EEEEEENSA_6LayoutINSB_IJSE_SE_SE_EEENSB_IJNSC_ILi0EEESY_SY_EEEEENSB_IJNSA_10UnderscoreES11_S11_EEEEENS7_6detail27Sm100ImplicitGemmTileTraitsINSA_18SM100_TMA_2SM_LOADENSA_14ComposedLayoutINSA_7SwizzleILi3ELi4ELi3EEENSA_18smem_ptr_flag_bitsILi16EEENSW_INSB_IJSI_NSC_ILi8EEEEEENSB_IJSE_SI_EEEEEEEvEENS15_INSA_25SM100_TMA_2SM_LOAD_IM2COLENS17_INS18_ILi2ELi4ELi3EEES1B_NSW_INSB_IJSK_S1C_EEENSB_IJSE_SK_EEEEEEEvEEEENS_8epilogue10collective18CollectiveEpilogueINS1Q_23Sm100TmaWarpSpecializedILi3ELi2ELi16ELb1ELb0EEEJNSB_IJSI_SJ_SL_EEENSB_IJNSW_ISI_SE_EENSW_INSB_IJNSC_ILi16EEESD_EEES1L_EEEEESN_NSB_IJlNSB_IJSE_llEEESY_EEESN_S22_NS1Q_6fusion15FusionCallbacksIS1U_NS23_17LinearCombinationISN_fSN_fLNS_15FloatRoundStyleE2EEES1V_S20_JEEENSA_5SM1004TMEM4LOAD26SM100_TMEM_LOAD_32dp32b16xENSA_13SM90_TMA_LOADENS17_INS18_ILi1ELi4ELi3EEES1B_NSW_INSB_IJS1C_S1X_EEENSB_IJS1X_SE_EEEEEEENSA_39AutoVectorizingCopyWithAssumedAlignmentILi128EEENSA_14SM90_TMA_STOREES2I_S2K_S2K_EEEvvEEEEvNT_6ParamsE,@function
        .size           _ZN7cutlass13device_kernelINS_4conv6kernel13ConvUniversalINS1_16ConvProblemShapeILNS1_8OperatorE2ELi2EEENS1_10collective14CollectiveConvINS1_47MainloopSm100TmaUmmaWarpSpecializedImplicitGemmILS5_2ELi35ELi2ELi1ELi2EN4cute5tupleIJNSA_1CILi2EEENSC_ILi1EEESE_EEEEENSB_IJNSC_ILi128EEENSB_IJNSC_ILi64EEEEEENSB_IJNSC_ILi32EEEEEEEEENS_10bfloat16_tESN_NSA_8TiledMMAINSA_8MMA_AtomIJNSA_26SM100_MMA_F16BF16_2x1SM_SSISN_SN_fLi128ELi64ELNSA_4UMMA5MajorE1ELSS_1ELNSR_7ScaleInE0ELST_0EEEEEENSA_6LayoutINSB_IJSE_SE_SE_EEENSB_IJNSC_ILi0EEESY_SY_EEEEENSB_IJNSA_10UnderscoreES11_S11_EEEEENS7_6detail27Sm100ImplicitGemmTileTraitsINSA_18SM100_TMA_2SM_LOADENSA_14ComposedLayoutINSA_7SwizzleILi3ELi4ELi3EEENSA_18smem_ptr_flag_bitsILi16EEENSW_INSB_IJSI_NSC_ILi8EEEEEENSB_IJSE_SI_EEEEEEEvEENS15_INSA_25SM100_TMA_2SM_LOAD_IM2COLENS17_INS18_ILi2ELi4ELi3EEES1B_NSW_INSB_IJSK_S1C_EEENSB_IJSE_SK_EEEEEEEvEEEENS_8epilogue10collective18CollectiveEpilogueINS1Q_23Sm100TmaWarpSpecializedILi3ELi2ELi16ELb1ELb0EEEJNSB_IJSI_SJ_SL_EEENSB_IJNSW_ISI_SE_EENSW_INSB_IJNSC_ILi16EEESD_EEES1L_EEEEESN_NSB_IJlNSB_IJSE_llEEESY_EEESN_S22_NS1Q_6fusion15FusionCallbacksIS1U_NS23_17LinearCombinationISN_fSN_fLNS_15FloatRoundStyleE2EEES1V_S20_JEEENSA_5SM1004TMEM4LOAD26SM100_TMEM_LOAD_32dp32b16xENSA_13SM90_TMA_LOADENS17_INS18_ILi1ELi4ELi3EEES1B_NSW_INSB_IJS1C_S1X_EEENSB_IJS1X_SE_EEEEEEENSA_39AutoVectorizingCopyWithAssumedAlignmentILi128EEENSA_14SM90_TMA_STOREES2I_S2K_S2K_EEEvvEEEEvNT_6ParamsE,(.L_x_259 - _ZN7cutlass13device_kernelINS_4conv6kernel13ConvUniversalINS1_16ConvProblemShapeILNS1_8OperatorE2ELi2EEENS1_10collective14CollectiveConvINS1_47MainloopSm100TmaUmmaWarpSpecializedImplicitGemmILS5_2ELi35ELi2ELi1ELi2EN4cute5tupleIJNSA_1CILi2EEENSC_ILi1EEESE_EEEEENSB_IJNSC_ILi128EEENSB_IJNSC_ILi64EEEEEENSB_IJNSC_ILi32EEEEEEEEENS_10bfloat16_tESN_NSA_8TiledMMAINSA_8MMA_AtomIJNSA_26SM100_MMA_F16BF16_2x1SM_SSISN_SN_fLi128ELi64ELNSA_4UMMA5MajorE1ELSS_1ELNSR_7ScaleInE0ELST_0EEEEEENSA_6LayoutINSB_IJSE_SE_SE_EEENSB_IJNSC_ILi0EEESY_SY_EEEEENSB_IJNSA_10UnderscoreES11_S11_EEEEENS7_6detail27Sm100ImplicitGemmTileTraitsINSA_18SM100_TMA_2SM_LOADENSA_14ComposedLayoutINSA_7SwizzleILi3ELi4ELi3EEENSA_18smem_ptr_flag_bitsILi16EEENSW_INSB_IJSI_NSC_ILi8EEEEEENSB_IJSE_SI_EEEEEEEvEENS15_INSA_25SM100_TMA_2SM_LOAD_IM2COLENS17_INS18_ILi2ELi4ELi3EEES1B_NSW_INSB_IJSK_S1C_EEENSB_IJSE_SK_EEEEEEEvEEEENS_8epilogue10collective18CollectiveEpilogueINS1Q_23Sm100TmaWarpSpecializedILi3ELi2ELi16ELb1ELb0EEEJNSB_IJSI_SJ_SL_EEENSB_IJNSW_ISI_SE_EENSW_INSB_IJNSC_ILi16EEESD_EEES1L_EEEEESN_NSB_IJlNSB_IJSE_llEEESY_EEESN_S22_NS1Q_6fusion15FusionCallbacksIS1U_NS23_17LinearCombinationISN_fSN_fLNS_15FloatRoundStyleE2EEES1V_S20_JEEENSA_5SM1004TMEM4LOAD26SM100_TMEM_LOAD_32dp32b16xENSA_13SM90_TMA_LOADENS17_INS18_ILi1ELi4ELi3EEES1B_NSW_INSB_IJS1C_S1X_EEENSB_IJS1X_SE_EEEEEEENSA_39AutoVectorizingCopyWithAssumedAlignmentILi128EEENSA_14SM90_TMA_STOREES2I_S2K_S2K_EEEvvEEEEvNT_6ParamsE)
        .other          _ZN7cutlass13device_kernelINS_4conv6kernel13ConvUniversalINS1_16ConvProblemShapeILNS1_8OperatorE2ELi2EEENS1_10collective14CollectiveConvINS1_47MainloopSm100TmaUmmaWarpSpecializedImplicitGemmILS5_2ELi35ELi2ELi1ELi2EN4cute5tupleIJNSA_1CILi2EEENSC_ILi1EEESE_EEEEENSB_IJNSC_ILi128EEENSB_IJNSC_ILi64EEEEEENSB_IJNSC_ILi32EEEEEEEEENS_10bfloat16_tESN_NSA_8TiledMMAINSA_8MMA_AtomIJNSA_26SM100_MMA_F16BF16_2x1SM_SSISN_SN_fLi128ELi64ELNSA_4UMMA5MajorE1ELSS_1ELNSR_7ScaleInE0ELST_0EEEEEENSA_6LayoutINSB_IJSE_SE_SE_EEENSB_IJNSC_ILi0EEESY_SY_EEEEENSB_IJNSA_10UnderscoreES11_S11_EEEEENS7_6detail27Sm100ImplicitGemmTileTraitsINSA_18SM100_TMA_2SM_LOADENSA_14ComposedLayoutINSA_7SwizzleILi3ELi4ELi3EEENSA_18smem_ptr_flag_bitsILi16EEENSW_INSB_IJSI_NSC_ILi8EEEEEENSB_IJSE_SI_EEEEEEEvEENS15_INSA_25SM100_TMA_2SM_LOAD_IM2COLENS17_INS18_ILi2ELi4ELi3EEES1B_NSW_INSB_IJSK_S1C_EEENSB_IJSE_SK_EEEEEEEvEEEENS_8epilogue10collective18CollectiveEpilogueINS1Q_23Sm100TmaWarpSpecializedILi3ELi2ELi16ELb1ELb0EEEJNSB_IJSI_SJ_SL_EEENSB_IJNSW_ISI_SE_EENSW_INSB_IJNSC_ILi16EEESD_EEES1L_EEEEESN_NSB_IJlNSB_IJSE_llEEESY_EEESN_S22_NS1Q_6fusion15FusionCallbacksIS1U_NS23_17LinearCombinationISN_fSN_fLNS_15FloatRoundStyleE2EEES1V_S20_JEEENSA_5SM1004TMEM4LOAD26SM100_TMEM_LOAD_32dp32b16xENSA_13SM90_TMA_LOADENS17_INS18_ILi1ELi4ELi3EEES1B_NSW_INSB_IJS1C_S1X_EEENSB_IJS1X_SE_EEEEEEENSA_39AutoVectorizingCopyWithAssumedAlignmentILi128EEENSA_14SM90_TMA_STOREES2I_S2K_S2K_EEEvvEEEEvNT_6ParamsE,@"STO_CUDA_ENTRY STV_DEFAULT"
_ZN7cutlass13device_kernelINS_4conv6kernel13ConvUniversalINS1_16ConvProblemShapeILNS1_8OperatorE2ELi2EEENS1_10collective14CollectiveConvINS1_47MainloopSm100TmaUmmaWarpSpecializedImplicitGemmILS5_2ELi35ELi2ELi1ELi2EN4cute5tupleIJNSA_1CILi2EEENSC_ILi1EEESE_EEEEENSB_IJNSC_ILi128EEENSB_IJNSC_ILi64EEEEEENSB_IJNSC_ILi32EEEEEEEEENS_10bfloat16_tESN_NSA_8TiledMMAINSA_8MMA_AtomIJNSA_26SM100_MMA_F16BF16_2x1SM_SSISN_SN_fLi128ELi64ELNSA_4UMMA5MajorE1ELSS_1ELNSR_7ScaleInE0ELST_0EEEEEENSA_6LayoutINSB_IJSE_SE_SE_EEENSB_IJNSC_ILi0EEESY_SY_EEEEENSB_IJNSA_10UnderscoreES11_S11_EEEEENS7_6detail27Sm100ImplicitGemmTileTraitsINSA_18SM100_TMA_2SM_LOADENSA_14ComposedLayoutINSA_7SwizzleILi3ELi4ELi3EEENSA_18smem_ptr_flag_bitsILi16EEENSW_INSB_IJSI_NSC_ILi8EEEEEENSB_IJSE_SI_EEEEEEEvEENS15_INSA_25SM100_TMA_2SM_LOAD_IM2COLENS17_INS18_ILi2ELi4ELi3EEES1B_NSW_INSB_IJSK_S1C_EEENSB_IJSE_SK_EEEEEEEvEEEENS_8epilogue10collective18CollectiveEpilogueINS1Q_23Sm100TmaWarpSpecializedILi3ELi2ELi16ELb1ELb0EEEJNSB_IJSI_SJ_SL_EEENSB_IJNSW_ISI_SE_EENSW_INSB_IJNSC_ILi16EEESD_EEES1L_EEEEESN_NSB_IJlNSB_IJSE_llEEESY_EEESN_S22_NS1Q_6fusion15FusionCallbacksIS1U_NS23_17LinearCombinationISN_fSN_fLNS_15FloatRoundStyleE2EEES1V_S20_JEEENSA_5SM1004TMEM4LOAD26SM100_TMEM_LOAD_32dp32b16xENSA_13SM90_TMA_LOADENS17_INS18_ILi1ELi4ELi3EEES1B_NSW_INSB_IJS1C_S1X_EEENSB_IJS1X_SE_EEEEEEENSA_39AutoVectorizingCopyWithAssumedAlignmentILi128EEENSA_14SM90_TMA_STOREES2I_S2K_S2K_EEEvvEEEEvNT_6ParamsE:
[----:B------:R-:W1:Y:S01]  /*0000*/  LDC R1, c[0x0][0x37c] ;  /* 0x0000df00ff017b82 */ /* 0x000e620000000800 */
[----:B------:R-:W2:Y:S01]  /*0010*/  S2R R54, SR_TID.X ;  /* 0x0000000000367919 */ /* 0x000ea20000002100 */
[----:B------:R-:W3:Y:S06]  /*0020*/  LDCU.64 UR8, c[0x0][0x890] ;  /* 0x00011200ff0877ac */ /* 0x000eec0008000a00 */
[----:B------:R-:W4:Y:S01]  /*0030*/  S2UR UR4, SR_CgaCtaId ;  /* 0x00000000000479c3 */ /* 0x000f220000008800 */
[----:B-1----:R-:W-:Y:S01]  /*0040*/  VIADD R1, R1, 0xfffffff8 ;  /* 0xfffffff801017836 */ /* 0x002fe20000000000 */
[----:B------:R-:W-:-:S02]  /*0050*/  PRMT R45, RZ, 0x7610, R45 ;  /* 0x00007610ff2d7816 */ /* 0x000fc4000000002d */
[----:B------:R-:W-:Y:S02]  /*0060*/  ELECT P1, URZ, PT ;  /* 0x0000000000ff782f */ /* 0x000fe40003820000 */
[----:B------:R-:W-:Y:S01]  /*0070*/  R2UR UR48, R1 ;  /* 0x00000000013072ca */ /* 0x000fe200000e0000 */
[----:B---3--:R-:W-:-:S04]  /*0080*/  UISETP.NE.U32.AND UP0, UPT, UR8, URZ, UPT ;  /* 0x000000ff0800728c */ /* 0x008fc8000bf05070 */
[----:B------:R-:W-:Y:S02]  /*0090*/  UISETP.NE.AND.EX UP0, UPT, UR9, URZ, UPT, UP0 ;  /* 0x000000ff0900728c */ /* 0x000fe4000bf05300 */
[----:B----4-:R-:W-:Y:S02]  /*00a0*/  ULOP3.LUT UR33, UR4, 0x1, URZ, 0xc0, !UPT ;  /* 0x0000000104217892 */ /* 0x010fe4000f8ec0ff */
[----:B------:R-:W-:Y:S01]  /*00b0*/  ULOP3.LUT UR32, UR4, 0x1, URZ, 0x3c, !UPT ;  /* 0x0000000104207892 */ /* 0x000fe2000f8e3cff */
[----:B--2---:R-:W-:-:S05]  /*00c0*/  SHF.R.U32.HI R46, RZ, 0x5, R54 ;  /* 0x00000005ff2e7819 */ /* 0x004fca0000011636 */
[----:B------:R-:W1:Y:S02]  /*00d0*/  SHFL.IDX PT, R0, R46, RZ, 0x1f ;  /* 0x00001fff2e007589 */ /* 0x000e6400000e0000 */
[----:B-1----:R-:W-:Y:S01]  /*00e0*/  R2UR UR18, R0 ;  /* 0x00000000001272ca */ /* 0x002fe200000e0000 */
[----:B------:R-:W-:-:S14]  /*00f0*/  BRA.U UP0, `(.L_x_0) ;  /* 0x0000000100307547 */ /* 0x000fdc000b800000 */
[----:B------:R-:W1:Y:S02]  /*0100*/  LDCU.64 UR4, c[0x0][0x888] ;  /* 0x00011100ff0477ac */ /* 0x000e640008000a00 */
[----:B-1----:R-:W-:-:S04]  /*0110*/  UISETP.NE.U32.AND UP0, UPT, UR4, URZ, UPT ;  /* 0x000000ff0400728c */ /* 0x002fc8000bf05070 */
[----:B------:R-:W-:-:S09]  /*0120*/  UISETP.NE.AND.EX UP0, UPT, UR5, URZ, UPT, UP0 ;  /* 0x000000ff0500728c */ /* 0x000fd2000bf05300 */
[----:B------:R-:W-:Y:S05]  /*0130*/  BRA.U !UP0, `(.L_x_1) ;  /* 0x0000000108147547 */ /* 0x000fea000b800000 */
[----:B------:R-:W1:Y:S01]  /*0140*/  LDC.64 R26, c[0x0][0x888] ;  /* 0x00022200ff1a7b82 */ /* 0x000e620000000a00 */
[----:B------:R-:W1:Y:S02]  /*0150*/  LDCU.64 UR4, c[0x0][0x358] ;  /* 0x00006b00ff0477ac */ /* 0x000e640008000a00 */
[----:B-1----:R1:W5:Y:S01]  /*0160*/  LDG.E R26, desc[UR4][R26.64] ;  /* 0x000000041a1a7981 */ /* 0x002362000c1e1900 */
[----:B------:R-:W-:Y:S01]  /*0170*/  HFMA2 R45, -RZ, RZ, 0, 5.9604644775390625e-08 ;  /* 0x00000001ff2d7431 */ /* 0x000fe200000001ff */
[----:B------:R-:W-:Y:S05]  /*0180*/  BRA `(.L_x_0) ;  /* 0x00000000000c7947 */ /* 0x000fea0003800000 */
.L_x_1:
[----:B------:R-:W1:Y:S01]  /*0190*/  LDCU UR4, c[0x0][0x880] ;  /* 0x00011000ff0477ac */ /* 0x000e620008000800 */
[----:B------:R-:W-:Y:S01]  /*01a0*/  HFMA2 R45, -RZ, RZ, 0, 5.9604644775390625e-08 ;  /* 0x00000001ff2d7431 */ /* 0x000fe200000001ff */
[----:B-1----:R-:W-:-:S07]  /*01b0*/  MOV R26, UR4 ;  /* 0x00000004001a7c02 */ /* 0x002fce0008000f00 */
.L_x_0:
[----:B------:R-:W2:Y:S02]  /*01c0*/  LDCU.64 UR4, c[0x0][0x8b0] ;  /* 0x00011600ff0477ac */ /* 0x000ea40008000a00 */
[----:B--2---:R-:W-:-:S04]  /*01d0*/  UISETP.NE.U32.AND UP0, UPT, UR4, URZ, UPT ;  /* 0x000000ff0400728c */ /* 0x004fc8000bf05070 */
[----:B------:R-:W-:-:S09]  /*01e0*/  UISETP.NE.AND.EX UP0, UPT, UR5, URZ, UPT, UP0 ;  /* 0x000000ff0500728c */ /* 0x000fd2000bf05300 */
[----:B------:R-:W-:Y:S05]  /*01f0*/  BRA.U UP0, `(.L_x_2) ;  /* 0x0000000100287547 */ /* 0x000fea000b800000 */
[----:B------:R-:W2:Y:S02]  /*0200*/  LDCU.64 UR4, c[0x0][0x8a8] ;  /* 0x00011500ff0477ac */ /* 0x000ea40008000a00 */
[----:B--2---:R-:W-:-:S04]  /*0210*/  UISETP.NE.U32.AND UP0, UPT, UR4, URZ, UPT ;  /* 0x000000ff0400728c */ /* 0x004fc8000bf05070 */
[----:B------:R-:W-:-:S09]  /*0220*/  UISETP.NE.AND.EX UP0, UPT, UR5, URZ, UPT, UP0 ;  /* 0x000000ff0500728c */ /* 0x000fd2000bf05300 */
[----:B------:R-:W-:Y:S05]  /*0230*/  BRA.U !UP0, `(.L_x_3) ;  /* 0x0000000108107547 */ /* 0x000fea000b800000 */
[----:B------:R-:W2:Y:S01]  /*0240*/  LDC.64 R24, c[0x0][0x8a8] ;  /* 0x00022a00ff187b82 */ /* 0x000ea20000000a00 */
[----:B------:R-:W2:Y:S02]  /*0250*/  LDCU.64 UR4, c[0x0][0x358] ;  /* 0x00006b00ff0477ac */ /* 0x000ea40008000a00 */
[----:B--2---:R2:W5:Y:S01]  /*0260*/  LDG.E R24, desc[UR4][R24.64] ;  /* 0x0000000418187981 */ /* 0x004562000c1e1900 */
[----:B------:R-:W-:Y:S05]  /*0270*/  BRA `(.L_x_2) ;  /* 0x0000000000087947 */ /* 0x000fea0003800000 */
.L_x_3:
[----:B------:R-:W2:Y:S02]  /*0280*/  LDCU UR4, c[0x0][0x8a0] ;  /* 0x00011400ff0477ac */ /* 0x000ea40008000800 */
[----:B--2---:R-:W-:Y:S02]  /*0290*/  MOV R24, UR4 ;  /* 0x0000000400187c02 */ /* 0x004fe40008000f00 */
.L_x_2:
[----:B------:R-:W-:Y:S01]  /*02a0*/  IMAD.U32 R0, RZ, RZ, UR18 ;  /* 0x00000012ff007e24 */ /* 0x000fe2000f8e00ff */
[----:B------:R-:W-:Y:S04]  /*02b0*/  BSSY.RECONVERGENT B0, `(.L_x_4) ;  /* 0x000000c000007945 */ /* 0x000fe80003800200 */
[C---:B------:R-:W-:Y:S02]  /*02c0*/  ISETP.NE.OR P2, PT, R0.reuse, 0x1, !P1 ;  /* 0x000000010000780c */ /* 0x040fe40004f45670 */
[----:B------:R-:W-:-:S11]  /*02d0*/  ISETP.NE.OR P0, PT, R0, 0x3, !P1 ;  /* 0x000000030000780c */ /* 0x000fd60004f05670 */
[----:B------:R-:W-:Y:S05]  /*02e0*/  @P2 BRA `(.L_x_5) ;  /* 0x0000000000202947 */ /* 0x000fea0003800000 */
[----:B------:R-:W3:Y:S02]  /*02f0*/  LDCU.64 UR4, c[0x0][0x348] ;  /* 0x00006900ff0477ac */ /* 0x000ee40008000a00 */
[----:B---3--:R-:W-:Y:S02]  /*0300*/  UIADD3 UR6, UP1, UPT, UR4, 0x80, URZ ;  /* 0x0000008004067890 */ /* 0x008fe4000ff3e0ff */
[----:B------:R-:W-:Y:S02]  /*0310*/  UIADD3 UR4, UP0, UPT, UR4, 0x180, URZ ;  /* 0x0000018004047890 */ /* 0x000fe4000ff1e0ff */
[----:B------:R-:W-:Y:S02]  /*0320*/  UIADD3.X UR7, UPT, UPT, URZ, UR5, URZ, UP1, !UPT ;  /* 0x00000005ff077290 */ /* 0x000fe40008ffe4ff */
[----:B------:R-:W-:-:S07]  /*0330*/  UIADD3.X UR5, UPT, UPT, URZ, UR5, URZ, UP0, !UPT ;  /* 0x00000005ff057290 */ /* 0x000fce00087fe4ff */
[----:B------:R3:W-:Y:S02]  /*0340*/  UTMACCTL.PF [UR6] ;  /* 0x00000000060079b9 */ /* 0x0007e40008040000 */
[----:B------:R3:W-:Y:S02]  /*0350*/  UTMACCTL.PF [UR4] ;  /* 0x00000000040079b9 */ /* 0x0007e40008040000 */
[----:B---3--:R-:W-:Y:S01]  /*0360*/  NOP ;  /* 0x0000000000007918 */ /* 0x008fe20000000000 */
.L_x_5:
[----:B------:R-:W-:Y:S05]  /*0370*/  BSYNC.RECONVERGENT B0 ;  /* 0x0000000000007941 */ /* 0x000fea0003800200 */
.L_x_4:
[----:B------:R-:W-:Y:S04]  /*0380*/  BSSY.RECONVERGENT B0, `(.L_x_6) ;  /* 0x000000a000007945 */ /* 0x000fe80003800200 */
        /* <DEDUP_REMOVED lines=9> */
.L_x_7:
[----:B------:R-:W-:Y:S05]  /*0420*/  BSYNC.RECONVERGENT B0 ;  /* 0x0000000000007941 */ /* 0x000fea0003800200 */
.L_x_6:
[----:B------:R-:W3:Y:S01]  /*0430*/  LDCU.64 UR4, c[0x0][0x888] ;  /* 0x00011100ff0477ac */ /* 0x000ee20008000a00 */
[----:B------:R-:W-:Y:S02]  /*0440*/  UISETP.EQ.U32.AND UP2, UPT, UR8, URZ, UPT ;  /* 0x000000ff0800728c */ /* 0x000fe4000bf42070 */
[----:B------:R-:W-:Y:S02]  /*0450*/  UPLOP3.LUT UP3, UPT, UPT, UPT, UPT, 0x80, 0x8 ;  /* 0x000000000008789c */ /* 0x000fe40003f6f070 */
[----:B---3--:R-:W-:-:S04]  /*0460*/  UISETP.NE.U32.AND UP0, UPT, UR4, URZ, UPT ;  /* 0x000000ff0400728c */ /* 0x008fc8000bf05070 */
[----:B------:R-:W-:-:S04]  /*0470*/  UISETP.NE.AND.EX UP1, UPT, UR5, URZ, UPT, UP0 ;  /* 0x000000ff0500728c */ /* 0x000fc8000bf25300 */
[----:B------:R-:W-:-:S04]  /*0480*/  UISETP.EQ.OR.EX UP4, UPT, UR9, URZ, !UP1, UP2 ;  /* 0x000000ff0900728c */ /* 0x000fc8000cf82720 */
[----:B------:R-:W-:-:S06]  /*0490*/  UP2UR UR4, UPR, URZ, 0x10 ;  /* 0x00000010ff047883 */ /* 0x000fcc0008000000 */
[----:B------:R-:W-:Y:S01]  /*04a0*/  MOV R50, UR4 ;  /* 0x0000000400327c02 */ /* 0x000fe20008000f00 */
[----:B------:R-:W-:Y:S06]  /*04b0*/  BRA.U !UP4, `(.L_x_8) ;  /* 0x000000010c207547 */ /* 0x000fec000b800000 */
[----:B------:R-:W-:Y:S01]  /*04c0*/  UISETP.NE.U32.AND UP2, UPT, UR8, URZ, UPT ;  /* 0x000000ff0800728c */ /* 0x000fe2000bf45070 */
[----:B-----5:R-:W-:Y:S01]  /*04d0*/  FSETP.NEU.AND P0, PT, R26, RZ, PT ;  /* 0x000000ff1a00720b */ /* 0x020fe20003f0d000 */
[----:B------:R-:W-:Y:S02]  /*04e0*/  USEL UR4, URZ, 0xffffffff, UP1 ;  /* 0xffffffffff047887 */ /* 0x000fe40008800000 */
[----:B------:R-:W-:-:S10]  /*04f0*/  UISETP.NE.AND.EX UP2, UPT, UR9, URZ, UPT, UP2 ;  /* 0x000000ff0900728c */ /* 0x000fd4000bf45320 */
[----:B------:R-:W-:Y:S01]  /*0500*/  VOTEU.ANY UP0, P0 ;  /* 0x0000000000ff7886 */ /* 0x000fe20000000100 */
[----:B------:R-:W-:-:S04]  /*0510*/  @!UP2 USEL UR4, URZ, 0xffffffff, UP0 ;  /* 0xffffffffff04a887 */ /* 0x000fc80008000000 */
[----:B------:R-:W-:-:S04]  /*0520*/  ULOP3.LUT UR4, UR4, 0x1, URZ, 0xc0, !UPT ;  /* 0x0000000104047892 */ /* 0x000fc8000f8ec0ff */
[----:B------:R-:W-:-:S11]  /*0530*/  UISETP.NE.U32.AND UP3, UPT, UR4, 0x1, UPT ;  /* 0x000000010400788c */ /* 0x000fd6000bf65070 */
.L_x_8:
[----:B------:R-:W3:Y:S01]  /*0540*/  SHFL.IDX PT, R0, R46, RZ, 0x1f ;  /* 0x00001fff2e007589 */ /* 0x000ee200000e0000 */
[----:B------:R-:W-:Y:S02]  /*0550*/  UISETP.NE.AND UP5, UPT, UR18, 0x2, UPT ;  /* 0x000000021200788c */ /* 0x000fe4000bfa5270 */
[----:B------:R-:W-:Y:S02]  /*0560*/  UISETP.NE.AND UP0, UPT, UR18, 0x2, UPT ;  /* 0x000000021200788c */ /* 0x000fe4000bf05270 */
[----:B------:R-:W-:Y:S02]  /*0570*/  UISETP.NE.OR UP2, UPT, UR33, URZ, UP5 ;  /* 0x000000ff2100728c */ /* 0x000fe4000af45670 */
[----:B------:R-:W-:-:S04]  /*0580*/  USEL UR53, URZ, 0x1, UP0 ;  /* 0x00000001ff357887 */ /* 0x000fc80008000000 */
[----:B------:R-:W-:Y:S02]  /*0590*/  PLOP3.LUT P3, PT, P1, PT, UP2, 0xae, 0xea ;  /* 0x0000000000ea781c */ /* 0x000fe40000f6f52e */
[----:B---3--:R-:W-:-:S13]  /*05a0*/  ISETP.NE.AND P0, PT, R0, RZ, PT ;  /* 0x000000ff0000720c */ /* 0x008fda0003f05270 */
[----:B------:R-:W-:Y:S05]  /*05b0*/  @P0 BRA `(.L_x_9) ;  /* 0x00000004004c0947 */ /* 0x000fea0003800000 */
[----:B------:R-:W-:Y:S01]  /*05c0*/  ELECT P0, URZ, PT ;  /* 0x0000000000ff782f */ /* 0x000fe20003800000 */
[----:B------:R-:W-:-:S12]  /*05d0*/  BSSY.RECONVERGENT B0, `(.L_x_9) ;  /* 0x0000051000007945 */ /* 0x000fd80003800200 */
[----:B------:R-:W-:Y:S05]  /*05e0*/  @!P0 BRA `(.L_x_10) ;  /* 0x00000004003c8947 */ /* 0x000fea0003800000 */
[----:B------:R-:W3:Y:S01]  /*05f0*/  S2UR UR5, SR_CgaCtaId ;  /* 0x00000000000579c3 */ /* 0x000ee20000008800 */
[----:B------:R-:W-:Y:S01]  /*0600*/  UMOV UR4, 0x400 ;  /* 0x0000040000047882 */ /* 0x000fe20000000000 */
[----:B------:R-:W-:Y:S02]  /*0610*/  UMOV UR6, 0x1 ;  /* 0x0000000100067882 */ /* 0x000fe40000000000 */
[----:B------:R-:W-:-:S04]  /*0620*/  UIADD3 UR6, UPT, UPT, -UR6, 0x100000, URZ ;  /* 0x0010000006067890 */ /* 0x000fc8000fffe1ff */
[----:B------:R-:W-:Y:S02]  /*0630*/  USHF.L.U32 UR7, UR6, 0xb, URZ ;  /* 0x0000000b06077899 */ /* 0x000fe400080006ff */
[----:B------:R-:W-:Y:S02]  /*0640*/  USHF.L.U32 UR6, UR6, 0x1, URZ ;  /* 0x0000000106067899 */ /* 0x000fe400080006ff */
[----:B---3--:R-:W-:Y:S01]  /*0650*/  ULEA UR4, UR5, UR4, 0x18 ;  /* 0x0000000405047291 */ /* 0x008fe2000f8ec0ff */
[----:B------:R-:W3:Y:S11]  /*0660*/  FENCE.VIEW.ASYNC.S ;  /* 0x00000000000073c6 */ /* 0x000ef60000000000 */
[----:B---3--:R3:W4:Y:S01]  /*0670*/  SYNCS.EXCH.64 URZ, [UR4], UR6 ;  /* 0x0000000604ff75b2 */ /* 0x0087220008000100 */
[----:B------:R3:W1:Y:S01]  /*0680*/  SYNCS.EXCH.64 URZ, [UR4+0x118], UR6 ;  /* 0x0001180604ff75b2 */ /* 0x0006620008000100 */
        /* <DEDUP_REMOVED lines=67> */
[----:B------:R3:W1:Y:S02]  /*0ac0*/  SYNCS.EXCH.64 URZ, [UR4+0x228], UR6 ;  /* 0x0002280604ff75b2 */ /* 0x0006640008000100 */
[----:B---34-:R-:W-:Y:S01]  /*0ad0*/  NOP ;  /* 0x0000000000007918 */ /* 0x018fe20000000000 */
.L_x_10:
[----:B------:R-:W-:Y:S05]  /*0ae0*/  BSYNC.RECONVERGENT B0 ;  /* 0x0000000000007941 */ /* 0x000fea0003800200 */
.L_x_9:
[----:B------:R-:W3:Y:S01]  /*0af0*/  SHFL.IDX PT, R0, R46, RZ, 0x1f ;  /* 0x00001fff2e007589 */ /* 0x000ee200000e0000 */
[----:B------:R-:W-:Y:S01]  /*0b00*/  NOP ;  /* 0x0000000000007918 */ /* 0x000fe20000000000 */
[----:B---3--:R-:W-:-:S13]  /*0b10*/  ISETP.NE.AND P0, PT, R0, 0x1, PT ;  /* 0x000000010000780c */ /* 0x008fda0003f05270 */
[----:B------:R-:W-:Y:S05]  /*0b20*/  @P0 BRA `(.L_x_11) ;  /* 0x0000000000500947 */ /* 0x000fea0003800000 */
[----:B------:R-:W3:Y:S01]  /*0b30*/  S2UR UR5, SR_CgaCtaId ;  /* 0x00000000000579c3 */ /* 0x000ee20000008800 */
[----:B------:R-:W-:Y:S01]  /*0b40*/  UMOV UR4, 0x400 ;  /* 0x0000040000047882 */ /* 0x000fe20000000000 */
[----:B------:R-:W-:Y:S01]  /*0b50*/  UMOV UR8, 0x20 ;  /* 0x0000002000087882 */ /* 0x000fe20000000000 */
[----:B------:R-:W-:Y:S01]  /*0b60*/  UMOV UR6, 0x80 ;  /* 0x0000008000067882 */ /* 0x000fe20000000000 */
[----:B------:R-:W-:-:S04]  /*0b70*/  UIADD3 UR8, UPT, UPT, -UR8, 0x100000, URZ ;  /* 0x0010000008087890 */ /* 0x000fc8000fffe1ff */
[----:B------:R-:W-:Y:S02]  /*0b80*/  USHF.L.U32 UR9, UR8, 0xb, URZ ;  /* 0x0000000b08097899 */ /* 0x000fe400080006ff */
[----:B------:R-:W-:Y:S02]  /*0b90*/  USHF.L.U32 UR8, UR8, 0x1, URZ ;  /* 0x0000000108087899 */ /* 0x000fe400080006ff */
[----:B------:R-:W-:-:S04]  /*0ba0*/  UIADD3 UR6, UPT, UPT, -UR6, 0x100000, URZ ;  /* 0x0010000006067890 */ /* 0x000fc8000fffe1ff */
[----:B------:R-:W-:Y:S02]  /*0bb0*/  USHF.L.U32 UR7, UR6, 0xb, URZ ;  /* 0x0000000b06077899 */ /* 0x000fe400080006ff */
[----:B------:R-:W-:Y:S01]  /*0bc0*/  USHF.L.U32 UR6, UR6, 0x1, URZ ;  /* 0x0000000106067899 */ /* 0x000fe200080006ff */
[----:B------:R-:W-:Y:S01]  /*0bd0*/  ELECT P0, URZ, PT ;  /* 0x0000000000ff782f */ /* 0x000fe20003800000 */
[----:B---3--:R-:W-:Y:S01]  /*0be0*/  ULEA UR4, UR5, UR4, 0x18 ;  /* 0x0000000405047291 */ /* 0x008fe2000f8ec0ff */
[----:B------:R-:W3:Y:S11]  /*0bf0*/  FENCE.VIEW.ASYNC.S ;  /* 0x00000000000073c6 */ /* 0x000ef60000000000 */
[----:B---3--:R3:W4:Y:S01]  /*0c00*/  SYNCS.EXCH.64 URZ, [UR4+0x230], UR8 ;  /* 0x0002300804ff75b2 */ /* 0x0087220008000100 */
[----:B------:R3:W1:Y:S01]  /*0c10*/  SYNCS.EXCH.64 URZ, [UR4+0x248], UR6 ;  /* 0x0002480604ff75b2 */ /* 0x0006620008000100 */
[----:B------:R3:W1:Y:S01]  /*0c20*/  SYNCS.EXCH.64 URZ, [UR4+0x238], UR8 ;  /* 0x0002380804ff75b2 */ /* 0x0006620008000100 */
[----:B------:R3:W1:Y:S01]  /*0c30*/  SYNCS.EXCH.64 URZ, [UR4+0x250], UR6 ;  /* 0x0002500604ff75b2 */ /* 0x0006620008000100 */
[----:B------:R3:W1:Y:S01]  /*0c40*/  SYNCS.EXCH.64 URZ, [UR4+0x240], UR8 ;  /* 0x0002400804ff75b2 */ /* 0x0006620008000100 */
[----:B------:R3:W1:Y:S01]  /*0c50*/  SYNCS.EXCH.64 URZ, [UR4+0x258], UR6 ;  /* 0x0002580604ff75b2 */ /* 0x0006620008000100 */
[----:B------:R-:W-:Y:S01]  /*0c60*/  NOP ;  /* 0x0000000000007918 */ /* 0x000fe20000000000 */
.L_x_11:
[----:B------:R-:W2:Y:S01]  /*0c70*/  SHFL.IDX PT, R0, R46, RZ, 0x1f ;  /* 0x00001fff2e007589 */ /* 0x000ea200000e0000 */
[----:B------:R-:W-:Y:S01]  /*0c80*/  NOP ;  /* 0x0000000000007918 */ /* 0x000fe20000000000 */
[----:B--2---:R-:W-:-:S13]  /*0c90*/  ISETP.NE.AND P0, PT, R0, 0x3, PT ;  /* 0x000000030000780c */ /* 0x004fda0003f05270 */
[----:B------:R-:W-:Y:S05]  /*0ca0*/  @P0 BRA `(.L_x_12) ;  /* 0x0000000000300947 */ /* 0x000fea0003800000 */
[----:B------:R-:W2:Y:S01]  /*0cb0*/  S2UR UR5, SR_CgaCtaId ;  /* 0x00000000000579c3 */ /* 0x000ea20000008800 */
[----:B---3--:R-:W-:Y:S01]  /*0cc0*/  UMOV UR4, 0x400 ;  /* 0x0000040000047882 */ /* 0x008fe20000000000 */
[----:B------:R-:W-:Y:S01]  /*0cd0*/  UMOV UR6, 0x20 ;  /* 0x0000002000067882 */ /* 0x000fe20000000000 */
[----:B------:R-:W-:Y:S01]  /*0ce0*/  ELECT P0, URZ, PT ;  /* 0x0000000000ff782f */ /* 0x000fe20003800000 */
[----:B------:R-:W-:-:S04]  /*0cf0*/  UIADD3 UR6, UPT, UPT, -UR6, 0x100000, URZ ;  /* 0x0010000006067890 */ /* 0x000fc8000fffe1ff */
[----:B------:R-:W-:Y:S02]  /*0d00*/  USHF.L.U32 UR7, UR6, 0xb, URZ ;  /* 0x0000000b06077899 */ /* 0x000fe400080006ff */
[----:B------:R-:W-:Y:S02]  /*0d10*/  USHF.L.U32 UR6, UR6, 0x1, URZ ;  /* 0x0000000106067899 */ /* 0x000fe400080006ff */
[----:B--2---:R-:W-:Y:S01]  /*0d20*/  ULEA UR4, UR5, UR4, 0x18 ;  /* 0x0000000405047291 */ /* 0x004fe2000f8ec0ff */
[----:B------:R-:W2:Y:S11]  /*0d30*/  FENCE.VIEW.ASYNC.S ;  /* 0x00000000000073c6 */ /* 0x000eb60000000000 */
[----:B--2---:R2:W3:Y:S01]  /*0d40*/  SYNCS.EXCH.64 URZ, [UR4+0x260], UR6 ;  /* 0x0002600604ff75b2 */ /* 0x0044e20008000100 */
[----:B------:R2:W1:Y:S01]  /*0d50*/  SYNCS.EXCH.64 URZ, [UR4+0x268], UR6 ;  /* 0x0002680604ff75b2 */ /* 0x0004620008000100 */
[----:B------:R-:W-:Y:S01]  /*0d60*/  NOP ;  /* 0x0000000000007918 */ /* 0x000fe20000000000 */
.L_x_12:
[----:B------:R-:W4:Y:S01]  /*0d70*/  SHFL.IDX PT, R0, R46, RZ, 0x1f ;  /* 0x00001fff2e007589 */ /* 0x000f2200000e0000 */
[----:B------:R-:W-:Y:S01]  /*0d80*/  NOP ;  /* 0x0000000000007918 */ /* 0x000fe20000000000 */
[----:B----4-:R-:W-:-:S13]  /*0d90*/  ISETP.NE.AND P0, PT, R0, 0x4, PT ;  /* 0x000000040000780c */ /* 0x010fda0003f05270 */
[----:B------:R-:W-:Y:S05]  /*0da0*/  @P0 BRA `(.L_x_13) ;  /* 0x0000000000440947 */ /* 0x000fea0003800000 */
[----:B------:R-:W4:Y:S01]  /*0db0*/  S2UR UR5, SR_CgaCtaId ;  /* 0x00000000000579c3 */ /* 0x000f220000008800 */
[----:B--23--:R-:W-:Y:S01]  /*0dc0*/  UMOV UR4, 0x1e0 ;  /* 0x000001e000047882 */ /* 0x00cfe20000000000 */
[----:B------:R-:W-:Y:S01]  /*0dd0*/  UMOV UR6, 0x400 ;  /* 0x0000040000067882 */ /* 0x000fe20000000000 */
[----:B------:R-:W-:Y:S01]  /*0de0*/  USEL UR4, UR4, 0x1a0, UP3 ;  /* 0x000001a004047887 */ /* 0x000fe20009800000 */
[----:B------:R-:W-:Y:S01]  /*0df0*/  UMOV UR8, 0x1 ;  /* 0x0000000100087882 */ /* 0x000fe20000000000 */
[----:B------:R-:W-:Y:S01]  /*0e00*/  ELECT P0, URZ, PT ;  /* 0x0000000000ff782f */ /* 0x000fe20003800000 */
[----:B------:R-:W-:-:S04]  /*0e10*/  UIADD3 UR8, UPT, UPT, -UR8, 0x100000, URZ ;  /* 0x0010000008087890 */ /* 0x000fc8000fffe1ff */
[----:B------:R-:W-:Y:S02]  /*0e20*/  USHF.L.U32 UR9, UR8, 0xb, URZ ;  /* 0x0000000b08097899 */ /* 0x000fe400080006ff */
[----:B------:R-:W-:Y:S02]  /*0e30*/  USHF.L.U32 UR8, UR8, 0x1, URZ ;  /* 0x0000000108087899 */ /* 0x000fe400080006ff */
[----:B----4-:R-:W-:Y:S02]  /*0e40*/  ULEA UR6, UR5, UR6, 0x18 ;  /* 0x0000000605067291 */ /* 0x010fe4000f8ec0ff */
[----:B------:R-:W-:-:S04]  /*0e50*/  UIADD3 UR4, UPT, UPT, -UR4, 0x100000, URZ ;  /* 0x0010000004047890 */ /* 0x000fc8000fffe1ff */
[----:B------:R-:W-:Y:S02]  /*0e60*/  USHF.L.U32 UR5, UR4, 0xb, URZ ;  /* 0x0000000b04057899 */ /* 0x000fe400080006ff */
[----:B------:R-:W-:Y:S01]  /*0e70*/  USHF.L.U32 UR4, UR4, 0x1, URZ ;  /* 0x0000000104047899 */ /* 0x000fe200080006ff */
[----:B------:R-:W2:Y:S03]  /*0e80*/  FENCE.VIEW.ASYNC.S ;  /* 0x00000000000073c6 */ /* 0x000ea60000000000 */
[----:B--2---:R4:W2:Y:S08]  /*0e90*/  SYNCS.EXCH.64 URZ, [UR6+0x270], UR8 ;  /* 0x0002700806ff75b2 */ /* 0x0048b00008000100 */
[----:B------:R4:W3:Y:S02]  /*0ea0*/  SYNCS.EXCH.64 URZ, [UR6+0x278], UR4 ;  /* 0x0002780406ff75b2 */ /* 0x0008e40008000100 */
[----:B----4-:R-:W-:Y:S01]  /*0eb0*/  NOP ;  /* 0x0000000000007918 */ /* 0x010fe20000000000 */
.L_x_13:
[----:B------:R-:W4:Y:S01]  /*0ec0*/  SHFL.IDX PT, R0, R46, RZ, 0x1f ;  /* 0x00001fff2e007589 */ /* 0x000f2200000e0000 */
[----:B------:R-:W-:Y:S01]  /*0ed0*/  ISETP.NE.OR P1, PT, RZ, UR18, !P1 ;  /* 0x00000012ff007c0c */ /* 0x000fe2000cf25670 */
[----:B------:R-:W-:Y:S01]  /*0ee0*/  NOP ;  /* 0x0000000000007918 */ /* 0x000fe20000000000 */
[----:B----4-:R-:W-:-:S13]  /*0ef0*/  ISETP.NE.AND P0, PT, R0, 0x5, PT ;  /* 0x000000050000780c */ /* 0x010fda0003f05270 */
[----:B------:R-:W-:Y:S05]  /*0f00*/  @P0 BRA `(.L_x_14) ;  /* 0x0000000000480947 */ /* 0x000fea0003800000 */
[----:B------:R-:W4:Y:S01]  /*0f10*/  S2UR UR5, SR_CgaCtaId ;  /* 0x00000000000579c3 */ /* 0x000f220000008800 */
[----:B--23--:R-:W-:Y:S01]  /*0f20*/  UMOV UR4, 0x400 ;  /* 0x0000040000047882 */ /* 0x00cfe20000000000 */
        /* <DEDUP_REMOVED lines=9> */
[----:B----4-:R-:W-:Y:S01]  /*0fc0*/  ULEA UR4, UR5, UR4, 0x18 ;  /* 0x0000000405047291 */ /* 0x010fe2000f8ec0ff */
[----:B------:R-:W2:Y:S11]  /*0fd0*/  FENCE.VIEW.ASYNC.S ;  /* 0x00000000000073c6 */ /* 0x000eb60000000000 */
[----:B--2---:R4:W2:Y:S01]  /*0fe0*/  SYNCS.EXCH.64 URZ, [UR4+0x280], UR6 ;  /* 0x0002800604ff75b2 */ /* 0x0048a20008000100 */
[----:B------:R4:W3:Y:S01]  /*0ff0*/  SYNCS.EXCH.64 URZ, [UR4+0x290], UR8 ;  /* 0x0002900804ff75b2 */ /* 0x0008e20008000100 */
[----:B------:R4:W1:Y:S01]  /*1000*/  SYNCS.EXCH.64 URZ, [UR4+0x288], UR6 ;  /* 0x0002880604ff75b2 */ /* 0x0008620008000100 */
[----:B------:R4:W1:Y:S02]  /*1010*/  SYNCS.EXCH.64 URZ, [UR4+0x298], UR8 ;  /* 0x0002980804ff75b2 */ /* 0x0008640008000100 */
[----:B----4-:R-:W-:Y:S01]  /*1020*/  NOP ;  /* 0x0000000000007918 */ /* 0x010fe20000000000 */
.L_x_14:
[----:B--23--:R-:W2:Y:S01]  /*1030*/  S2UR UR7, SR_CgaCtaId ;  /* 0x00000000000779c3 */ /* 0x00cea20000008800 */
[----:B------:R-:W-:Y:S01]  /*1040*/  VOTEU.ALL UP0, P1 ;  /* 0x0000000000ff7886 */ /* 0x000fe20000800000 */
[----:B------:R-:W-:Y:S01]  /*1050*/  UMOV UR4, 0x20 ;  /* 0x0000002000047882 */ /* 0x000fe20000000000 */
[----:B------:R-:W-:Y:S01]  /*1060*/  NOP ;  /* 0x0000000000007918 */ /* 0x000fe20000000000 */
[----:B------:R-:W-:Y:S01]  /*1070*/  LOP3.LUT R3, R54, 0x1f, RZ, 0xc0, !PT ;  /* 0x0000001f36037812 */ /* 0x000fe200078ec0ff */
[----:B------:R-:W-:Y:S01]  /*1080*/  UISETP.NE.AND UP4, UPT, UR18, URZ, UPT ;  /* 0x000000ff1200728c */ /* 0x000fe2000bf85270 */
[----:B------:R-:W-:Y:S01]  /*1090*/  @!UP0 UMOV UR6, 0x400 ;  /* 0x0000040000068882 */ /* 0x000fe20000000000 */
[----:B------:R-:W-:-:S04]  /*10a0*/  @!UP0 UIADD3 UR4, UPT, UPT, -UR4, 0x100000, URZ ;  /* 0x0010000004048890 */ /* 0x000fc8000fffe1ff */
[----:B------:R-:W-:Y:S02]  /*10b0*/  @!UP0 USHF.L.U32 UR5, UR4, 0xb, URZ ;  /* 0x0000000b04058899 */ /* 0x000fe400080006ff */
[----:B------:R-:W-:Y:S02]  /*10c0*/  @!UP0 USHF.L.U32 UR4, UR4, 0x1, URZ ;  /* 0x0000000104048899 */ /* 0x000fe400080006ff */
[----:B--2---:R-:W-:Y:S01]  /*10d0*/  @!UP0 ULEA UR6, UR7, UR6, 0x18 ;  /* 0x0000000607068291 */ /* 0x004fe2000f8ec0ff */
[----:B------:R-:W2:Y:S01]  /*10e0*/  LDCU UR7, c[0x0][0x36c] ;  /* 0x00006d80ff0777ac */ /* 0x000ea20008000800 */
[----:B------:R-:W-:Y:S01]  /*10f0*/  VOTEU.ALL UP0, P1 ;  /* 0x0000000000ff7886 */ /* 0x000fe20000800000 */
[----:B------:R-:W3:Y:S09]  /*1100*/  FENCE.VIEW.ASYNC.S ;  /* 0x00000000000073c6 */ /* 0x000ef20000000000 */
[----:B---3--:R3:W4:Y:S01]  /*1110*/  @!UP0 SYNCS.EXCH.64 URZ, [UR6+0x2a0], UR4 ;  /* 0x0002a00406ff85b2 */ /* 0x0087220008000100 */
[----:B--2---:R-:W-:-:S09]  /*1120*/  UISETP.EQ.U32.AND UP6, UPT, UR7, 0x1, UPT ;  /* 0x000000010700788c */ /* 0x004fd2000bfc2070 */
[----:B---3--:R-:W-:Y:S05]  /*1130*/  BRA.U !UP6, `(.L_x_15) ;  /* 0x000000010e087547 */ /* 0x008fea000b800000 */
[----:B-1--4-:R-:W-:Y:S01]  /*1140*/  UCGABAR_ARV ;  /* 0x00000000000079c7 */ /* 0x012fe20008000000 */
[----:B------:R-:W-:Y:S05]  /*1150*/  BRA `(.L_x_16) ;  /* 0x0000000000047947 */ /* 0x000fea0003800000 */
.L_x_15:
[----:B-1--4-:R-:W-:Y:S01]  /*1160*/  NOP ;  /* 0x0000000000007918 */ /* 0x012fe20000000000 */
.L_x_16:
[----:B------:R-:W1:Y:S01]  /*1170*/  S2UR UR22, SR_CTAID.X ;  /* 0x00000000001679c3 */ /* 0x000e620000002500 */
[----:B------:R-:W-:-:S05]  /*1180*/  CS2R.32 R49, SR_CgaSize ;  /* 0x0000000000317805 */ /* 0x000fca0000008a00 */
[----:B------:R-:W-:-:S05]  /*1190*/  IMAD R49, R49, -0xa0, RZ ;  /* 0xffffff6031317824 */ /* 0x000fca00078e02ff */
[----:B------:R-:W-:-:S14]  /*11a0*/  R2UR UR5, R49 ;  /* 0x00000000310572ca */ /* 0x000fdc00000e0000 */
[----:B------:R-:W2:Y:S01]  /*11b0*/  LDCU UR5, c[0x0][UR5+0x2b0] ;  /* 0x00005600050577ac */ /* 0x000ea20008000800 */
[----:B------:R-:W-:-:S05]  /*11c0*/  CS2R.32 R49, SR_CgaSize ;  /* 0x0000000000317805 */ /* 0x000fca0000008a00 */
[----:B------:R-:W-:-:S05]  /*11d0*/  IMAD R49, R49, -0xa0, RZ ;  /* 0xffffff6031317824 */ /* 0x000fca00078e02ff */
[----:B------:R-:W-:-:S14]  /*11e0*/  R2UR UR4, R49 ;  /* 0x00000000310472ca */ /* 0x000fdc00000e0000 */
[----:B------:R-:W3:Y:S01]  /*11f0*/  LDCU UR4, c[0x0][UR4+0x2b4] ;  /* 0x00005680040477ac */ /* 0x000ee20008000800 */
[----:B------:R-:W4:Y:S01]  /*1200*/  S2UR UR19, SR_CTAID.Y ;  /* 0x00000000001379c3 */ /* 0x000f220000002600 */
[----:B------:R-:W-:-:S05]  /*1210*/  CS2R.32 R49, SR_CgaSize ;  /* 0x0000000000317805 */ /* 0x000fca0000008a00 */
[----:B------:R-:W-:-:S05]  /*1220*/  IMAD R49, R49, -0xa0, RZ ;  /* 0xffffff6031317824 */ /* 0x000fca00078e02ff */
[----:B------:R-:W-:-:S14]  /*1230*/  R2UR UR7, R49 ;  /* 0x00000000310772ca */ /* 0x000fdc00000e0000 */
[----:B------:R-:W3:Y:S01]  /*1240*/  LDCU UR7, c[0x0][UR7+0x2a0] ;  /* 0x00005400070777ac */ /* 0x000ee20008000800 */
[----:B------:R-:W-:-:S05]  /*1250*/  CS2R.32 R49, SR_CgaSize ;  /* 0x0000000000317805 */ /* 0x000fca0000008a00 */
[----:B------:R-:W-:-:S05]  /*1260*/  IMAD R49, R49, -0xa0, RZ ;  /* 0xffffff6031317824 */ /* 0x000fca00078e02ff */
[----:B------:R-:W-:-:S14]  /*1270*/  R2UR UR8, R49 ;  /* 0x00000000310872ca */ /* 0x000fdc00000e0000 */
[----:B------:R-:W3:Y:S01]  /*1280*/  LDCU UR8, c[0x0][UR8+0x2a4] ;  /* 0x00005480080877ac */ /* 0x000ee20008000800 */
[----:B------:R-:W3:Y:S01]  /*1290*/  LDCU UR20, c[0x0][0xb24] ;  /* 0x00016480ff1477ac */ /* 0x000ee20008000800 */
[----:B------:R-:W3:Y:S01]  /*12a0*/  LDCU UR39, c[0x0][0xb24] ;  /* 0x00016480ff2777ac */ /* 0x000ee20008000800 */
[----:B-1----:R-:W-:Y:S01]  /*12b0*/  I2FP.F32.U32 R2, UR22 ;  /* 0x0000001600027c45 */ /* 0x002fe20008201000 */
[----:B------:R-:W1:Y:S04]  /*12c0*/  LDCU UR24, c[0x0][0xb30] ;  /* 0x00016600ff1877ac */ /* 0x000e680008000800 */
[----:B--2---:R-:W-:Y:S01]  /*12d0*/  FMUL R2, R2, UR5 ;  /* 0x0000000502027c20 */ /* 0x004fe20008400000 */
[----:B----4-:R-:W-:-:S05]  /*12e0*/  I2FP.F32.U32 R0, UR19 ;  /* 0x0000001300007c45 */ /* 0x010fca0008201000 */
[----:B------:R-:W2:Y:S01]  /*12f0*/  F2I.U32.TRUNC.NTZ R2, R2 ;  /* 0x0000000200027305 */ /* 0x000ea2000020f000 */
[----:B---3--:R-:W-:-:S07]  /*1300*/  FMUL R0, R0, UR4 ;  /* 0x0000000400007c20 */ /* 0x008fce0008400000 */
[----:B------:R-:W3:Y:S01]  /*1310*/  F2I.U32.TRUNC.NTZ R0, R0 ;  /* 0x0000000000007305 */ /* 0x000ee2000020f000 */
[----:B--2---:R-:W-:Y:S02]  /*1320*/  R2UR UR4, R2 ;  /* 0x00000000020472ca */ /* 0x004fe400000e0000 */
[----:B------:R-:W-:Y:S02]  /*1330*/  PRMT R2, RZ, 0x7610, R2 ;  /* 0x00007610ff027816 */ /* 0x000fe40000000002 */
[----:B---3--:R-:W-:Y:S02]  /*1340*/  R2UR UR6, R0 ;  /* 0x00000000000672ca */ /* 0x008fe400000e0000 */
[----:B------:R-:W-:-:S07]  /*1350*/  PRMT R0, RZ, 0x7610, R0 ;  /* 0x00007610ff007816 */ /* 0x000fce0000000000 */
[----:B------:R-:W-:-:S04]  /*1360*/  UIADD3 UR5, UPT, UPT, -UR4, URZ, URZ ;  /* 0x000000ff04057290 */ /* 0x000fc8000fffe1ff */
[----:B------:R-:W-:Y:S02]  /*1370*/  UIMAD UR5, UR7, UR5, UR22 ;  /* 0x00000005070572a4 */ /* 0x000fe4000f8e0216 */
[----:B------:R-:W-:-:S04]  /*1380*/  UIADD3 UR4, UPT, UPT, -UR6, URZ, URZ ;  /* 0x000000ff06047290 */ /* 0x000fc8000fffe1ff */
[----:B------:R-:W-:Y:S01]  /*1390*/  IMAD.U32 R49, RZ, RZ, UR5 ;  /* 0x00000005ff317e24 */ /* 0x000fe2000f8e00ff */
[----:B------:R-:W-:-:S06]  /*13a0*/  UIMAD UR4, UR8, UR4, UR19 ;  /* 0x00000004080472a4 */ /* 0x000fcc000f8e0213 */
[----:B------:R-:W-:Y:S01]  /*13b0*/  IMAD.U32 R48, RZ, RZ, UR4 ;  /* 0x00000004ff307e24 */ /* 0x000fe2000f8e00ff */
[----:B-1----:R-:W-:Y:S06]  /*13c0*/  BRA.U UP4, `(.L_x_17) ;  /* 0x0000000104307547 */ /* 0x002fec000b800000 */
[----:B------:R-:W-:Y:S01]  /*13d0*/  R2UR UR5, R48 ;  /* 0x00000000300572ca */ /* 0x000fe200000e0000 */
[----:B------:R-:W-:Y:S01]  /*13e0*/  UMOV UR7, 0x3 ;  /* 0x0000000300077882 */ /* 0x000fe20000000000 */
[----:B------:R-:W-:-:S11]  /*13f0*/  R2UR UR4, R49 ;  /* 0x00000000310472ca */ /* 0x000fd600000e0000 */
[----:B------:R-:W-:-:S04]  /*1400*/  UISETP.NE.AND UP0, UPT, UR5, URZ, UPT ;  /* 0x000000ff0500728c */ /* 0x000fc8000bf05270 */
[----:B------:R-:W-:Y:S02]  /*1410*/  UISETP.LT.U32.OR UP0, UPT, UR4, 0x2, !UP0 ;  /* 0x000000020400788c */ /* 0x000fe4000c701470 */
[----:B------:R-:W-:Y:S02]  /*1420*/  ULOP3.LUT UR4, UR4, 0xfffffffe, URZ, 0xc0, !UPT ;  /* 0xfffffffe04047892 */ /* 0x000fe4000f8ec0ff */
[----:B------:R-:W-:Y:S02]  /*1430*/  USEL UR6, URZ, 0x1, !UP0 ;  /* 0x00000001ff067887 */ /* 0x000fe4000c000000 */
[----:B------:R-:W-:Y:S02]  /*1440*/  USEL UR5, URZ, 0x2, !UP0 ;  /* 0x00000002ff057887 */ /* 0x000fe4000c000000 */
[----:B------:R-:W-:Y:S02]  /*1450*/  USHF.L.U32 UR4, UR7, UR4, URZ ;  /* 0x0000000407047299 */ /* 0x000fe400080006ff */
[----:B------:R-:W-:-:S04]  /*1460*/  UIADD3 UR5, UPT, UPT, UR6, UR5, URZ ;  /* 0x0000000506057290 */ /* 0x000fc8000fffe0ff */
[----:B------:R-:W-:Y:S02]  /*1470*/  IMAD.U32 R0, RZ, RZ, UR4 ;  /* 0x00000004ff007e24 */ /* 0x000fe4000f8e00ff */
[----:B------:R-:W-:-:S07]  /*1480*/  IMAD.U32 R2, RZ, RZ, UR5 ;  /* 0x00000005ff027e24 */ /* 0x000fce000f8e00ff */
.L_x_17:
[----:B------:R-:W1:Y:S01]  /*1490*/  S2UR UR49, SR_CTAID.Z ;  /* 0x00000000003179c3 */ /* 0x000e620000002700 */
[----:B------:R-:W-:Y:S01]  /*14a0*/  UISETP.GE.AND UP0, UPT, UR20, 0x1, UPT ;  /* 0x000000011400788c */ /* 0x000fe2000bf06270 */
[----:B------:R-:W-:-:S08]  /*14b0*/  UMOV UR21, UR22 ;  /* 0x0000001600157c82 */ /* 0x000fd00008000000 */
[----:B------:R-:W-:Y:S05]  /*14c0*/  BRA.U !UP0, `(.L_x_18) ;  /* 0x0000000108d47547 */ /* 0x000fea000b800000 */
[----:B------:R-:W2:Y:S01]  /*14d0*/  LDCU.128 UR12, c[0x0][0xb10] ;  /* 0x00016200ff0c77ac */ /* 0x000ea20008000c00 */
[----:B------:R-:W3:Y:S01]  /*14e0*/  LDCU UR23, c[0x0][0xb0c] ;  /* 0x00016180ff1777ac */ /* 0x000ee20008000800 */
[----:B------:R-:W4:Y:S01]  /*14f0*/  LDCU UR6, c[0x0][0x370] ;  /* 0x00006e00ff0677ac */ /* 0x000f220008000800 */
[----:B------:R-:W1:Y:S01]  /*1500*/  LDCU UR7, c[0x0][0x374] ;  /* 0x00006e80ff0777ac */ /* 0x000e620008000800 */
[----:B------:R-:W1:Y:S01]  /*1510*/  LDCU UR21, c[0x0][0xb20] ;  /* 0x00016400ff1577ac */ /* 0x000e620008000800 */
[----:B--2---:R-:W-:Y:S02]  /*1520*/  UIMAD.WIDE.U32 UR4, UR22, UR12, URZ ;  /* 0x0000000c160472a5 */ /* 0x004fe4000f8e00ff */
[----:B---3--:R-:W-:Y:S01]  /*1530*/  UISETP.NE.AND UP0, UPT, UR23, 0x1, UPT ;  /* 0x000000011700788c */ /* 0x008fe2000bf05270 */
[----:B------:R-:W2:Y:S01]  /*1540*/  LDCU.64 UR8, c[0x0][0xb28] ;  /* 0x00016500ff0877ac */ /* 0x000ea20008000a00 */
[----:B----4-:R-:W-:-:S03]  /*1550*/  UIMAD.WIDE.U32 UR10, UR6, UR12, URZ ;  /* 0x0000000c060a72a5 */ /* 0x010fc6000f8e00ff */
[----:B------:R-:W-:Y:S01]  /*1560*/  UMOV UR4, UR5 ;  /* 0x0000000500047c82 */ /* 0x000fe20008000000 */
[----:B------:R-:W-:Y:S02]  /*1570*/  UISETP.NE.AND UP2, UPT, UR20, 0x1, UPT ;  /* 0x000000011400788c */ /* 0x000fe4000bf45270 */
[----:B------:R-:W-:Y:S01]  /*1580*/  USHF.R.U32.HI UR4, URZ, UR13, UR4 ;  /* 0x0000000dff047299 */ /* 0x000fe20008011604 */
[----:B------:R-:W-:Y:S01]  /*1590*/  UMOV UR10, UR11 ;  /* 0x0000000b000a7c82 */ /* 0x000fe20008000000 */
[----:B------:R-:W-:Y:S02]  /*15a0*/  UIMAD.WIDE.U32 UR16, UR19, UR15, URZ ;  /* 0x0000000f131072a5 */ /* 0x000fe4000f8e00ff */
[----:B------:R-:W-:Y:S02]  /*15b0*/  USEL UR5, UR22, UR4, !UP0 ;  /* 0x0000000416057287 */ /* 0x000fe4000c000000 */
[----:B------:R-:W-:Y:S02]  /*15c0*/  @UP0 USHF.R.U32.HI UR6, URZ, UR13, UR10 ;  /* 0x0000000dff060299 */ /* 0x000fe4000801160a */
[----:B------:R-:W-:-:S02]  /*15d0*/  UISETP.NE.AND UP0, UPT, UR14, 0x1, UPT ;  /* 0x000000010e00788c */ /* 0x000fc4000bf05270 */
[----:B-1----:R-:W-:Y:S02]  /*15e0*/  UIMAD.WIDE.U32 UR10, UR7, UR15, URZ ;  /* 0x0000000f070a72a5 */ /* 0x002fe4000f8e00ff */
[----:B--2---:R-:W-:Y:S01]  /*15f0*/  UIMAD.WIDE.U32 UR12, UR6, UR8, URZ ;  /* 0x00000008060c72a5 */ /* 0x004fe2000f8e00ff */
[----:B------:R-:W-:Y:S02]  /*1600*/  UMOV UR4, UR17 ;  /* 0x0000001100047c82 */ /* 0x000fe40008000000 */
[----:B------:R-:W-:Y:S02]  /*1610*/  USHF.R.U32.HI UR4, URZ, UR21, UR4 ;  /* 0x00000015ff047299 */ /* 0x000fe40008011604 */
[----:B------:R-:W-:Y:S02]  /*1620*/  UMOV UR10, UR11 ;  /* 0x0000000b000a7c82 */ /* 0x000fe40008000000 */
[----:B------:R-:W-:Y:S01]  /*1630*/  UMOV UR12, UR13 ;  /* 0x0000000d000c7c82 */ /* 0x000fe20008000000 */
[----:B------:R-:W-:-:S02]  /*1640*/  @UP0 USHF.R.U32.HI UR7, URZ, UR21, UR10 ;  /* 0x00000015ff070299 */ /* 0x000fc4000801160a */
[----:B------:R-:W-:Y:S02]  /*1650*/  USEL UR4, UR19, UR4, !UP0 ;  /* 0x0000000413047287 */ /* 0x000fe4000c000000 */
[----:B------:R-:W-:Y:S02]  /*1660*/  UIMAD.WIDE.U32 UR10, UR7, UR8, URZ ;  /* 0x00000008070a72a5 */ /* 0x000fe4000f8e00ff */
[----:B------:R-:W-:Y:S02]  /*1670*/  @UP2 USHF.R.U32.HI UR6, URZ, UR9, UR12 ;  /* 0x00000009ff062299 */ /* 0x000fe4000801160c */
[----:B------:R-:W-:Y:S02]  /*1680*/  UIMAD.WIDE.U32 UR12, UR4, UR8, URZ ;  /* 0x00000008040c72a5 */ /* 0x000fe4000f8e00ff */
[----:B------:R-:W-:Y:S01]  /*1690*/  UIADD3 UR21, UPT, UPT, -UR5, URZ, URZ ;  /* 0x000000ff05157290 */ /* 0x000fe2000fffe1ff */
[----:B------:R-:W-:Y:S02]  /*16a0*/  UMOV UR10, UR11 ;  /* 0x0000000b000a7c82 */ /* 0x000fe40008000000 */
[----:B------:R-:W-:-:S02]  /*16b0*/  @UP2 USHF.R.U32.HI UR7, URZ, UR9, UR10 ;  /* 0x00000009ff072299 */ /* 0x000fc4000801160a */
[----:B------:R-:W-:Y:S02]  /*16c0*/  UIMAD UR10, UR6, UR20, URZ ;  /* 0x00000014060a72a4 */ /* 0x000fe4000f8e02ff */
[----:B------:R-:W-:Y:S02]  /*16d0*/  UIMAD UR7, UR7, UR20, URZ ;  /* 0x00000014070772a4 */ /* 0x000fe4000f8e02ff */
[----:B------:R-:W-:Y:S02]  /*16e0*/  UIMAD UR21, UR23, UR21, UR22 ;  /* 0x00000015171572a4 */ /* 0x000fe4000f8e0216 */
[----:B------:R-:W-:-:S03]  /*16f0*/  UISETP.GE.AND UP0, UPT, UR4, UR7, UPT ;  /* 0x000000070400728c */ /* 0x000fc6000bf06270 */
[----:B------:R-:W-:Y:S01]  /*1700*/  UMOV UR7, UR13 ;  /* 0x0000000d00077c82 */ /* 0x000fe20008000000 */
[----:B------:R-:W-:Y:S02]  /*1710*/  UISETP.GE.OR UP0, UPT, UR5, UR10, UP0 ;  /* 0x0000000a0500728c */ /* 0x000fe40008706670 */
[----:B------:R-:W-:Y:S02]  /*1720*/  UIMAD.WIDE.U32 UR10, UR5, UR8, URZ ;  /* 0x00000008050a72a5 */ /* 0x000fe4000f8e00ff */
[----:B------:R-:W-:Y:S02]  /*1730*/  USHF.R.U32.HI UR7, URZ, UR9, UR7 ;  /* 0x00000009ff077299 */ /* 0x000fe40008011607 */
[----:B------:R-:W-:Y:S02]  /*1740*/  UIADD3 UR10, UPT, UPT, -UR4, URZ, URZ ;  /* 0x000000ff040a7290 */ /* 0x000fe4000fffe1ff */
[----:B------:R-:W-:Y:S02]  /*1750*/  USEL UR7, UR4, UR7, !UP2 ;  /* 0x0000000704077287 */ /* 0x000fe4000d000000 */
[----:B------:R-:W-:Y:S01]  /*1760*/  UIMAD UR10, UR14, UR10, UR19 ;  /* 0x0000000a0e0a72a4 */ /* 0x000fe2000f8e0213 */
[----:B------:R-:W-:-:S02]  /*1770*/  @!UP0 UMOV UR8, UR11 ;  /* 0x0000000b00088c82 */ /* 0x000fc40008000000 */
[----:B------:R-:W-:Y:S02]  /*1780*/  @!UP0 USHF.R.U32.HI UR8, URZ, UR9, UR8 ;  /* 0x00000009ff088299 */ /* 0x000fe40008011608 */
[----:B------:R-:W-:Y:S02]  /*1790*/  UIADD3 UR9, UPT, UPT, -UR7, URZ, URZ ;  /* 0x000000ff07097290 */ /* 0x000fe4000fffe1ff */
[----:B------:R-:W-:Y:S02]  /*17a0*/  @!UP0 USEL UR8, UR5, UR8, !UP2 ;  /* 0x0000000805088287 */ /* 0x000fe4000d000000 */
[----:B------:R-:W-:Y:S02]  /*17b0*/  UIMAD UR9, UR20, UR9, UR4 ;  /* 0x00000009140972a4 */ /* 0x000fe4000f8e0204 */
[----:B------:R-:W-:Y:S02]  /*17c0*/  @!UP0 UIADD3 UR7, UPT, UPT, UR7, -UR8, URZ ;  /* 0x8000000807078290 */ /* 0x000fe4000fffe0ff */
[----:B------:R-:W-:-:S02]  /*17d0*/  @!UP0 UIMAD UR6, UR9, UR6, UR8 ;  /* 0x00000006090682a4 */ /* 0x000fc4000f8e0208 */
[----:B------:R-:W-:-:S04]  /*17e0*/  @!UP0 UIMAD UR4, UR7, UR20, UR5 ;  /* 0x00000014070482a4 */ /* 0x000fc8000f8e0205 */
[----:B------:R-:W-:Y:S01]  /*17f0*/  UIMAD UR19, UR4, UR14, UR10 ;  /* 0x0000000e041372a4 */ /* 0x000fe2000f8e020a */
[----:B------:R-:W-:Y:S02]  /*1800*/  @!UP0 UMOV UR5, UR6 ;  /* 0x0000000600058c82 */ /* 0x000fe40008000000 */
[----:B------:R-:W-:-:S12]  /*1810*/  UIMAD UR21, UR5, UR23, UR21 ;  /* 0x00000017051572a4 */ /* 0x000fd8000f8e0215 */
.L_x_18:
[----:B------:R-:W-:-:S09]  /*1820*/  UISETP.NE.AND UP0, UPT, UR24, 0x1, UPT ;  /* 0x000000011800788c */ /* 0x000fd2000bf05270 */
[----:B------:R-:W-:Y:S05]  /*1830*/  BRA.U UP0, `(.L_x_19) ;  /* 0x0000000100407547 */ /* 0x000fea000b800000 */
[----:B------:R-:W2:Y:S01]  /*1840*/  LDCU.128 UR8, c[0x0][0xb10] ;  /* 0x00016200ff0877ac */ /* 0x000ea20008000c00 */
[----:B------:R-:W3:Y:S01]  /*1850*/  LDCU UR12, c[0x0][0xb0c] ;  /* 0x00016180ff0c77ac */ /* 0x000ee20008000800 */
[----:B------:R-:W4:Y:S01]  /*1860*/  LDCU UR13, c[0x0][0xb20] ;  /* 0x00016400ff0d77ac */ /* 0x000f220008000800 */
[----:B--2---:R-:W-:Y:S02]  /*1870*/  UIMAD.WIDE.U32 UR4, UR21, UR8, URZ ;  /* 0x00000008150472a5 */ /* 0x004fe4000f8e00ff */
[----:B------:R-:W-:Y:S02]  /*1880*/  UIMAD.WIDE.U32 UR6, UR19, UR11, URZ ;  /* 0x0000000b130672a5 */ /* 0x000fe4000f8e00ff */
[----:B---3--:R-:W-:Y:S02]  /*1890*/  UISETP.NE.AND UP0, UPT, UR12, 0x1, UPT ;  /* 0x000000010c00788c */ /* 0x008fe4000bf05270 */
[----:B------:R-:W-:-:S03]  /*18a0*/  USHF.R.U32.HI UR5, URZ, UR9, UR5 ;  /* 0x00000009ff057299 */ /* 0x000fc60008011605 */
[----:B------:R-:W-:Y:S01]  /*18b0*/  UMOV UR4, UR7 ;  /* 0x0000000700047c82 */ /* 0x000fe20008000000 */
[----:B------:R-:W-:Y:S02]  /*18c0*/  USEL UR5, UR21, UR5, !UP0 ;  /* 0x0000000515057287 */ /* 0x000fe4000c000000 */
[----:B------:R-:W-:Y:S02]  /*18d0*/  UISETP.NE.AND UP0, UPT, UR10, 0x1, UPT ;  /* 0x000000010a00788c */ /* 0x000fe4000bf05270 */
[----:B----4-:R-:W-:-:S04]  /*18e0*/  USHF.R.U32.HI UR4, URZ, UR13, UR4 ;  /* 0x0000000dff047299 */ /* 0x010fc80008011604 */
[----:B------:R-:W-:-:S04]  /*18f0*/  USEL UR4, UR19, UR4, !UP0 ;  /* 0x0000000413047287 */ /* 0x000fc8000c000000 */
[----:B------:R-:W-:Y:S02]  /*1900*/  UIADD3 UR6, UPT, UPT, -UR4, UR5, URZ ;  /* 0x0000000504067290 */ /* 0x000fe4000fffe1ff */
[----:B------:R-:W-:Y:S02]  /*1910*/  UIADD3 UR4, UPT, UPT, UR4, -UR5, URZ ;  /* 0x8000000504047290 */ /* 0x000fe4000fffe0ff */
[----:B------:R-:W-:Y:S02]  /*1920*/  UIMAD UR19, UR6, UR10, UR19 ;  /* 0x0000000a061372a4 */ /* 0x000fe4000f8e0213 */
[----:B------:R-:W-:-:S12]  /*1930*/  UIMAD UR21, UR4, UR12, UR21 ;  /* 0x0000000c041572a4 */ /* 0x000fd8000f8e0215 */
.L_x_19:
[----:B------:R-:W-:Y:S05]  /*1940*/  BRA.U !UP6, `(.L_x_20) ;  /* 0x000000010e0c7547 */ /* 0x000fea000b800000 */
[----:B------:R-:W-:Y:S01]  /*1950*/  UCGABAR_WAIT ;  /* 0x0000000000007dc7 */ /* 0x000fe20008000000 */
[----:B------:R-:W-:Y:S01]  /*1960*/  CCTL.IVALL ;  /* 0x00000000ff00798f */ /* 0x000fe20002000000 */
[----:B------:R-:W-:Y:S05]  /*1970*/  BRA `(.L_x_21) ;  /* 0x0000000000047947 */ /* 0x000fea0003800000 */
.L_x_20:
[----:B------:R-:W-:Y:S06]  /*1980*/  BAR.SYNC.DEFER_BLOCKING 0x0 ;  /* 0x0000000000007b1d */ /* 0x000fec0000010000 */
.L_x_21:
[----:B------:R-:W-:Y:S05]  /*1990*/  BRA.U UP5, `(.L_x_22) ;  /* 0x0000002d05587547 */ /* 0x000fea000b800000 */
[----:B------:R-:W2:Y:S01]  /*19a0*/  LDCU UR7, c[0x0][0x390] ;  /* 0x00007200ff0777ac */ /* 0x000ea20008000800 */
[----:B------:R-:W-:Y:S01]  /*19b0*/  PLOP3.LUT P1, PT, PT, PT, UP3, 0x80, 0x8 ;  /* 0x000000000008781c */ /* 0x000fe20003f2f038 */
[----:B------:R-:W-:Y:S01]  /*19c0*/  IMAD.MOV.U32 R2, RZ, RZ, RZ ;  /* 0x000000ffff027224 */ /* 0x000fe200078e00ff */
[----:B------:R-:W-:Y:S01]  /*19d0*/  ISETP.EQ.OR P2, PT, R3, RZ, P3 ;  /* 0x000000ff0300720c */ /* 0x000fe20001f42670 */
[----:B------:R-:W3:Y:S01]  /*19e0*/  LDCU UR6, c[0x0][0x5c0] ;  /* 0x0000b800ff0677ac */ /* 0x000ee20008000800 */
[----:B------:R-:W-:Y:S01]  /*19f0*/  PLOP3.LUT P1, PT, P1, PT, PT, 0x8, 0x80 ;  /* 0x000000000080781c */ /* 0x000fe20000f2e170 */
[----:B------:R-:W-:Y:S02]  /*1a00*/  UISETP.NE.AND UP0, UPT, UR18, URZ, UPT ;  /* 0x000000ff1200728c */ /* 0x000fe4000bf05270 */
[----:B------:R-:W-:Y:S02]  /*1a10*/  USHF.L.U32 UR8, UR22, 0x5, URZ ;  /* 0x0000000516087899 */ /* 0x000fe400080006ff */
[----:B------:R-:W-:Y:S01]  /*1a20*/  USEL UR38, UR53, 0x2, UP0 ;  /* 0x0000000235267887 */ /* 0x000fe20008000000 */
[----:B-1----:R-:W1:Y:S01]  /*1a30*/  LDCU UR49, c[0x0][0x370] ;  /* 0x00006e00ff3177ac */ /* 0x002e620008000800 */
[----:B--2---:R-:W-:Y:S01]  /*1a40*/  UIADD3 UR5, UPT, UPT, UR7, 0x1f, URZ ;  /* 0x0000001f07057890 */ /* 0x004fe2000fffe0ff */
[----:B------:R-:W2:Y:S03]  /*1a50*/  LDCU.64 UR42, c[0x0][0x348] ;  /* 0x00006900ff2a77ac */ /* 0x000ea60008000a00 */
[----:B------:R-:W-:-:S02]  /*1a60*/  USHF.R.S32.HI UR4, URZ, 0x1f, UR5 ;  /* 0x0000001fff047899 */ /* 0x000fc40008011405 */
[----:B---3--:R-:W-:Y:S02]  /*1a70*/  UIADD3 UR6, UPT, UPT, UR6, 0x3f, URZ ;  /* 0x0000003f06067890 */ /* 0x008fe4000fffe0ff */
[----:B------:R-:W-:Y:S02]  /*1a80*/  ULEA.HI UR4, UR4, UR5, URZ, 0x5 ;  /* 0x0000000504047291 */ /* 0x000fe4000f8f28ff */
[----:B------:R-:W-:Y:S02]  /*1a90*/  UIADD3 UR5, UPT, UPT, UR7, -0x1, URZ ;  /* 0xffffffff07057890 */ /* 0x000fe4000fffe0ff */
[----:B------:R-:W-:Y:S02]  /*1aa0*/  USHF.R.S32.HI UR51, URZ, 0x5, UR4 ;  /* 0x00000005ff337899 */ /* 0x000fe40008011404 */
[----:B------:R-:W-:Y:S02]  /*1ab0*/  UISETP.GE.U32.AND UP1, UPT, UR5, -0x3f, UPT ;  /* 0xffffffc10500788c */ /* 0x000fe4000bf26070 */
[----:B------:R-:W-:-:S02]  /*1ac0*/  UISETP.LT.U32.AND UP0, UPT, UR51, 0x23, UPT ;  /* 0x000000233300788c */ /* 0x000fc4000bf01070 */
[----:B------:R-:W-:Y:S02]  /*1ad0*/  USHF.R.S32.HI UR4, URZ, 0x1f, UR6 ;  /* 0x0000001fff047899 */ /* 0x000fe40008011406 */
[----:B------:R-:W-:Y:S02]  /*1ae0*/  USEL UR50, UR51, 0x23, UP0 ;  /* 0x0000002333327887 */ /* 0x000fe40008000000 */
[----:B------:R-:W-:Y:S02]  /*1af0*/  ULEA.HI UR4, UR4, UR6, URZ, 0x6 ;  /* 0x0000000604047291 */ /* 0x000fe4000f8f30ff */
[----:B------:R-:W-:Y:S02]  /*1b00*/  UIADD3 UR37, UPT, UPT, UR50, -0x1, URZ ;  /* 0xffffffff32257890 */ /* 0x000fe4000fffe0ff */
[----:B------:R-:W-:Y:S02]  /*1b10*/  @UP1 UIADD3 UR37, UPT, UPT, UR50, URZ, URZ ;  /* 0x000000ff32251290 */ /* 0x000fe4000fffe0ff */
[----:B------:R-:W-:-:S02]  /*1b20*/  USHF.L.U32 UR56, UR22, 0x6, URZ ;  /* 0x0000000616387899 */ /* 0x000fc400080006ff */
[----:B------:R-:W-:Y:S01]  /*1b30*/  UIADD3 UR55, UPT, UPT, UR7, 0x3e, URZ ;  /* 0x0000003e07377890 */ /* 0x000fe2000fffe0ff */
[----:B------:R-:W3:Y:S01]  /*1b40*/  LDCU UR48, c[0x0][0x374] ;  /* 0x00006e80ff3077ac */ /* 0x000ee20008000800 */
[----:B------:R-:W-:Y:S02]  /*1b50*/  ULOP3.LUT UR54, UR8, 0x20, URZ, 0xc0, !UPT ;  /* 0x0000002008367892 */ /* 0x000fe4000f8ec0ff */
[----:B------:R-:W-:Y:S02]  /*1b60*/  USHF.R.S32.HI UR47, URZ, 0x6, UR4 ;  /* 0x00000006ff2f7899 */ /* 0x000fe40008011404 */
[----:B------:R-:W-:Y:S02]  /*1b70*/  UIADD3 UR52, UPT, UPT, UR51, -UR50, URZ ;  /* 0x8000003233347290 */ /* 0x000fe4000fffe0ff */
[----:B------:R-:W-:Y:S01]  /*1b80*/  UIADD3 UR37, UPT, UPT, UR37, 0x1, URZ ;  /* 0x0000000125257890 */ /* 0x000fe2000fffe0ff */
[----:B------:R-:W-:Y:S01]  /*1b90*/  UMOV UR23, 0x1 ;  /* 0x0000000100177882 */ /* 0x000fe20000000000 */
[----:B-12---:R-:W-:-:S10]  /*1ba0*/  UMOV UR25, URZ ;  /* 0x000000ff00197c82 */ /* 0x006fd40008000000 */
.L_x_40:
[----:B------:R-:W-:Y:S01]  /*1bb0*/  IMAD.U32 R4, RZ, RZ, UR47 ;  /* 0x0000002fff047e24 */ /* 0x000fe2000f8e00ff */
[----:B------:R-:W1:Y:S04]  /*1bc0*/  LDCU UR46, c[0x0][0x5c4] ;  /* 0x0000b880ff2e77ac */ /* 0x000e680008000800 */
[-C--:B------:R-:W-:Y:S01]  /*1bd0*/  IABS R0, R4.reuse ;  /* 0x0000000400007213 */ /* 0x080fe20000000000 */
[----:B------:R-:W-:Y:S01]  /*1be0*/  UMOV UR24, 0x400 ;  /* 0x0000040000187882 */ /* 0x000fe20000000000 */
[----:B------:R-:W-:Y:S01]  /*1bf0*/  IABS R4, R4 ;  /* 0x0000000400047213 */ /* 0x000fe20000000000 */
[----:B------:R-:W-:Y:S01]  /*1c00*/  UMOV UR15, URZ ;  /* 0x000000ff000f7c82 */ /* 0x000fe20008000000 */
[----:B------:R-:W-:Y:S01]  /*1c10*/  R2UR UR6, R0 ;  /* 0x00000000000672ca */ /* 0x000fe200000e0000 */
[----:B-1----:R-:W-:-:S12]  /*1c20*/  IMAD.U32 R3, RZ, RZ, UR46 ;  /* 0x0000002eff037e24 */ /* 0x002fd8000f8e00ff */
[----:B------:R-:W1:Y:S08]  /*1c30*/  I2F.RP R0, UR6 ;  /* 0x0000000600007d06 */ /* 0x000e700008209400 */
[----:B-1----:R-:W1:Y:S02]  /*1c40*/  MUFU.RCP R0, R0 ;  /* 0x0000000000007308 */ /* 0x002e640000001000 */
[----:B-1----:R-:W-:-:S06]  /*1c50*/  VIADD R0, R0, 0xffffffe ;  /* 0x0ffffffe00007836 */ /* 0x002fcc0000000000 */
[----:B------:R-:W1:Y:S02]  /*1c60*/  F2I.FTZ.U32.TRUNC.NTZ R0, R0 ;  /* 0x0000000000007305 */ /* 0x000e64000021f000 */
[----:B-1----:R-:W-:Y:S02]  /*1c70*/  R2UR UR5, R0 ;  /* 0x00000000000572ca */ /* 0x002fe400000e0000 */
[----:B------:R-:W-:Y:S01]  /*1c80*/  IABS R0, R3 ;  /* 0x0000000300007213 */ /* 0x000fe20000000000 */
[----:B------:R-:W-:-:S03]  /*1c90*/  IMAD.U32 R3, RZ, RZ, UR19 ;  /* 0x00000013ff037e24 */ /* 0x000fc6000f8e00ff */
[----:B------:R-:W-:Y:S01]  /*1ca0*/  R2UR UR8, R0 ;  /* 0x00000000000872ca */ /* 0x000fe200000e0000 */
[----:B------:R-:W-:Y:S01]  /*1cb0*/  IMAD.MOV R0, RZ, RZ, -R4 ;  /* 0x000000ffff007224 */ /* 0x000fe200078e0a04 */
[----:B------:R-:W-:-:S04]  /*1cc0*/  IABS R3, R3 ;  /* 0x0000000300037213 */ /* 0x000fc80000000000 */
[----:B------:R-:W-:Y:S01]  /*1cd0*/  R2UR UR9, R3 ;  /* 0x00000000030972ca */ /* 0x000fe200000e0000 */
[----:B------:R-:W-:-:S04]  /*1ce0*/  UIADD3 UR4, UPT, UPT, URZ, -UR5, URZ ;  /* 0x80000005ff047290 */ /* 0x000fc8000fffe0ff */
[----:B------:R-:W-:Y:S02]  /*1cf0*/  UIMAD UR7, UR4, UR6, URZ ;  /* 0x00000006040772a4 */ /* 0x000fe4000f8e02ff */
[----:B------:R-:W1:Y:S01]  /*1d00*/  I2F.RP R3, UR8 ;  /* 0x0000000800037d06 */ /* 0x000e620008209400 */
[----:B------:R-:W-:Y:S02]  /*1d10*/  UMOV UR4, URZ ;  /* 0x000000ff00047c82 */ /* 0x000fe40008000000 */
[----:B------:R-:W-:Y:S02]  /*1d20*/  UIMAD.WIDE.U32 UR4, UR5, UR7, UR4 ;  /* 0x00000007050472a5 */ /* 0x000fe4000f8e0004 */
[----:B------:R-:W-:-:S05]  /*1d30*/  R2UR UR7, R0 ;  /* 0x00000000000772ca */ /* 0x000fca00000e0000 */
[----:B------:R-:W-:Y:S02]  /*1d40*/  UMOV UR4, UR5 ;  /* 0x0000000500047c82 */ /* 0x000fe40008000000 */
[----:B------:R-:W-:Y:S01]  /*1d50*/  UIMAD.WIDE.U32 UR4, UR4, UR9, URZ ;  /* 0x00000009040472a5 */ /* 0x000fe2000f8e00ff */
[----:B-1----:R-:W1:Y:S06]  /*1d60*/  MUFU.RCP R0, R3 ;  /* 0x0000000300007308 */ /* 0x002e6c0000001000 */
[----:B------:R-:W-:Y:S02]  /*1d70*/  UMOV UR4, UR5 ;  /* 0x0000000500047c82 */ /* 0x000fe40008000000 */
[----:B------:R-:W-:-:S04]  /*1d80*/  UIMAD UR5, UR4, UR7, UR9 ;  /* 0x00000007040572a4 */ /* 0x000fc8000f8e0209 */
[----:B------:R-:W-:Y:S01]  /*1d90*/  UISETP.GT.U32.AND UP0, UPT, UR6, UR5, UPT ;  /* 0x000000050600728c */ /* 0x000fe2000bf04070 */
[----:B-1----:R-:W-:Y:S02]  /*1da0*/  VIADD R0, R0, 0xffffffe ;  /* 0x0ffffffe00007836 */ /* 0x002fe40000000000 */
[----:B------:R-:W-:-:S08]  /*1db0*/  IMAD.U32 R3, RZ, RZ, UR23 ;  /* 0x00000017ff037e24 */ /* 0x000fd0000f8e00ff */
[----:B------:R-:W-:Y:S01]  /*1dc0*/  @!UP0 UIADD3 UR5, UPT, UPT, UR5, -UR6, URZ ;  /* 0x8000000605058290 */ /* 0x000fe2000fffe0ff */
[----:B------:R-:W1:Y:S01]  /*1dd0*/  F2I.FTZ.U32.TRUNC.NTZ R0, R0 ;  /* 0x0000000000007305 */ /* 0x000e62000021f000 */
[----:B------:R-:W-:Y:S01]  /*1de0*/  @!UP0 UIADD3 UR4, UPT, UPT, UR4, 0x1, URZ ;  /* 0x0000000104048890 */ /* 0x000fe2000fffe0ff */
[----:B------:R-:W-:Y:S01]  /*1df0*/  SHF.L.U32 R3, R3, 0x1f, RZ ;  /* 0x0000001f03037819 */ /* 0x000fe200000006ff */
[----:B------:R-:W-:Y:S01]  /*1e00*/  UISETP.GE.U32.AND UP1, UPT, UR5, UR6, UPT ;  /* 0x000000060500728c */ /* 0x000fe2000bf26070 */
[----:B------:R-:W2:Y:S01]  /*1e10*/  S2UR UR6, SR_CgaCtaId ;  /* 0x00000000000679c3 */ /* 0x000ea20000008800 */
[----:B------:R-:W-:-:S04]  /*1e20*/  ULOP3.LUT UR5, UR19, UR47, URZ, 0x3c, !UPT ;  /* 0x0000002f13057292 */ /* 0x000fc8000f8e3cff */
[----:B------:R-:W-:-:S05]  /*1e30*/  UISETP.GE.AND UP0, UPT, UR5, URZ, UPT ;  /* 0x000000ff0500728c */ /* 0x000fca000bf06270 */
[----:B------:R-:W-:Y:S01]  /*1e40*/  @UP1 UIADD3 UR4, UPT, UPT, UR4, 0x1, URZ ;  /* 0x0000000104041890 */ /* 0x000fe2000fffe0ff */
[----:B-1----:R-:W-:Y:S01]  /*1e50*/  R2UR UR7, R0 ;  /* 0x00000000000772ca */ /* 0x002fe200000e0000 */
[----:B------:R-:W-:-:S05]  /*1e60*/  UISETP.NE.AND UP1, UPT, UR47, URZ, UPT ;  /* 0x000000ff2f00728c */ /* 0x000fca000bf25270 */
[----:B------:R-:W-:Y:S02]  /*1e70*/  UMOV UR5, UR4 ;  /* 0x0000000400057c82 */ /* 0x000fe40008000000 */
[----:B------:R-:W-:-:S04]  /*1e80*/  @!UP0 UIADD3 UR5, UPT, UPT, -UR5, URZ, URZ ;  /* 0x000000ff05058290 */ /* 0x000fc8000fffe1ff */
[----:B------:R-:W-:Y:S02]  /*1e90*/  @!UP1 ULOP3.LUT UR5, URZ, UR47, URZ, 0x33, !UPT ;  /* 0x0000002fff059292 */ /* 0x000fe4000f8e33ff */
[----:B--2---:R-:W-:Y:S02]  /*1ea0*/  ULEA UR24, UR6, UR24, 0x18 ;  /* 0x0000001806187291 */ /* 0x004fe4000f8ec0ff */
[----:B------:R-:W-:Y:S02]  /*1eb0*/  UIADD3 UR4, UPT, UPT, URZ, -UR7, URZ ;  /* 0x80000007ff047290 */ /* 0x000fe4000fffe0ff */
[----:B------:R-:W-:Y:S01]  /*1ec0*/  IMAD.U32 R0, RZ, RZ, UR5 ;  /* 0x00000005ff007e24 */ /* 0x000fe2000f8e00ff */
[----:B------:R-:W-:Y:S02]  /*1ed0*/  ULEA UR6, UR25, UR24, 0x3 ;  /* 0x0000001819067291 */ /* 0x000fe4000f8e18ff */
[----:B------:R-:W-:Y:S02]  /*1ee0*/  UIMAD UR4, UR4, UR8, URZ ;  /* 0x00000008040472a4 */ /* 0x000fe4000f8e02ff */
[----:B------:R-:W-:-:S04]  /*1ef0*/  IABS R0, R0 ;  /* 0x0000000000007213 */ /* 0x000fc80000000000 */
[----:B------:R-:W-:Y:S01]  /*1f00*/  R2UR UR9, R0 ;  /* 0x00000000000972ca */ /* 0x000fe200000e0000 */
[----:B------:R1:W2:Y:S01]  /*1f10*/  SYNCS.PHASECHK.TRANS64.TRYWAIT P0, [UR6+0x118], R3 ;  /* 0x00011803ff0075a7 */ /* 0x0002a20008001106 */
[----:B------:R-:W-:Y:S02]  /*1f20*/  UMOV UR6, URZ ;  /* 0x000000ff00067c82 */ /* 0x000fe40008000000 */
[----:B------:R-:W-:-:S07]  /*1f30*/  UIMAD.WIDE.U32 UR6, UR7, UR4, UR6 ;  /* 0x00000004070672a5 */ /* 0x000fce000f8e0006 */
[----:B------:R-:W-:Y:S02]  /*1f40*/  UMOV UR6, UR7 ;  /* 0x0000000700067c82 */ /* 0x000fe40008000000 */
[----:B------:R-:W-:-:S07]  /*1f50*/  UIMAD.WIDE.U32 UR6, UR6, UR9, URZ ;  /* 0x00000009060672a5 */ /* 0x000fce000f8e00ff */
[----:B------:R-:W-:Y:S02]  /*1f60*/  UMOV UR4, UR7 ;  /* 0x0000000700047c82 */ /* 0x000fe40008000000 */
[----:B------:R-:W-:-:S04]  /*1f70*/  UIADD3 UR6, UPT, UPT, -UR4, URZ, URZ ;  /* 0x000000ff04067290 */ /* 0x000fc8000fffe1ff */
[----:B------:R-:W-:-:S04]  /*1f80*/  UIMAD UR6, UR8, UR6, UR9 ;  /* 0x00000006080672a4 */ /* 0x000fc8000f8e0209 */
[----:B------:R-:W-:-:S11]  /*1f90*/  UISETP.GT.U32.AND UP0, UPT, UR8, UR6, UPT ;  /* 0x000000060800728c */ /* 0x000fd6000bf04070 */
[----:B------:R-:W-:Y:S02]  /*1fa0*/  @!UP0 UIADD3 UR6, UPT, UPT, UR6, -UR8, URZ ;  /* 0x8000000806068290 */ /* 0x000fe4000fffe0ff */
[----:B------:R-:W-:Y:S02]  /*1fb0*/  @!UP0 UIADD3 UR4, UPT, UPT, UR4, 0x1, URZ ;  /* 0x0000000104048890 */ /* 0x000fe4000fffe0ff */
[----:B------:R-:W-:Y:S02]  /*1fc0*/  UISETP.GE.U32.AND UP1, UPT, UR6, UR8, UPT ;  /* 0x000000080600728c */ /* 0x000fe4000bf26070 */
[----:B------:R-:W-:-:S04]  /*1fd0*/  ULOP3.LUT UR6, UR5, UR46, URZ, 0x3c, !UPT ;  /* 0x0000002e05067292 */ /* 0x000fc8000f8e3cff */
[----:B------:R-:W-:Y:S02]  /*1fe0*/  UISETP.GE.AND UP0, UPT, UR6, URZ, UPT ;  /* 0x000000ff0600728c */ /* 0x000fe4000bf06270 */
[----:B------:R-:W-:-:S03]  /*1ff0*/  ULEA.HI UR6, UR21, UR21, URZ, 0x1 ;  /* 0x0000001515067291 */ /* 0x000fc6000f8f08ff */
[----:B------:R-:W-:Y:S02]  /*2000*/  @UP1 UIADD3 UR4, UPT, UPT, UR4, 0x1, URZ ;  /* 0x0000000104041890 */ /* 0x000fe4000fffe0ff */
[----:B------:R-:W-:Y:S02]  /*2010*/  UISETP.NE.AND UP1, UPT, UR46, URZ, UPT ;  /* 0x000000ff2e00728c */ /* 0x000fe4000bf25270 */
[----:B------:R-:W-:-:S03]  /*2020*/  USHF.L.U32 UR6, UR6, 0x6, URZ ;  /* 0x0000000606067899 */ /* 0x000fc600080006ff */
[----:B------:R-:W-:Y:S01]  /*2030*/  UMOV UR36, UR4 ;  /* 0x0000000400247c82 */ /* 0x000fe20008000000 */
[----:B------:R-:W-:Y:S02]  /*2040*/  UIADD3 UR4, UPT, UPT, -UR5, URZ, URZ ;  /* 0x000000ff05047290 */ /* 0x000fe4000fffe1ff */
[----:B------:R-:W-:Y:S02]  /*2050*/  @!UP0 UIADD3 UR36, UPT, UPT, -UR36, URZ, URZ ;  /* 0x000000ff24248290 */ /* 0x000fe4000fffe1ff */
[----:B------:R-:W-:Y:S02]  /*2060*/  UISETP.GE.U32.AND UP0, UPT, UR55, 0x3f, UPT ;  /* 0x0000003f3700788c */ /* 0x000fe4000bf06070 */
[----:B------:R-:W-:Y:S02]  /*2070*/  @!UP1 ULOP3.LUT UR36, URZ, UR46, URZ, 0x33, !UPT ;  /* 0x0000002eff249292 */ /* 0x000fe4000f8e33ff */
[----:B------:R-:W-:Y:S02]  /*2080*/  ULOP3.LUT UR34, UR6, 0xffffff80, URZ, 0xc0, !UPT ;  /* 0xffffff8006227892 */ /* 0x000fe4000f8ec0ff */
[----:B------:R-:W-:-:S02]  /*2090*/  UIMAD UR4, UR47, UR4, UR19 ;  /* 0x000000042f0472a4 */ /* 0x000fc4000f8e0213 */
[----:B------:R-:W-:Y:S02]  /*20a0*/  UIADD3 UR6, UPT, UPT, -UR36, URZ, URZ ;  /* 0x000000ff24067290 */ /* 0x000fe4000fffe1ff */
[----:B------:R-:W-:Y:S02]  /*20b0*/  ULOP3.LUT UR34, UR34, 0x40, UR56, 0xf8, !UPT ;  /* 0x0000004022227892 */ /* 0x000fe4000f8ef838 */
[----:B------:R-:W-:Y:S02]  /*20c0*/  ULEA UR10, UR4, UR54, 0x6 ;  /* 0x00000036040a7291 */ /* 0x000fe4000f8e30ff */
[----:B------:R-:W-:Y:S01]  /*20d0*/  UIMAD UR46, UR46, UR6, UR5 ;  /* 0x000000062e2e72a4 */ /* 0x000fe2000f8e0205 */
[----:B-1----:R-:W-:Y:S11]  /*20e0*/  BRA.U !UP0, `(.L_x_23) ;  /* 0x0000000508287547 */ /* 0x002ff6000b800000 */
[----:B------:R-:W1:Y:S01]  /*20f0*/  LDCU.64 UR12, c[0x0][0x5b0] ;  /* 0x0000b600ff0c77ac */ /* 0x000e620008000a00 */
[----:B------:R-:W1:Y:S01]  /*2100*/  LDCU.64 UR8, c[0x0][0x5d8] ;  /* 0x0000bb00ff0877ac */ /* 0x000e620008000a00 */
[----:B------:R-:W4:Y:S01]  /*2110*/  LDCU UR19, c[0x0][0x598] ;  /* 0x0000b300ff1377ac */ /* 0x000f220008000800 */
[----:B------:R-:W2:Y:S01]  /*2120*/  LDCU UR18, c[0x0][0x58c] ;  /* 0x0000b180ff1277ac */ /* 0x000ea20008000800 */
[----:B------:R-:W2:Y:S01]  /*2130*/  LDCU UR21, c[0x0][0x59c] ;  /* 0x0000b380ff1577ac */ /* 0x000ea20008000800 */
[----:B------:R-:W2:Y:S01]  /*2140*/  LDCU UR20, c[0x0][0x5a0] ;  /* 0x0000b400ff1477ac */ /* 0x000ea20008000800 */
[----:B------:R-:W2:Y:S01]  /*2150*/  LDCU.64 UR16, c[0x0][0x590] ;  /* 0x0000b200ff1077ac */ /* 0x000ea20008000a00 */
[----:B------:R-:W2:Y:S01]  /*2160*/  LDCU.64 UR6, c[0x0][0x5b8] ;  /* 0x0000b700ff0677ac */ /* 0x000ea20008000a00 */
[----:B------:R-:W2:Y:S01]  /*2170*/  LDCU.64 UR4, c[0x0][0x5d0] ;  /* 0x0000ba00ff0477ac */ /* 0x000ea20008000a00 */
[----:B-1----:R-:W-:Y:S02]  /*2180*/  UIMAD UR31, UR46, UR12, UR8 ;  /* 0x0000000c2e1f72a4 */ /* 0x002fe4000f8e0208 */
[----:B------:R-:W-:Y:S01]  /*2190*/  UIMAD UR30, UR36, UR13, UR9 ;  /* 0x0000000d241e72a4 */ /* 0x000fe2000f8e0209 */
[----:B------:R-:W-:Y:S01]  /*21a0*/  UMOV UR14, URZ ;  /* 0x000000ff000e7c82 */ /* 0x000fe20008000000 */
[----:B----4-:R-:W-:-:S10]  /*21b0*/  UMOV UR22, UR25 ;  /* 0x0000001900167c82 */ /* 0x010fd40008000000 */
.L_x_29:
[----:B--2---:R-:W-:Y:S01]  /*21c0*/  @!P3 MOV R3, 0x3000 ;  /* 0x000030000003b802 */ /* 0x004fe20000000f00 */
[----:B------:R-:W-:Y:S01]  /*21d0*/  ULEA UR11, UR22, UR24, 0x3 ;  /* 0x00000018160b7291 */ /* 0x000fe2000f8e18ff */
[----:B--2-4-:R-:W-:Y:S11]  /*21e0*/  @P0 BRA `(.L_x_24) ;  /* 0x0000000000100947 */ /* 0x014ff60003800000 */
[----:B------:R-:W-:Y:S04]  /*21f0*/  MOV R4, UR23 ;  /* 0x0000001700047c02 */ /* 0x000fe80008000f00 */
[----:B------:R-:W-:Y:S04]  /*2200*/  SHF.L.U32 R4, R4, 0x1f, RZ ;  /* 0x0000001f04047819 */ /* 0x000fe800000006ff */
[----:B------:R-:W1:Y:S02]  /*2210*/  SYNCS.PHASECHK.TRANS64.TRYWAIT P0, [UR11+0x118], R4 ;  /* 0x00011804ff0075a7 */ /* 0x000e64000800110b */
[----:B-1----:R-:W-:Y:S05]  /*2220*/  @!P0 BRA `(.L_x_25) ;  /* 0x0000007800a08947 */ /* 0x002fea0003800000 */
.L_x_24:
[----:B------:R2:W-:Y:S01]  /*2230*/  @!P3 SYNCS.ARRIVE.TRANS64 RZ, [UR11], R3 ;  /* 0x00000003ffffb9a7 */ /* 0x0005e2000800000b */
[----:B------:R-:W-:Y:S04]  /*2240*/  ULOP3.LUT UR8, UR38, 0x2, URZ, 0xfc, !UPT ;  /* 0x0000000226087892 */ /* 0x000fe8000f8efcff */
[----:B------:R-:W-:Y:S09]  /*2250*/  UISETP.NE.AND UP0, UPT, UR8, 0x2, UPT ;  /* 0x000000020800788c */ /* 0x000ff2000bf05270 */
[----:B------:R-:W-:Y:S05]  /*2260*/  BRA.U UP0, `(.L_x_26) ;  /* 0x0000000100047547 */ /* 0x000fea000b800000 */
[----:B---3--:R-:W-:Y:S05]  /*2270*/  BPT.TRAP 0x1 ;  /* 0x000000040000795c */ /* 0x008fea0000300000 */
.L_x_26:
[----:B------:R-:W-:Y:S04]  /*2280*/  BSSY.RECONVERGENT B0, `(.L_x_27) ;  /* 0x0000003000007945 */ /* 0x000fe80003800200 */
[----:B------:R-:W-:Y:S05]  /*2290*/  @P2 BRA `(.L_x_28) ;  /* 0x0000000000042947 */ /* 0x000fea0003800000 */
[----:B---3--:R-:W-:Y:S05]  /*22a0*/  BPT.TRAP 0x1 ;  /* 0x000000040000795c */ /* 0x008fea0000300000 */
.L_x_28:
[----:B---3--:R-:W-:Y:S05]  /*22b0*/  BSYNC.RECONVERGENT B0 ;  /* 0x0000000000007941 */ /* 0x008fea0003800200 */
.L_x_27:
[----:B------:R-:W-:Y:S02]  /*22c0*/  UIADD3 UR8, UPT, UPT, UR22, 0x1, URZ ;  /* 0x0000000116087890 */ /* 0x000fe4000fffe0ff */
[----:B------:R-:W-:Y:S02]  /*22d0*/  USHF.L.U32 UR35, UR14, 0x5, URZ ;  /* 0x000000050e237899 */ /* 0x000fe400080006ff */
[----:B------:R-:W-:Y:S02]  /*22e0*/  UISETP.NE.AND UP0, UPT, UR8, 0x23, UPT ;  /* 0x000000230800788c */ /* 0x000fe4000bf05270 */
[----:B------:R-:W-:Y:S02]  /*22f0*/  UISETP.NE.AND UP2, UPT, UR19, 0x1, UPT ;  /* 0x000000011300788c */ /* 0x000fe4000bf45270 */
[----:B------:R-:W-:Y:S02]  /*2300*/  USEL UR9, URZ, 0x1, UP0 ;  /* 0x00000001ff097887 */ /* 0x000fe40008000000 */
[----:B------:R-:W-:Y:S02]  /*2310*/  USEL UR25, UR8, URZ, UP0 ;  /* 0x000000ff08197287 */ /* 0x000fe40008000000 */
[----:B------:R-:W-:Y:S02]  /*2320*/  ULOP3.LUT UR23, UR23, UR9, URZ, 0x3c, !UPT ;  /* 0x0000000917177292 */ /* 0x000fe4000f8e3cff */
[----:B------:R-:W-:Y:S02]  /*2330*/  ULEA UR8, UR25, UR24, 0x3 ;  /* 0x0000001819087291 */ /* 0x000fe4000f8e18ff */
[----:B------:R-:W-:Y:S02]  /*2340*/  UISETP.NE.AND UP0, UPT, UR18, 0x1, UPT ;  /* 0x000000011200788c */ /* 0x000fe4000bf05270 */
[----:B------:R-:W-:Y:S01]  /*2350*/  UIADD3 UR28, UP1, UPT, UR42, 0x80, URZ ;  /* 0x000000802a1c7890 */ /* 0x000fe2000ff3e0ff */
[----:B-1----:R-:W-:Y:S01]  /*2360*/  MOV R0, UR23 ;  /* 0x0000001700007c02 */ /* 0x002fe20008000f00 */
[----:B------:R-:W-:Y:S02]  /*2370*/  ULEA UR15, UR22, UR24, 0xc ;  /* 0x00000018160f7291 */ /* 0x000fe4000f8e60ff */
[----:B------:R-:W-:Y:S01]  /*2380*/  ULOP3.LUT UR33, UR11, 0xfefffff8, URZ, 0xc0, !UPT ;  /* 0xfefffff80b217892 */ /* 0x000fe2000f8ec0ff */
[----:B------:R-:W-:Y:S01]  /*2390*/  SHF.L.U32 R0, R0, 0x1f, RZ ;  /* 0x0000001f00007819 */ /* 0x000fe200000006ff */
[----:B------:R-:W-:Y:S02]  /*23a0*/  UIADD3.X UR29, UPT, UPT, URZ, UR43, URZ, UP1, !UPT ;  /* 0x0000002bff1d7290 */ /* 0x000fe40008ffe4ff */
[----:B------:R-:W-:Y:S01]  /*23b0*/  UIADD3 UR32, UPT, UPT, UR15, 0x3400, URZ ;  /* 0x000034000f207890 */ /* 0x000fe2000fffe0ff */
[----:B------:R1:W4:Y:S01]  /*23c0*/  SYNCS.PHASECHK.TRANS64.TRYWAIT P0, [UR8+0x118], R0 ;  /* 0x00011800ff0075a7 */ /* 0x0003220008001108 */
[----:B------:R-:W-:Y:S02]  /*23d0*/  UIMAD.WIDE.U32 UR8, UR35, UR16, URZ ;  /* 0x00000010230872a5 */ /* 0x000fe4000f8e00ff */
[----:B------:R-:W-:Y:S02]  /*23e0*/  ULEA UR27, UR22, UR24, 0xb ;  /* 0x00000018161b7291 */ /* 0x000fe4000f8e58ff */
[----:B------:R-:W-:Y:S02]  /*23f0*/  USHF.R.U32.HI UR9, URZ, UR17, UR9 ;  /* 0x00000011ff097299 */ /* 0x000fe40008011609 */
[----:B------:R-:W-:Y:S02]  /*2400*/  UPRMT UR22, UR31, 0x40, UR30 ;  /* 0x000000401f167896 */ /* 0x000fe4000800001e */
[----:B------:R-:W-:Y:S02]  /*2410*/  USEL UR9, UR35, UR9, !UP0 ;  /* 0x0000000923097287 */ /* 0x000fe4000c000000 */
[----:B------:R-:W-:Y:S02]  /*2420*/  UIADD3 UR26, UP0, UPT, UR42, 0x180, URZ ;  /* 0x000001802a1a7890 */ /* 0x000fe4000ff1e0ff */
[----:B------:R-:W-:Y:S02]  /*2430*/  UIMAD.WIDE.U32 UR12, UR9, UR21, URZ ;  /* 0x00000015090c72a5 */ /* 0x000fe4000f8e00ff */
[----:B------:R-:W-:Y:S02]  /*2440*/  UIADD3 UR11, UPT, UPT, -UR9, URZ, URZ ;  /* 0x000000ff090b7290 */ /* 0x000fe4000fffe1ff */
[----:B------:R-:W-:Y:S02]  /*2450*/  USHF.R.U32.HI UR13, URZ, UR20, UR13 ;  /* 0x00000014ff0d7299 */ /* 0x000fe4000801160d */
[----:B------:R-:W-:Y:S02]  /*2460*/  UIMAD UR11, UR18, UR11, UR35 ;  /* 0x0000000b120b72a4 */ /* 0x000fe4000f8e0223 */
[----:B------:R-:W-:Y:S02]  /*2470*/  USEL UR13, UR9, UR13, !UP2 ;  /* 0x0000000d090d7287 */ /* 0x000fe4000d000000 */
[----:B------:R-:W-:Y:S02]  /*2480*/  UIMAD UR11, UR11, UR6, UR4 ;  /* 0x000000060b0b72a4 */ /* 0x000fe4000f8e0204 */
[----:B------:R-:W-:Y:S02]  /*2490*/  UIADD3 UR8, UPT, UPT, -UR13, URZ, URZ ;  /* 0x000000ff0d087290 */ /* 0x000fe4000fffe1ff */
[----:B------:R-:W-:Y:S02]  /*24a0*/  UPRMT UR15, UR22, 0x5410, URZ ;  /* 0x00005410160f7896 */ /* 0x000fe400080000ff */
[----:B------:R-:W-:Y:S02]  /*24b0*/  UIMAD UR9, UR19, UR8, UR9 ;  /* 0x00000008130972a4 */ /* 0x000fe4000f8e0209 */
[----:B------:R-:W-:Y:S01]  /*24c0*/  UIADD3 UR8, UPT, UPT, UR27, 0x26400, URZ ;  /* 0x000264001b087890 */ /* 0x000fe2000fffe0ff */
[----:B------:R-:W-:Y:S01]  /*24d0*/  UMOV UR40, 0x0 ;  /* 0x0000000000287882 */ /* 0x000fe20000000000 */
[----:B------:R-:W-:Y:S01]  /*24e0*/  UMOV UR41, 0x10000000 ;  /* 0x1000000000297882 */ /* 0x000fe20000000000 */
[----:B------:R-:W-:Y:S01]  /*24f0*/  UIMAD UR12, UR9, UR7, UR5 ;  /* 0x00000007090c72a4 */ /* 0x000fe2000f8e0205 */
[----:B------:R-:W-:Y:S01]  /*2500*/  UTMALDG.2D.2CTA [UR32], [UR28], desc[UR40] ;  /* 0x000028201c0075b4 */ /* 0x000fe20008209000 */
[----:B------:R-:W-:Y:S01]  /*2510*/  UIADD3.X UR27, UPT, UPT, URZ, UR43, URZ, UP0, !UPT ;  /* 0x0000002bff1b7290 */ /* 0x000fe200087fe4ff */
[----:B------:R-:W-:Y:S01]  /*2520*/  UMOV UR9, UR33 ;  /* 0x0000002100097c82 */ /* 0x000fe20008000000 */
[----:B------:R-:W-:Y:S01]  /*2530*/  UIADD3 UR14, UPT, UPT, UR14, 0x1, URZ ;  /* 0x000000010e0e7890 */ /* 0x000fe2000fffe0ff */
[----:B------:R-:W-:Y:S03]  /*2540*/  UMOV UR22, UR25 ;  /* 0x0000001900167c82 */ /* 0x000fe60008000000 */
[----:B------:R-:W-:Y:S03]  /*2550*/  UISETP.NE.AND UP0, UPT, UR14, UR37, UPT ;  /* 0x000000250e00728c */ /* 0x000fe6000bf05270 */
[----:B------:R3:W-:Y:S02]  /*2560*/  UTMALDG.4D.IM2COL.2CTA [UR8], [UR26], UR15, desc[UR40] ;  /* 0x000028081a0073b4 */ /* 0x0007e4000825900f */
[----:B---3--:R-:W-:Y:S04]  /*2570*/  UMOV UR15, UR37 ;  /* 0x00000025000f7c82 */ /* 0x008fe80008000000 */
[----:B-1----:R-:W-:Y:S05]  /*2580*/  BRA.U UP0, `(.L_x_29) ;  /* 0xfffffffd000c7547 */ /* 0x002fea000b83ffff */
.L_x_23:
[----:B------:R-:W-:Y:S01]  /*2590*/  ULEA UR4, UR25, UR24, 0x3 ;  /* 0x0000001819047291 */ /* 0x000fe2000f8e18ff */
[----:B------:R-:W-:Y:S01]  /*25a0*/  MOV R0, UR23 ;  /* 0x0000001700007c02 */ /* 0x000fe20008000f00 */
[----:B------:R-:W-:Y:S01]  /*25b0*/  @!P1 SYNCS.ARRIVE.TRANS64.A1T0 RZ, [UR24+0x268], RZ ;  /* 0x000268ffffff99a7 */ /* 0x000fe20008100018 */
[----:B------:R-:W-:Y:S02]  /*25c0*/  UISETP.GT.AND UP0, UPT, UR51, UR50, UPT ;  /* 0x000000323300728c */ /* 0x000fe4000bf04270 */
[----:B------:R-:W-:-:S04]  /*25d0*/  SHF.L.U32 R0, R0, 0x1f, RZ ;  /* 0x0000001f00007819 */ /* 0x000fc800000006ff */
[----:B--2-4-:R1:W2:Y:S03]  /*25e0*/  SYNCS.PHASECHK.TRANS64.TRYWAIT P0, [UR4+0x118], R0 ;  /* 0x00011800ff0075a7 */ /* 0x0142a60008001104 */
[----:B------:R-:W-:Y:S05]  /*25f0*/  BRA.U !UP0, `(.L_x_30) ;  /* 0x0000000508247547 */ /* 0x000fea000b800000 */
[----:B------:R-:W4:Y:S01]  /*2600*/  LDCU.64 UR12, c[0x0][0x5b0] ;  /* 0x0000b600ff0c77ac */ /* 0x000f220008000a00 */
[----:B------:R-:W4:Y:S01]  /*2610*/  LDCU.64 UR8, c[0x0][0x5d8] ;  /* 0x0000bb00ff0877ac */ /* 0x000f220008000a00 */
[----:B------:R-:W1:Y:S01]  /*2620*/  LDCU UR18, c[0x0][0x598] ;  /* 0x0000b300ff1277ac */ /* 0x000e620008000800 */
[----:B------:R-:W1:Y:S01]  /*2630*/  LDCU UR14, c[0x0][0x58c] ;  /* 0x0000b180ff0e77ac */ /* 0x000e620008000800 */
[----:B------:R-:W1:Y:S01]  /*2640*/  LDCU UR20, c[0x0][0x59c] ;  /* 0x0000b380ff1477ac */ /* 0x000e620008000800 */
[----:B------:R-:W1:Y:S01]  /*2650*/  LDCU UR19, c[0x0][0x5a0] ;  /* 0x0000b400ff1377ac */ /* 0x000e620008000800 */
[----:B----4-:R-:W-:Y:S01]  /*2660*/  UIMAD UR30, UR36, UR13, UR9 ;  /* 0x0000000d241e72a4 */ /* 0x010fe2000f8e0209 */
[----:B------:R-:W4:Y:S01]  /*2670*/  LDCU.64 UR16, c[0x0][0x590] ;  /* 0x0000b200ff1077ac */ /* 0x000f220008000a00 */
[----:B------:R-:W1:Y:S01]  /*2680*/  LDCU.64 UR6, c[0x0][0x5b8] ;  /* 0x0000b700ff0677ac */ /* 0x000e620008000a00 */
[----:B------:R-:W1:Y:S01]  /*2690*/  LDCU.64 UR4, c[0x0][0x5d0] ;  /* 0x0000ba00ff0477ac */ /* 0x000e620008000a00 */
[----:B------:R-:W-:-:S02]  /*26a0*/  UIMAD UR31, UR46, UR12, UR8 ;  /* 0x0000000c2e1f72a4 */ /* 0x000fc4000f8e0208 */
[----:B------:R-:W-:Y:S01]  /*26b0*/  UIADD3 UR36, UPT, UPT, UR52, UR15, URZ ;  /* 0x0000000f34247290 */ /* 0x000fe2000fffe0ff */
[----:B------:R-:W-:-:S11]  /*26c0*/  UMOV UR11, UR25 ;  /* 0x00000019000b7c82 */ /* 0x000fd60008000000 */
.L_x_36:
[----:B--2---:R-:W-:Y:S01]  /*26d0*/  @!P3 MOV R3, 0x3000 ;  /* 0x000030000003b802 */ /* 0x004fe20000000f00 */
[----:B------:R-:W-:Y:S01]  /*26e0*/  ULEA UR21, UR11, UR24, 0x3 ;  /* 0x000000180b157291 */ /* 0x000fe2000f8e18ff */
[----:B--23--:R-:W-:Y:S11]  /*26f0*/  @P0 BRA `(.L_x_31) ;  /* 0x0000000000100947 */ /* 0x00cff60003800000 */
[----:B------:R-:W-:Y:S04]  /*2700*/  MOV R4, UR23 ;  /* 0x0000001700047c02 */ /* 0x000fe80008000f00 */
[----:B------:R-:W-:Y:S04]  /*2710*/  SHF.L.U32 R4, R4, 0x1f, RZ ;  /* 0x0000001f04047819 */ /* 0x000fe800000006ff */
[----:B------:R-:W2:Y:S02]  /*2720*/  SYNCS.PHASECHK.TRANS64.TRYWAIT P0, [UR21+0x118], R4 ;  /* 0x00011804ff0075a7 */ /* 0x000ea40008001115 */
[----:B--2---:R-:W-:Y:S05]  /*2730*/  @!P0 BRA `(.L_x_32) ;  /* 0x0000007400748947 */ /* 0x004fea0003800000 */
.L_x_31:
[----:B------:R2:W-:Y:S01]  /*2740*/  @!P3 SYNCS.ARRIVE.TRANS64 RZ, [UR21], R3 ;  /* 0x00000003ffffb9a7 */ /* 0x0005e20008000015 */
[----:B------:R-:W-:Y:S04]  /*2750*/  ULOP3.LUT UR8, UR38, 0x2, URZ, 0xfc, !UPT ;  /* 0x0000000226087892 */ /* 0x000fe8000f8efcff */
[----:B------:R-:W-:Y:S09]  /*2760*/  UISETP.NE.AND UP0, UPT, UR8, 0x2, UPT ;  /* 0x000000020800788c */ /* 0x000ff2000bf05270 */
[----:B------:R-:W-:Y:S05]  /*2770*/  BRA.U UP0, `(.L_x_33) ;  /* 0x0000000100047547 */ /* 0x000fea000b800000 */
[----:B-1-34-:R-:W-:Y:S05]  /*2780*/  BPT.TRAP 0x1 ;  /* 0x000000040000795c */ /* 0x01afea0000300000 */
.L_x_33:
[----:B------:R-:W-:Y:S04]  /*2790*/  BSSY.RECONVERGENT B0, `(.L_x_34) ;  /* 0x0000003000007945 */ /* 0x000fe80003800200 */
[----:B------:R-:W-:Y:S05]  /*27a0*/  @P2 BRA `(.L_x_35) ;  /* 0x0000000000042947 */ /* 0x000fea0003800000 */
[----:B-1-34-:R-:W-:Y:S05]  /*27b0*/  BPT.TRAP 0x1 ;  /* 0x000000040000795c */ /* 0x01afea0000300000 */
.L_x_35:
[----:B-1-34-:R-:W-:Y:S05]  /*27c0*/  BSYNC.RECONVERGENT B0 ;  /* 0x0000000000007941 */ /* 0x01afea0003800200 */
.L_x_34:
        /* <DEDUP_REMOVED lines=10> */
[----:B------:R-:W-:Y:S01]  /*2870*/  MOV R0, UR23 ;  /* 0x0000001700007c02 */ /* 0x000fe20008000f00 */
[----:B------:R-:W-:Y:S02]  /*2880*/  ULEA UR32, UR11, UR24, 0xc ;  /* 0x000000180b207291 */ /* 0x000fe4000f8e60ff */
[----:B------:R-:W-:Y:S01]  /*2890*/  ULEA UR22, UR11, UR24, 0xb ;  /* 0x000000180b167291 */ /* 0x000fe2000f8e58ff */
[----:B------:R-:W-:Y:S01]  /*28a0*/  SHF.L.U32 R0, R0, 0x1f, RZ ;  /* 0x0000001f00007819 */ /* 0x000fe200000006ff */
[----:B------:R-:W-:Y:S02]  /*28b0*/  ULOP3.LUT UR33, UR21, 0xfefffff8, URZ, 0xc0, !UPT ;  /* 0xfefffff815217892 */ /* 0x000fe4000f8ec0ff */
[----:B------:R-:W-:Y:S01]  /*28c0*/  UIADD3.X UR29, UPT, UPT, URZ, UR43, URZ, UP1, !UPT ;  /* 0x0000002bff1d7290 */ /* 0x000fe20008ffe4ff */
[----:B------:R1:W3:Y:S01]  /*28d0*/  SYNCS.PHASECHK.TRANS64.TRYWAIT P0, [UR8+0x118], R0 ;  /* 0x00011800ff0075a7 */ /* 0x0002e20008001108 */
[----:B------:R-:W-:Y:S02]  /*28e0*/  UIMAD.WIDE.U32 UR8, UR35, UR16, URZ ;  /* 0x00000010230872a5 */ /* 0x000fe4000f8e00ff */
[----:B------:R-:W-:Y:S02]  /*28f0*/  UIADD3 UR32, UPT, UPT, UR32, 0x3400, URZ ;  /* 0x0000340020207890 */ /* 0x000fe4000fffe0ff */
        /* <DEDUP_REMOVED lines=11> */
[----:B------:R-:W-:Y:S02]  /*29b0*/  UIADD3.X UR27, UPT, UPT, URZ, UR43, URZ, UP0, !UPT ;  /* 0x0000002bff1b7290 */ /* 0x000fe400087fe4ff */
[----:B------:R-:W-:Y:S01]  /*29c0*/  UIMAD UR9, UR18, UR8, UR9 ;  /* 0x00000008120972a4 */ /* 0x000fe2000f8e0209 */
[----:B------:R-:W-:Y:S01]  /*29d0*/  UMOV UR40, 0x0 ;  /* 0x0000000000287882 */ /* 0x000fe20000000000 */
[----:B------:R-:W-:Y:S01]  /*29e0*/  UMOV UR41, 0x10000000 ;  /* 0x1000000000297882 */ /* 0x000fe20000000000 */
[----:B------:R-:W-:Y:S01]  /*29f0*/  UIADD3 UR8, UPT, UPT, UR22, 0x26400, URZ ;  /* 0x0002640016087890 */ /* 0x000fe2000fffe0ff */
[----:B------:R-:W-:Y:S01]  /*2a00*/  UTMALDG.2D.2CTA [UR32], [UR28], desc[UR40] ;  /* 0x000028201c0075b4 */ /* 0x000fe20008209000 */
[----:B------:R-:W-:Y:S02]  /*2a10*/  UIMAD UR12, UR9, UR7, UR5 ;  /* 0x00000007090c72a4 */ /* 0x000fe4000f8e0205 */
[----:B------:R-:W-:Y:S01]  /*2a20*/  UPRMT UR21, UR21, 0x5410, URZ ;  /* 0x0000541015157896 */ /* 0x000fe200080000ff */
[----:B------:R-:W-:Y:S01]  /*2a30*/  UMOV UR9, UR33 ;  /* 0x0000002100097c82 */ /* 0x000fe20008000000 */
[----:B------:R-:W-:Y:S04]  /*2a40*/  UIADD3 UR15, UPT, UPT, UR15, 0x1, URZ ;  /* 0x000000010f0f7890 */ /* 0x000fe8000fffe0ff */
[----:B------:R-:W-:Y:S03]  /*2a50*/  UISETP.NE.AND UP0, UPT, UR15, UR36, UPT ;  /* 0x000000240f00728c */ /* 0x000fe6000bf05270 */
[----:B------:R4:W-:Y:S02]  /*2a60*/  UTMALDG.4D.IM2COL.2CTA [UR8], [UR26], UR21, desc[UR40] ;  /* 0x000028081a0073b4 */ /* 0x0009e40008259015 */
[----:B----4-:R-:W-:Y:S04]  /*2a70*/  UMOV UR11, UR25 ;  /* 0x00000019000b7c82 */ /* 0x010fe80008000000 */
[----:B-1----:R-:W-:Y:S05]  /*2a80*/  BRA.U UP0, `(.L_x_36) ;  /* 0xfffffffd00107547 */ /* 0x002fea000b83ffff */
.L_x_30:
[----:B--2---:R-:W-:Y:S01]  /*2a90*/  SHF.L.U32 R3, R2, 0x1f, RZ ;  /* 0x0000001f02037819 */ /* 0x004fe200000006ff */
[----:B------:R-:W-:-:S03]  /*2aa0*/  NOP ;  /* 0x0000000000007918 */ /* 0x000fc60000000000 */
[----:B---3--:R-:W2:Y:S02]  /*2ab0*/  SYNCS.PHASECHK.TRANS64.TRYWAIT P0, [UR24+0x270], R3 ;  /* 0x00027003ff0075a7 */ /* 0x008ea40008001118 */
[----:B--2---:R-:W-:Y:S05]  /*2ac0*/  @!P0 BRA `(.L_x_37) ;  /* 0x0000007000a88947 */ /* 0x004fea0003800000 */
.L_x_161:
[----:B------:R-:W2:Y:S01]  /*2ad0*/  LDS.128 R4, [UR24+0x2b0] ;  /* 0x0002b018ff047984 */ /* 0x000ea20008000c00 */
[----:B------:R-:W-:Y:S02]  /*2ae0*/  UIADD3 UR4, UPT, UPT, UR24, 0x278, URZ ;  /* 0x0000027818047890 */ /* 0x000fe4000fffe0ff */
[----:B------:R-:W-:Y:S01]  /*2af0*/  UISETP.GE.AND UP0, UPT, UR39, 0x1, UPT ;  /* 0x000000012700788c */ /* 0x000fe2000bf06270 */
[----:B------:R-:W-:Y:S01]  /*2b00*/  @!PT LDS RZ, [RZ] ;  /* 0x00000000fffff984 */ /* 0x000fe20000000800 */
[----:B------:R-:W-:Y:S01]  /*2b10*/  @!PT LDS RZ, [RZ] ;  /* 0x00000000fffff984 */ /* 0x000fe20000000800 */
[----:B------:R-:W-:Y:S01]  /*2b20*/  @!PT LDS RZ, [RZ] ;  /* 0x00000000fffff984 */ /* 0x000fe20000000800 */
[----:B------:R-:W-:Y:S01]  /*2b30*/  @!PT LDS RZ, [RZ] ;  /* 0x00000000fffff984 */ /* 0x000fe20000000800 */
[----:B------:R3:W-:Y:S06]  /*2b40*/  MEMBAR.ALL.CTA ;  /* 0x0000000000007992 */ /* 0x0007ec0000008000 */
[----:B---3--:R-:W3:Y:S01]  /*2b50*/  FENCE.VIEW.ASYNC.S ;  /* 0x00000000000073c6 */ /* 0x008ee20000000000 */
[----:B------:R-:W-:-:S09]  /*2b60*/  UPRMT UR4, URZ, 0x654, UR4 ;  /* 0x00000654ff047896 */ /* 0x000fd20008000004 */
[----:B---3--:R-:W-:Y:S01]  /*2b70*/  SYNCS.ARRIVE.TRANS64.RED.A1T0 RZ, [UR4], RZ ;  /* 0x000000ffffff79a7 */ /* 0x008fe20008100404 */
[----:B--2---:R-:W-:-:S13]  /*2b80*/  LOP3.LUT P0, RZ, R6, 0x1, RZ, 0xc0, !PT ;  /* 0x0000000106ff7812 */ /* 0x004fda000780c0ff */
[----:B------:R-:W-:Y:S01]  /*2b90*/  VOTEU.ANY UP1, P0 ;  /* 0x0000000000ff7886 */ /* 0x000fe20000020100 */
[----:B------:R-:W-:-:S13]  /*2ba0*/  PLOP3.LUT P0, PT, PT, PT, UP1, 0x80, 0x8 ;  /* 0x000000000008781c */ /* 0x000fda0003f0f018 */
[----:B-1----:R-:W-:Y:S02]  /*2bb0*/  @P0 MOV R0, R4 ;  /* 0x0000000400000202 */ /* 0x002fe40000000f00 */
[----:B------:R-:W-:Y:S02]  /*2bc0*/  @P0 LOP3.LUT R4, R5, 0xffff, RZ, 0xc0, !PT ;  /* 0x0000ffff05040812 */ /* 0x000fe400078ec0ff */
[----:B------:R-:W-:Y:S02]  /*2bd0*/  @P0 R2UR UR6, R0 ;  /* 0x00000000000602ca */ /* 0x000fe400000e0000 */
[----:B------:R-:W-:-:S11]  /*2be0*/  @P0 R2UR UR5, R4 ;  /* 0x00000000040502ca */ /* 0x000fd600000e0000 */
[----:B------:R-:W-:Y:S02]  /*2bf0*/  @UP1 UMOV UR45, UR6 ;  /* 0x00000006002d1c82 */ /* 0x000fe40008000000 */
[----:B------:R-:W-:Y:S01]  /*2c00*/  @UP1 UMOV UR44, UR5 ;  /* 0x00000005002c1c82 */ /* 0x000fe20008000000 */
[----:B------:R-:W-:Y:S05]  /*2c10*/  BRA.U !UP0, `(.L_x_38) ;  /* 0x0000000108d47547 */ /* 0x000fea000b800000 */
[----:B------:R-:W1:Y:S01]  /*2c20*/  LDCU.128 UR16, c[0x0][0xb10] ;  /* 0x00016200ff1077ac */ /* 0x000e620008000c00 */
[----:B------:R-:W2:Y:S01]  /*2c30*/  LDCU UR21, c[0x0][0xb20] ;  /* 0x00016400ff1577ac */ /* 0x000ea20008000800 */
[----:B------:R-:W3:Y:S01]  /*2c40*/  LDCU UR20, c[0x0][0xb0c] ;  /* 0x00016180ff1477ac */ /* 0x000ee20008000800 */
[----:B------:R-:W4:Y:S01]  /*2c50*/  LDCU.64 UR8, c[0x0][0xb28] ;  /* 0x00016500ff0877ac */ /* 0x000f220008000a00 */
[----:B------:R-:W-:Y:S02]  /*2c60*/  UISETP.NE.AND UP3, UPT, UR39, 0x1, UPT ;  /* 0x000000012700788c */ /* 0x000fe4000bf65270 */
[----:B-1----:R-:W-:Y:S02]  /*2c70*/  UIMAD.WIDE.U32 UR4, UR48, UR19, URZ ;  /* 0x00000013300472a5 */ /* 0x002fe4000f8e00ff */
[----:B------:R-:W-:Y:S02]  /*2c80*/  UIMAD.WIDE.U32 UR6, UR49, UR16, URZ ;  /* 0x00000010310672a5 */ /* 0x000fe4000f8e00ff */
[----:B------:R-:W-:-:S02]  /*2c90*/  UISETP.NE.AND UP0, UPT, UR18, 0x1, UPT ;  /* 0x000000011200788c */ /* 0x000fc4000bf05270 */
[----:B------:R-:W-:Y:S01]  /*2ca0*/  UIMAD.WIDE.U32 UR12, UR44, UR19, URZ ;  /* 0x000000132c0c72a5 */ /* 0x000fe2000f8e00ff */
[----:B------:R-:W-:Y:S01]  /*2cb0*/  UMOV UR4, UR5 ;  /* 0x0000000500047c82 */ /* 0x000fe20008000000 */
[----:B---3--:R-:W-:Y:S02]  /*2cc0*/  UISETP.NE.AND UP2, UPT, UR20, 0x1, UPT ;  /* 0x000000011400788c */ /* 0x008fe4000bf45270 */
[----:B--2---:R-:W-:Y:S02]  /*2cd0*/  USHF.R.U32.HI UR5, URZ, UR21, UR4 ;  /* 0x00000015ff057299 */ /* 0x004fe40008011604 */
[----:B------:R-:W-:Y:S01]  /*2ce0*/  UIMAD.WIDE.U32 UR14, UR45, UR16, URZ ;  /* 0x000000102d0e72a5 */ /* 0x000fe2000f8e00ff */
[----:B------:R-:W-:Y:S01]  /*2cf0*/  UMOV UR4, UR7 ;  /* 0x0000000700047c82 */ /* 0x000fe20008000000 */
[----:B------:R-:W-:Y:S02]  /*2d00*/  USEL UR5, UR48, UR5, !UP0 ;  /* 0x0000000530057287 */ /* 0x000fe4000c000000 */
[----:B------:R-:W-:-:S02]  /*2d10*/  USHF.R.U32.HI UR4, URZ, UR17, UR4 ;  /* 0x00000011ff047299 */ /* 0x000fc40008011604 */
[----:B----4-:R-:W-:Y:S02]  /*2d20*/  UIMAD.WIDE.U32 UR10, UR5, UR8, URZ ;  /* 0x00000008050a72a5 */ /* 0x010fe4000f8e00ff */
[----:B------:R-:W-:Y:S01]  /*2d30*/  USEL UR6, UR49, UR4, !UP2 ;  /* 0x0000000431067287 */ /* 0x000fe2000d000000 */
[----:B------:R-:W-:Y:S02]  /*2d40*/  UMOV UR14, UR15 ;  /* 0x0000000f000e7c82 */ /* 0x000fe40008000000 */
[----:B------:R-:W-:Y:S01]  /*2d50*/  UMOV UR4, UR13 ;  /* 0x0000000d00047c82 */ /* 0x000fe20008000000 */
[----:B------:R-:W-:Y:S01]  /*2d60*/  UIMAD.WIDE.U32 UR12, UR6, UR8, URZ ;  /* 0x00000008060c72a5 */ /* 0x000fe2000f8e00ff */
[----:B------:R-:W-:Y:S01]  /*2d70*/  UMOV UR10, UR11 ;  /* 0x0000000b000a7c82 */ /* 0x000fe20008000000 */
[----:B------:R-:W-:Y:S02]  /*2d80*/  USHF.R.U32.HI UR4, URZ, UR21, UR4 ;  /* 0x00000015ff047299 */ /* 0x000fe40008011604 */
[----:B------:R-:W-:-:S03]  /*2d90*/  @UP3 USHF.R.U32.HI UR5, URZ, UR9, UR10 ;  /* 0x00000009ff053299 */ /* 0x000fc6000801160a */
[----:B------:R-:W-:Y:S01]  /*2da0*/  UMOV UR12, UR13 ;  /* 0x0000000d000c7c82 */ /* 0x000fe20008000000 */
[----:B------:R-:W-:Y:S02]  /*2db0*/  USHF.R.U32.HI UR17, URZ, UR17, UR14 ;  /* 0x00000011ff117299 */ /* 0x000fe4000801160e */
[----:B------:R-:W-:Y:S02]  /*2dc0*/  USEL UR4, UR44, UR4, !UP0 ;  /* 0x000000042c047287 */ /* 0x000fe4000c000000 */
[----:B------:R-:W-:Y:S02]  /*2dd0*/  @UP3 USHF.R.U32.HI UR6, URZ, UR9, UR12 ;  /* 0x00000009ff063299 */ /* 0x000fe4000801160c */
[----:B------:R-:W-:Y:S02]  /*2de0*/  UIMAD UR7, UR39, UR5, URZ ;  /* 0x00000005270772a4 */ /* 0x000fe4000f8e02ff */
[----:B------:R-:W-:Y:S02]  /*2df0*/  USEL UR5, UR45, UR17, !UP2 ;  /* 0x000000112d057287 */ /* 0x000fe4000d000000 */
[----:B------:R-:W-:-:S02]  /*2e00*/  UIMAD UR12, UR39, UR6, URZ ;  /* 0x00000006270c72a4 */ /* 0x000fc4000f8e02ff */
[----:B------:R-:W-:Y:S02]  /*2e10*/  UISETP.GE.AND UP0, UPT, UR4, UR7, UPT ;  /* 0x000000070400728c */ /* 0x000fe4000bf06270 */
[----:B------:R-:W-:Y:S02]  /*2e20*/  UIMAD.WIDE.U32 UR10, UR4, UR8, URZ ;  /* 0x00000008040a72a5 */ /* 0x000fe4000f8e00ff */
[----:B------:R-:W-:Y:S02]  /*2e30*/  UISETP.GE.OR UP0, UPT, UR5, UR12, UP0 ;  /* 0x0000000c0500728c */ /* 0x000fe40008706670 */
[----:B------:R-:W-:Y:S02]  /*2e40*/  UIMAD.WIDE.U32 UR12, UR5, UR8, URZ ;  /* 0x00000008050c72a5 */ /* 0x000fe4000f8e00ff */
[----:B------:R-:W-:Y:S01]  /*2e50*/  UIADD3 UR10, UPT, UPT, -UR4, URZ, URZ ;  /* 0x000000ff040a7290 */ /* 0x000fe2000fffe1ff */
[----:B------:R-:W-:Y:S01]  /*2e60*/  UMOV UR8, UR11 ;  /* 0x0000000b00087c82 */ /* 0x000fe20008000000 */
[----:B------:R-:W-:-:S02]  /*2e70*/  UIADD3 UR11, UPT, UPT, -UR5, URZ, URZ ;  /* 0x000000ff050b7290 */ /* 0x000fc4000fffe1ff */
[----:B------:R-:W-:-:S03]  /*2e80*/  USHF.R.U32.HI UR8, URZ, UR9, UR8 ;  /* 0x00000009ff087299 */ /* 0x000fc60008011608 */
[----:B------:R-:W-:Y:S01]  /*2e90*/  @!UP0 UMOV UR7, UR13 ;  /* 0x0000000d00078c82 */ /* 0x000fe20008000000 */
[----:B------:R-:W-:Y:S02]  /*2ea0*/  UIMAD UR10, UR18, UR10, UR44 ;  /* 0x0000000a120a72a4 */ /* 0x000fe4000f8e022c */
[----:B------:R-:W-:Y:S02]  /*2eb0*/  USEL UR8, UR4, UR8, !UP3 ;  /* 0x0000000804087287 */ /* 0x000fe4000d800000 */
[----:B------:R-:W-:Y:S02]  /*2ec0*/  @!UP0 USHF.R.U32.HI UR7, URZ, UR9, UR7 ;  /* 0x00000009ff078299 */ /* 0x000fe40008011607 */
[----:B------:R-:W-:Y:S02]  /*2ed0*/  UIADD3 UR9, UPT, UPT, -UR8, URZ, URZ ;  /* 0x000000ff08097290 */ /* 0x000fe4000fffe1ff */
[----:B------:R-:W-:Y:S02]  /*2ee0*/  @!UP0 USEL UR7, UR5, UR7, !UP3 ;  /* 0x0000000705078287 */ /* 0x000fe4000d800000 */
[----:B------:R-:W-:-:S02]  /*2ef0*/  UIMAD UR9, UR39, UR9, UR4 ;  /* 0x00000009270972a4 */ /* 0x000fc4000f8e0204 */
[----:B------:R-:W-:Y:S02]  /*2f00*/  @!UP0 UIADD3 UR8, UPT, UPT, UR8, -UR7, URZ ;  /* 0x8000000708088290 */ /* 0x000fe4000fffe0ff */
[----:B------:R-:W-:Y:S02]  /*2f10*/  @!UP0 UIMAD UR7, UR9, UR6, UR7 ;  /* 0x00000006090782a4 */ /* 0x000fe4000f8e0207 */
[----:B------:R-:W-:Y:S02]  /*2f20*/  @!UP0 UIMAD UR4, UR39, UR8, UR5 ;  /* 0x00000008270482a4 */ /* 0x000fe4000f8e0205 */
[----:B------:R-:W-:Y:S02]  /*2f30*/  UIMAD UR6, UR20, UR11, UR45 ;  /* 0x0000000b140672a4 */ /* 0x000fe4000f8e022d */
[----:B------:R-:W-:Y:S01]  /*2f40*/  UIMAD UR44, UR4, UR18, UR10 ;  /* 0x00000012042c72a4 */ /* 0x000fe2000f8e020a */
[----:B------:R-:W-:Y:S02]  /*2f50*/  @!UP0 UMOV UR5, UR7 ;  /* 0x0000000700058c82 */ /* 0x000fe40008000000 */
[----:B------:R-:W-:-:S12]  /*2f60*/  UIMAD UR45, UR5, UR20, UR6 ;  /* 0x00000014052d72a4 */ /* 0x000fd8000f8e0206 */
.L_x_38:
[----:B------:R-:W1:Y:S02]  /*2f70*/  LDCU UR4, c[0x0][0xb30] ;  /* 0x00016600ff0477ac */ /* 0x000e640008000800 */
[----:B-1----:R-:W-:-:S09]  /*2f80*/  UISETP.NE.AND UP0, UPT, UR4, 0x1, UPT ;  /* 0x000000010400788c */ /* 0x002fd2000bf05270 */
[----:B------:R-:W-:Y:S05]  /*2f90*/  BRA.U UP0, `(.L_x_39) ;  /* 0x0000000100447547 */ /* 0x000fea000b800000 */
[----:B------:R-:W1:Y:S01]  /*2fa0*/  LDCU.128 UR8, c[0x0][0xb10] ;  /* 0x00016200ff0877ac */ /* 0x000e620008000c00 */
[----:B------:R-:W2:Y:S01]  /*2fb0*/  LDCU UR12, c[0x0][0xb0c] ;  /* 0x00016180ff0c77ac */ /* 0x000ea20008000800 */
[----:B------:R-:W3:Y:S01]  /*2fc0*/  LDCU UR13, c[0x0][0xb20] ;  /* 0x00016400ff0d77ac */ /* 0x000ee20008000800 */
[----:B-1----:R-:W-:Y:S02]  /*2fd0*/  UIMAD.WIDE.U32 UR6, UR45, UR8, URZ ;  /* 0x000000082d0672a5 */ /* 0x002fe4000f8e00ff */
[----:B------:R-:W-:Y:S02]  /*2fe0*/  UIMAD.WIDE.U32 UR4, UR44, UR11, URZ ;  /* 0x0000000b2c0472a5 */ /* 0x000fe4000f8e00ff */
[----:B--2---:R-:W-:Y:S02]  /*2ff0*/  UISETP.NE.AND UP2, UPT, UR12, 0x1, UPT ;  /* 0x000000010c00788c */ /* 0x004fe4000bf45270 */
[----:B------:R-:W-:Y:S01]  /*3000*/  UISETP.NE.AND UP0, UPT, UR10, 0x1, UPT ;  /* 0x000000010a00788c */ /* 0x000fe2000bf05270 */
[----:B------:R-:W-:-:S02]  /*3010*/  UMOV UR6, UR7 ;  /* 0x0000000700067c82 */ /* 0x000fc40008000000 */
[----:B------:R-:W-:Y:S01]  /*3020*/  UMOV UR4, UR5 ;  /* 0x0000000500047c82 */ /* 0x000fe20008000000 */
[----:B------:R-:W-:Y:S02]  /*3030*/  USHF.R.U32.HI UR6, URZ, UR9, UR6 ;  /* 0x00000009ff067299 */ /* 0x000fe40008011606 */
[----:B---3--:R-:W-:Y:S02]  /*3040*/  USHF.R.U32.HI UR4, URZ, UR13, UR4 ;  /* 0x0000000dff047299 */ /* 0x008fe40008011604 */
[----:B------:R-:W-:Y:S02]  /*3050*/  USEL UR5, UR45, UR6, !UP2 ;  /* 0x000000062d057287 */ /* 0x000fe4000d000000 */
[----:B------:R-:W-:-:S04]  /*3060*/  USEL UR4, UR44, UR4, !UP0 ;  /* 0x000000042c047287 */ /* 0x000fc8000c000000 */
[----:B------:R-:W-:Y:S02]  /*3070*/  UIADD3 UR6, UPT, UPT, UR5, -UR4, URZ ;  /* 0x8000000405067290 */ /* 0x000fe4000fffe0ff */
[----:B------:R-:W-:Y:S02]  /*3080*/  UIADD3 UR4, UPT, UPT, -UR5, UR4, URZ ;  /* 0x0000000405047290 */ /* 0x000fe4000fffe1ff */
[----:B------:R-:W-:Y:S02]  /*3090*/  UIMAD UR44, UR6, UR10, UR44 ;  /* 0x0000000a062c72a4 */ /* 0x000fe4000f8e022c */
[----:B------:R-:W-:-:S12]  /*30a0*/  UIMAD UR45, UR4, UR12, UR45 ;  /* 0x0000000c042d72a4 */ /* 0x000fd8000f8e022d */
.L_x_39:
[----:B------:R-:W-:Y:S02]  /*30b0*/  R2UR UR5, R49 ;  /* 0x00000000310572ca */ /* 0x000fe400000e0000 */
[----:B------:R-:W-:Y:S02]  /*30c0*/  R2UR UR4, R48 ;  /* 0x00000000300472ca */ /* 0x000fe400000e0000 */
[----:B------:R-:W-:Y:S02]  /*30d0*/  PLOP3.LUT P1, PT, PT, PT, PT, 0x80, 0x8 ;  /* 0x000000000008781c */ /* 0x000fe40003f2f070 */
[----:B------:R-:W-:-:S07]  /*30e0*/  LOP3.LUT R2, R2, 0x1, RZ, 0x3c, !PT ;  /* 0x0000000102027812 */ /* 0x000fce00078e3cff */
[----:B------:R-:W-:Y:S02]  /*30f0*/  UIADD3 UR21, UPT, UPT, UR45, UR5, URZ ;  /* 0x000000052d157290 */ /* 0x000fe4000fffe0ff */
[----:B------:R-:W-:Y:S01]  /*3100*/  UIADD3 UR19, UPT, UPT, UR44, UR4, URZ ;  /* 0x000000042c137290 */ /* 0x000fe2000fffe0ff */
[----:B------:R-:W-:Y:S11]  /*3110*/  BRA.U UP1, `(.L_x_40) ;  /* 0xffffffe901a47547 */ /* 0x000ff6000b83ffff */
[----:B------:R-:W-:Y:S01]  /*3120*/  UIADD3 UR24, UPT, UPT, UR24, 0x118, URZ ;  /* 0x0000011818187890 */ /* 0x000fe2000fffe0ff */
[----:B------:R-:W-:-:S03]  /*3130*/  MOV R2, UR23 ;  /* 0x0000001700027c02 */ /* 0x000fc60008000f00 */
[----:B------:R-:W-:Y:S01]  /*3140*/  ULEA UR4, UR25, UR24, 0x3 ;  /* 0x0000001819047291 */ /* 0x000fe2000f8e18ff */
[----:B------:R-:W-:-:S08]  /*3150*/  SHF.L.U32 R2, R2, 0x1f, RZ ;  /* 0x0000001f02027819 */ /* 0x000fd000000006ff */
[----:B------:R-:W1:Y:S02]  /*3160*/  SYNCS.PHASECHK.TRANS64.TRYWAIT P0, [UR4], R2 ;  /* 0x00000002ff0075a7 */ /* 0x000e640008001104 */
[----:B-1----:R-:W-:Y:S05]  /*3170*/  @!P0 BRA `(.L_x_41) ;  /* 0x0000006c00148947 */ /* 0x002fea0003800000 */
.L_x_163:
[----:B------:R-:W-:-:S04]  /*3180*/  UIADD3 UR4, UPT, UPT, UR25, 0x1, URZ ;  /* 0x0000000119047890 */ /* 0x000fc8000fffe0ff */
[----:B------:R-:W-:-:S04]  /*3190*/  UISETP.NE.AND UP0, UPT, UR4, 0x23, UPT ;  /* 0x000000230400788c */ /* 0x000fc8000bf05270 */
[----:B------:R-:W-:Y:S02]  /*31a0*/  USEL UR5, URZ, 0x1, UP0 ;  /* 0x00000001ff057887 */ /* 0x000fe40008000000 */
[----:B------:R-:W-:Y:S02]  /*31b0*/  USEL UR4, UR4, URZ, UP0 ;  /* 0x000000ff04047287 */ /* 0x000fe40008000000 */
[----:B------:R-:W-:Y:S02]  /*31c0*/  ULOP3.LUT UR6, UR23, UR5, URZ, 0x3c, !UPT ;  /* 0x0000000517067292 */ /* 0x000fe4000f8e3cff */
[----:B------:R-:W-:-:S04]  /*31d0*/  ULEA UR5, UR4, UR24, 0x3 ;  /* 0x0000001804057291 */ /* 0x000fc8000f8e18ff */
[----:B-1----:R-:W-:-:S04]  /*31e0*/  MOV R2, UR6 ;  /* 0x0000000600027c02 */ /* 0x002fc80008000f00 */
[----:B------:R-:W-:-:S04]  /*31f0*/  SHF.L.U32 R2, R2, 0x1f, RZ ;  /* 0x0000001f02027819 */ /* 0x000fc800000006ff */
[----:B------:R-:W1:Y:S02]  /*3200*/  SYNCS.PHASECHK.TRANS64.TRYWAIT P0, [UR5], R2 ;  /* 0x00000002ff0075a7 */ /* 0x000e640008001105 */
[----:B-1----:R-:W-:Y:S05]  /*3210*/  @!P0 BRA `(.L_x_42) ;  /* 0x0000006c00048947 */ /* 0x002fea0003800000 */
.L_x_165:
        /* <DEDUP_REMOVED lines=10> */
.L_x_167:
        /* <DEDUP_REMOVED lines=10> */
.L_x_169:
        /* <DEDUP_REMOVED lines=10> */
.L_x_171:
        /* <DEDUP_REMOVED lines=10> */
.L_x_173:
        /* <DEDUP_REMOVED lines=10> */
.L_x_175:
        /* <DEDUP_REMOVED lines=10> */
.L_x_177:
        /* <DEDUP_REMOVED lines=10> */
.L_x_179:
        /* <DEDUP_REMOVED lines=10> */
.L_x_181:
        /* <DEDUP_REMOVED lines=10> */
.L_x_183:
        /* <DEDUP_REMOVED lines=10> */
.L_x_185:
        /* <DEDUP_REMOVED lines=10> */
.L_x_187:
        /* <DEDUP_REMOVED lines=10> */
.L_x_189:
        /* <DEDUP_REMOVED lines=10> */
.L_x_191:
        /* <DEDUP_REMOVED lines=10> */
.L_x_193:
        /* <DEDUP_REMOVED lines=10> */
.L_x_195:
        /* <DEDUP_REMOVED lines=10> */
.L_x_197:
        /* <DEDUP_REMOVED lines=10> */
.L_x_199:
        /* <DEDUP_REMOVED lines=10> */
.L_x_201:
        /* <DEDUP_REMOVED lines=10> */
.L_x_203:
        /* <DEDUP_REMOVED lines=10> */
.L_x_205:
        /* <DEDUP_REMOVED lines=10> */
.L_x_207:
        /* <DEDUP_REMOVED lines=10> */
.L_x_209:
        /* <DEDUP_REMOVED lines=10> */
.L_x_211:
        /* <DEDUP_REMOVED lines=10> */
.L_x_213:
        /* <DEDUP_REMOVED lines=10> */
.L_x_215:
        /* <DEDUP_REMOVED lines=10> */
.L_x_217:
        /* <DEDUP_REMOVED lines=10> */
.L_x_219:
        /* <DEDUP_REMOVED lines=10> */
.L_x_221:
        /* <DEDUP_REMOVED lines=10> */
.L_x_223:
        /* <DEDUP_REMOVED lines=10> */
.L_x_225:
        /* <DEDUP_REMOVED lines=10> */
.L_x_227:
        /* <DEDUP_REMOVED lines=10> */
.L_x_229:
[----:B------:R-:W-:-:S04]  /*4620*/  UIADD3 UR4, UPT, UPT, UR4, 0x1, URZ ;  /* 0x0000000104047890 */ /* 0x000fc8000fffe0ff */
[----:B------:R-:W-:-:S04]  /*4630*/  UISETP.NE.AND UP0, UPT, UR4, 0x23, UPT ;  /* 0x000000230400788c */ /* 0x000fc8000bf05270 */
[----:B------:R-:W-:Y:S02]  /*4640*/  USEL UR5, URZ, 0x1, UP0 ;  /* 0x00000001ff057887 */ /* 0x000fe40008000000 */
[----:B------:R-:W-:Y:S02]  /*4650*/  USEL UR4, UR4, URZ, UP0 ;  /* 0x000000ff04047287 */ /* 0x000fe40008000000 */
[----:B------:R-:W-:Y:S02]  /*4660*/  ULOP3.LUT UR5, UR6, UR5, URZ, 0x3c, !UPT ;  /* 0x0000000506057292 */ /* 0x000fe4000f8e3cff */
[----:B------:R-:W-:-:S04]  /*4670*/  ULEA UR4, UR4, UR24, 0x3 ;  /* 0x0000001804047291 */ /* 0x000fc8000f8e18ff */
[----:B-1----:R-:W-:Y:S02]  /*4680*/  IMAD.U32 R2, RZ, RZ, UR5 ;  /* 0x00000005ff027e24 */ /* 0x002fe4000f8e00ff */
[----:B------:R-:W-:-:S03]  /*4690*/  MOV R0, UR4 ;  /* 0x0000000400007c02 */ /* 0x000fc60008000f00 */
[----:B------:R-:W-:-:S07]  /*46a0*/  SHF.L.U32 R2, R2, 0x1f, RZ ;  /* 0x0000001f02027819 */ /* 0x000fce00000006ff */
.L_x_75:
[----:B-1----:R1:W2:Y:S02]  /*46b0*/  SYNCS.PHASECHK.TRANS64.TRYWAIT P0, [R0+URZ], R2 ;  /* 0x00000002000075a7 */ /* 0x0022a400080011ff */
[----:B--2---:R-:W-:Y:S05]  /*46c0*/  @!P0 NANOSLEEP.SYNCS 0x989680 ;  /* 0x009896800000895d */ /* 0x004fea0003900000 */
[----:B------:R-:W2:Y:S02]  /*46d0*/  @!P0 SYNCS.PHASECHK.TRANS64 P0, [R0+URZ], R2 ;  /* 0x00000002000085a7 */ /* 0x000ea400080010ff */
[----:B--2---:R-:W-:Y:S05]  /*46e0*/  @P0 EXIT ;  /* 0x000000000000094d */ /* 0x004fea0003800000 */
[----:B------:R-:W-:Y:S05]  /*46f0*/  BRA `(.L_x_75) ;  /* 0xfffffffc00ec7947 */ /* 0x000fea000383ffff */
.L_x_22:
[----:B------:R-:W2:Y:S02]  /*4700*/  S2UR UR4, SR_CgaCtaId ;  /* 0x00000000000479c3 */ /* 0x000ea40000008800 */
[----:B--2---:R-:W-:-:S04]  /*4710*/  UISETP.NE.AND UP0, UPT, UR4, URZ, UPT ;  /* 0x000000ff0400728c */ /* 0x004fc8000bf05270 */
[----:B------:R-:W-:-:S09]  /*4720*/  UISETP.NE.OR UP0, UPT, UR18, 0x1, UP0 ;  /* 0x000000011200788c */ /* 0x000fd20008705670 */
[----:B------:R-:W-:Y:S05]  /*4730*/  BRA.U UP0, `(.L_x_76) ;  /* 0x0000000100b47547 */ /* 0x000fea000b800000 */
[----:B------:R-:W2:Y:S01]  /*4740*/  S2UR UR5, SR_CgaCtaId ;  /* 0x00000000000579c3 */ /* 0x000ea20000008800 */
[----:B------:R-:W-:Y:S01]  /*4750*/  UMOV UR4, 0x400 ;  /* 0x0000040000047882 */ /* 0x000fe20000000000 */
[----:B------:R-:W-:Y:S01]  /*4760*/  HFMA2 R2, -RZ, RZ, 0, 5.9604644775390625e-08 ;  /* 0x00000001ff027431 */ /* 0x000fe200000001ff */
[----:B------:R-:W-:Y:S01]  /*4770*/  ISETP.GE.U32.AND P0, PT, R3, 0x2, PT ;  /* 0x000000020300780c */ /* 0x000fe20003f06070 */
[----:B------:R-:W-:Y:S01]  /*4780*/  IMAD.MOV.U32 R8, RZ, RZ, RZ ;  /* 0x000000ffff087224 */ /* 0x000fe200078e00ff */
[----:B--2---:R-:W-:-:S04]  /*4790*/  ULEA UR4, UR5, UR4, 0x18 ;  /* 0x0000000405047291 */ /* 0x004fc8000f8ec0ff */
[----:B------:R-:W-:Y:S02]  /*47a0*/  UIADD3 UR5, UPT, UPT, UR4, 0x278, URZ ;  /* 0x0000027804057890 */ /* 0x000fe4000fffe0ff */
[----:B------:R-:W-:Y:S02]  /*47b0*/  UIADD3 UR8, UPT, UPT, UR4, 0x270, URZ ;  /* 0x0000027004087890 */ /* 0x000fe4000fffe0ff */
[----:B------:R-:W-:-:S12]  /*47c0*/  UPRMT UR5, URZ, 0x654, UR5 ;  /* 0x00000654ff057896 */ /* 0x000fd80008000005 */
.L_x_79:
[----:B------:R-:W-:Y:S01]  /*47d0*/  SHF.L.U32 R6, R2, 0x1f, RZ ;  /* 0x0000001f02067819 */ /* 0x000fe200000006ff */
[----:B------:R-:W-:Y:S02]  /*47e0*/  IMAD.U32 R4, RZ, RZ, UR8 ;  /* 0x00000008ff047e24 */ /* 0x000fe4000f8e00ff */
[----:B------:R-:W-:Y:S01]  /*47f0*/  @!P0 IMAD.MOV.U32 R5, RZ, RZ, 0x10 ;  /* 0x00000010ff058424 */ /* 0x000fe200078e00ff */
[----:B------:R-:W2:Y:S02]  /*4800*/  SYNCS.PHASECHK.TRANS64.TRYWAIT P1, [UR4+0x278], R6 ;  /* 0x00027806ff0075a7 */ /* 0x000ea40008021104 */
[----:B------:R-:W-:-:S04]  /*4810*/  PRMT R4, R3, 0x654, R4 ;  /* 0x0000065403047816 */ /* 0x000fc80000000004 */
[----:B------:R-:W-:Y:S01]  /*4820*/  SEL R0, R4, R0, !P0 ;  /* 0x0000000004007207 */ /* 0x000fe20004000000 */
[----:B--2---:R-:W-:Y:S06]  /*4830*/  @!P1 BRA `(.L_x_77) ;  /* 0x0000006000949947 */ /* 0x004fec0003800000 */
.L_x_231:
[----:B------:R-:W-:Y:S01]  /*4840*/  UIADD3 UR6, UPT, UPT, UR4, 0x2b0, URZ ;  /* 0x000002b004067890 */ /* 0x000fe2000fffe0ff */
[----:B------:R3:W-:Y:S01]  /*4850*/  @!P0 SYNCS.ARRIVE.TRANS64.RED RZ, [R0+URZ], R5 ;  /* 0x0000000500ff89a7 */ /* 0x0007e200080004ff */
[----:B------:R-:W-:Y:S01]  /*4860*/  UIADD3 UR7, UPT, UPT, UR4, 0x270, URZ ;  /* 0x0000027004077890 */ /* 0x000fe2000fffe0ff */
[----:B------:R-:W-:-:S08]  /*4870*/  LOP3.LUT R2, R2, 0x1, RZ, 0x3c, !PT ;  /* 0x0000000102027812 */ /* 0x000fd000078e3cff */
[----:B------:R-:W-:Y:S06]  /*4880*/  UGETNEXTWORKID.BROADCAST [UR6], [UR7] ;  /* 0x00000000060073ca */ /* 0x000fec0008000100 */
[----:B---3--:R-:W-:-:S04]  /*4890*/  SHF.L.U32 R5, R8, 0x1f, RZ ;  /* 0x0000001f08057819 */ /* 0x008fc800000006ff */
[----:B------:R-:W3:Y:S02]  /*48a0*/  SYNCS.PHASECHK.TRANS64.TRYWAIT P1, [UR4+0x270], R5 ;  /* 0x00027005ff0075a7 */ /* 0x000ee40008021104 */
[----:B---3--:R-:W-:Y:S05]  /*48b0*/  @!P1 BRA `(.L_x_78) ;  /* 0x00000060008c9947 */ /* 0x008fea0003800000 */
.L_x_233:
[----:B--2---:R-:W2:Y:S01]  /*48c0*/  LDS.128 R4, [UR4+0x2b0] ;  /* 0x0002b004ff047984 */ /* 0x004ea20008000c00 */
[----:B------:R-:W-:Y:S01]  /*48d0*/  LOP3.LUT R8, R8, 0x1, RZ, 0x3c, !PT ;  /* 0x0000000108087812 */ /* 0x000fe200078e3cff */
[----:B------:R-:W-:Y:S01]  /*48e0*/  @!PT LDS RZ, [RZ] ;  /* 0x00000000fffff984 */ /* 0x000fe20000000800 */
[----:B------:R-:W-:Y:S01]  /*48f0*/  @!PT LDS RZ, [RZ] ;  /* 0x00000000fffff984 */ /* 0x000fe20000000800 */
[----:B------:R-:W-:Y:S01]  /*4900*/  @!PT LDS RZ, [RZ] ;  /* 0x00000000fffff984 */ /* 0x000fe20000000800 */
[----:B------:R-:W-:Y:S01]  /*4910*/  @!PT LDS RZ, [RZ] ;  /* 0x00000000fffff984 */ /* 0x000fe20000000800 */
[----:B------:R3:W-:Y:S06]  /*4920*/  MEMBAR.ALL.CTA ;  /* 0x0000000000007992 */ /* 0x0007ec0000008000 */
[----:B---3--:R-:W3:Y:S02]  /*4930*/  FENCE.VIEW.ASYNC.S ;  /* 0x00000000000073c6 */ /* 0x008ee40000000000 */
[----:B---3--:R-:W-:Y:S01]  /*4940*/  SYNCS.ARRIVE.TRANS64.RED.A1T0 RZ, [UR5], RZ ;  /* 0x000000ffffff79a7 */ /* 0x008fe20008100405 */
[----:B--2---:R-:W-:-:S13]  /*4950*/  LOP3.LUT P1, RZ, R6, 0x1, RZ, 0xc0, !PT ;  /* 0x0000000106ff7812 */ /* 0x004fda000782c0ff */
[----:B------:R-:W-:Y:S05]  /*4960*/  @P1 BRA `(.L_x_79) ;  /* 0xfffffffc00981947 */ /* 0x000fea000383ffff */
[----:B------:R-:W-:-:S04]  /*4970*/  SHF.L.U32 R0, R2, 0x1f, RZ ;  /* 0x0000001f02007819 */ /* 0x000fc800000006ff */
[----:B------:R-:W2:Y:S02]  /*4980*/  SYNCS.PHASECHK.TRANS64 P0, [UR4+0x278], R0 ;  /* 0x00027800ff0075a7 */ /* 0x000ea40008001004 */
[----:B-12---:R-:W-:Y:S05]  /*4990*/  @P0 EXIT ;  /* 0x000000000000094d */ /* 0x006fea0003800000 */
[----:B------:R-:W-:-:S07]  /*49a0*/  MOV R0, UR4 ;  /* 0x0000000400007c02 */ /* 0x000fce0008000f00 */
.L_x_80:
[----:B-1----:R-:W-:-:S04]  /*49b0*/  SHF.L.U32 R3, R2, 0x1f, RZ ;  /* 0x0000001f02037819 */ /* 0x002fc800000006ff */
[----:B------:R1:W2:Y:S03]  /*49c0*/  SYNCS.PHASECHK.TRANS64.TRYWAIT P0, [R0+URZ+0x278], R3 ;  /* 0x00027803000075a7 */ /* 0x0002a600080011ff */
[----:B--2---:R-:W-:Y:S05]  /*49d0*/  @!P0 NANOSLEEP.SYNCS 0x989680 ;  /* 0x009896800000895d */ /* 0x004fea0003900000 */
[----:B------:R-:W2:Y:S02]  /*49e0*/  @!P0 SYNCS.PHASECHK.TRANS64 P0, [R0+URZ+0x278], R3 ;  /* 0x00027803000085a7 */ /* 0x000ea400080010ff */
[----:B--2---:R-:W-:Y:S05]  /*49f0*/  @P0 EXIT ;  /* 0x000000000000094d */ /* 0x004fea0003800000 */
[----:B------:R-:W-:Y:S05]  /*4a00*/  BRA `(.L_x_80) ;  /* 0xfffffffc00e87947 */ /* 0x000fea000383ffff */
.L_x_76:
[----:B------:R-:W-:Y:S05]  /*4a10*/  BRA.U UP4, `(.L_x_81) ;  /* 0x00000011045c7547 */ /* 0x000fea000b800000 */
[----:B------:R-:W2:Y:S01]  /*4a20*/  S2UR UR4, SR_CgaCtaId ;  /* 0x00000000000479c3 */ /* 0x000ea20000008800 */
[----:B------:R-:W-:Y:S01]  /*4a30*/  UMOV UR5, 0x40 ;  /* 0x0000004000057882 */ /* 0x000fe20000000000 */
[----:B------:R-:W-:Y:S01]  /*4a40*/  NOP ;  /* 0x0000000000007918 */ /* 0x000fe20000000000 */
[----:B------:R-:W-:Y:S01]  /*4a50*/  UMOV UR6, 0x400 ;  /* 0x0000040000067882 */ /* 0x000fe20000000000 */
[----:B--2---:R-:W-:Y:S02]  /*4a60*/  ULEA UR5, UR4, UR5, 0x18 ;  /* 0x0000000504057291 */ /* 0x004fe4000f8ec0ff */
[----:B------:R-:W-:-:S07]  /*4a70*/  ULEA UR6, UR4, UR6, 0x18 ;  /* 0x0000000604067291 */ /* 0x000fce000f8ec0ff */
[----:B------:R-:W2:Y:S02]  /*4a80*/  LDS.U8 R3, [UR5+0x1c] ;  /* 0x00001c05ff037984 */ /* 0x000ea40008000000 */
[----:B--2---:R-:W-:-:S13]  /*4a90*/  ISETP.NE.AND P0, PT, R3, RZ, PT ;  /* 0x000000ff0300720c */ /* 0x004fda0003f05270 */
[----:B------:R-:W-:Y:S05]  /*4aa0*/  @P0 BRA `(.L_x_82) ;  /* 0x0000000400080947 */ /* 0x000fea0003800000 */
[----:B------:R-:W-:Y:S02]  /*4ab0*/  UISETP.NE.U32.AND UP1, UPT, UR33, 0x1, UPT ;  /* 0x000000012100788c */ /* 0x000fe4000bf25070 */
[----:B------:R-:W-:-:S07]  /*4ac0*/  UIADD3 UR7, UPT, UPT, UR5, 0x8, URZ ;  /* 0x0000000805077890 */ /* 0x000fce000fffe0ff */
[----:B------:R-:W-:Y:S05]  /*4ad0*/  BRA.U !UP1, `(.L_x_83) ;  /* 0x00000001099c7547 */ /* 0x000fea000b800000 */
[----:B------:R-:W-:Y:S01]  /*4ae0*/  ELECT P0, URZ, PT ;  /* 0x0000000000ff782f */ /* 0x000fe20003800000 */
[----:B------:R-:W-:-:S12]  /*4af0*/  BSSY B0, `(.L_x_83) ;  /* 0x0000025000007945 */ /* 0x000fd80003800000 */
[----:B------:R-:W-:Y:S05]  /*4b00*/  @!P0 BRA `(.L_x_84) ;  /* 0x00000000008c8947 */ /* 0x000fea0003800000 */
[----:B------:R-:W-:-:S05]  /*4b10*/  UMOV UR4, 0x10 ;  /* 0x0000001000047882 */ /* 0x000fca0000000000 */
[----:B------:R-:W-:Y:S04]  /*4b20*/  DEPBAR.LE SB2, 0x36 ;  /* 0x0000ad800000791a */ /* 0x000fe80000000000 */
[----:B------:R-:W2:Y:S02]  /*4b30*/  UTCATOMSWS.2CTA.FIND_AND_SET.ALIGN UP0, UR4, UR4 ;  /* 0x00000004000475e3 */ /* 0x000ea40008200800 */
[----:B--2---:R-:W-:Y:S01]  /*4b40*/  MOV R10, UR4 ;  /* 0x00000004000a7c02 */ /* 0x004fe20008000f00 */
[----:B------:R-:W-:Y:S06]  /*4b50*/  BRA.U UP0, `(.L_x_85) ;  /* 0x0000000100187547 */ /* 0x000fec000b800000 */
.L_x_86:
[----:B------:R-:W-:Y:S05]  /*4b60*/  NANOSLEEP 0x64 ;  /* 0x000000640000795d */ /* 0x000fea0003800000 */
[----:B------:R-:W-:-:S05]  /*4b70*/  UMOV UR4, 0x10 ;  /* 0x0000001000047882 */ /* 0x000fca0000000000 */
[----:B------:R-:W-:Y:S04]  /*4b80*/  DEPBAR.LE SB2, 0x36 ;  /* 0x0000ad800000791a */ /* 0x000fe80000000000 */
[----:B------:R-:W2:Y:S02]  /*4b90*/  UTCATOMSWS.2CTA.FIND_AND_SET.ALIGN UP0, UR4, UR4 ;  /* 0x00000004000475e3 */ /* 0x000ea40008200800 */
[----:B--2---:R-:W-:Y:S01]  /*4ba0*/  MOV R10, UR4 ;  /* 0x00000004000a7c02 */ /* 0x004fe20008000f00 */
[----:B------:R-:W-:Y:S05]  /*4bb0*/  BRA.U !UP0, `(.L_x_86) ;  /* 0xfffffffd08e87547 */ /* 0x000fea000b83ffff */
.L_x_85:
[----:B------:R-:W2:Y:S01]  /*4bc0*/  LDS R6, [UR5+0x10] ;  /* 0x00001005ff067984 */ /* 0x000ea20008000800 */
[----:B------:R-:W-:Y:S01]  /*4bd0*/  IMAD.U32 R3, RZ, RZ, UR6 ;  /* 0x00000006ff037e24 */ /* 0x000fe2000f8e00ff */
[----:B------:R-:W-:-:S03]  /*4be0*/  MOV R4, UR32 ;  /* 0x0000002000047c02 */ /* 0x000fc60008000f00 */
[----:B------:R-:W-:Y:S01]  /*4bf0*/  VIADD R3, R3, 0x2c0 ;  /* 0x000002c003037836 */ /* 0x000fe20000000000 */
[----:B--2---:R-:W-:-:S04]  /*4c00*/  SHF.L.U32 R6, R6, 0x1f, RZ ;  /* 0x0000001f06067819 */ /* 0x004fc800000006ff */
[----:B------:R-:W2:Y:S02]  /*4c10*/  SYNCS.PHASECHK.TRANS64.TRYWAIT P0, [UR5+0x8], R6 ;  /* 0x00000806ff0075a7 */ /* 0x000ea40008001105 */
[----:B--2---:R-:W-:Y:S05]  /*4c20*/  @P0 BRA `(.L_x_87) ;  /* 0x0000000000080947 */ /* 0x004fea0003800000 */
[----:B------:R-:W2:Y:S02]  /*4c30*/  SYNCS.PHASECHK.TRANS64.TRYWAIT P0, [UR5+0x8], R6 ;  /* 0x00000806ff0075a7 */ /* 0x000ea40008001105 */
[----:B--2---:R-:W-:Y:S05]  /*4c40*/  @!P0 BRA `(.L_x_88) ;  /* 0x0000005c00c08947 */ /* 0x004fea0003800000 */
.L_x_87:
[----:B------:R-:W-:Y:S01]  /*4c50*/  PRMT R4, R4, 0x654, R3 ;  /* 0x0000065404047816 */ /* 0x000fe20000000003 */
[----:B------:R-:W-:Y:S01]  /*4c60*/  HFMA2 R3, -RZ, RZ, 0, 5.9604644775390625e-08 ;  /* 0x00000001ff037431 */ /* 0x000fe200000001ff */
[----:B------:R-:W-:Y:S01]  /*4c70*/  UPRMT UR4, UR32, 0x654, UR7 ;  /* 0x0000065420047896 */ /* 0x000fe20008000007 */
[----:B------:R-:W-:Y:S02]  /*4c80*/  IMAD.MOV.U32 R8, RZ, RZ, 0xffff ;  /* 0x0000ffffff087424 */ /* 0x000fe400078e00ff */
[----:B--2---:R-:W-:Y:S02]  /*4c90*/  IMAD.MOV.U32 R6, RZ, RZ, 0x4 ;  /* 0x00000004ff067424 */ /* 0x004fe400078e00ff */
[----:B------:R-:W-:Y:S01]  /*4ca0*/  IMAD.SHL.U32 R9, R10, 0x20, RZ ;  /* 0x000000200a097824 */ /* 0x000fe200078e00ff */
[----:B------:R-:W-:Y:S02]  /*4cb0*/  MOV R5, UR4 ;  /* 0x0000000400057c02 */ /* 0x000fe40008000f00 */
[-C--:B------:R-:W-:Y:S01]  /*4cc0*/  SHF.L.U32 R8, R8, R10.reuse, RZ ;  /* 0x0000000a08087219 */ /* 0x080fe200000006ff */
[----:B------:R2:W-:Y:S01]  /*4cd0*/  SYNCS.ARRIVE.TRANS64.RED RZ, [UR4], R6 ;  /* 0x00000006ffff79a7 */ /* 0x0005e20008000404 */
[----:B------:R-:W-:Y:S01]  /*4ce0*/  SHF.L.U32 R7, R3, R10, RZ ;  /* 0x0000000a03077219 */ /* 0x000fe200000006ff */
[----:B------:R2:W-:Y:S04]  /*4cf0*/  STS [UR6+0x2c0], R9 ;  /* 0x0002c009ff007988 */ /* 0x0005e80008000806 */
[----:B------:R2:W-:Y:S04]  /*4d00*/  STAS [R4.64], R10 ;  /* 0x0000000a04007dbd */ /* 0x0005e8000c0008ff */
[----:B------:R2:W-:Y:S04]  /*4d10*/  ATOMS.OR RZ, [UR5+0x14], R8 ;  /* 0x00001408ffff798c */ /* 0x0005e8000b000005 */
[----:B------:R2:W-:Y:S04]  /*4d20*/  ATOMS.OR RZ, [UR5+0x18], R7 ;  /* 0x00001807ffff798c */ /* 0x0005e8000b000005 */
[----:B------:R2:W-:Y:S02]  /*4d30*/  ATOMS.XOR RZ, [UR5+0x10], R3 ;  /* 0x00001003ffff798c */ /* 0x0005e4000b800005 */
.L_x_84:
[----:B-1----:R-:W-:Y:S05]  /*4d40*/  BSYNC B0 ;  /* 0x0000000000007941 */ /* 0x002fea0003800000 */
.L_x_83:
[----:B------:R-:W-:Y:S05]  /*4d50*/  BRA.U UP1, `(.L_x_89) ;  /* 0x00000001016c7547 */ /* 0x000fea000b800000 */
[----:B------:R-:W-:-:S03]  /*4d60*/  UMOV UR4, 0xffffffff ;  /* 0xffffffff00047882 */ /* 0x000fc60000000000 */
[----:B------:R-:W-:Y:S05]  /*4d70*/  BRA.DIV UR4, `(.L_x_90) ;  /* 0x0000005e048c7947 */ /* 0x000fea000b800000 */
[----:B------:R-:W-:-:S13]  /*4d80*/  ELECT P6, URZ, PT ;  /* 0x0000000000ff782f */ /* 0x000fda00038c0000 */
.L_x_236:
[----:B------:R-:W-:Y:S05]  /*4d90*/  @!P6 BRA `(.L_x_89) ;  /* 0x00000000005ce947 */ /* 0x000fea0003800000 */
[----:B--2---:R-:W2:Y:S02]  /*4da0*/  LDS R4, [UR5+0x10] ;  /* 0x00001005ff047984 */ /* 0x004ea40008000800 */
[----:B--2---:R-:W-:-:S04]  /*4db0*/  SHF.L.U32 R4, R4, 0x1f, RZ ;  /* 0x0000001f04047819 */ /* 0x004fc800000006ff */
[----:B------:R-:W2:Y:S02]  /*4dc0*/  SYNCS.PHASECHK.TRANS64.TRYWAIT P0, [UR5+0x8], R4 ;  /* 0x00000804ff0075a7 */ /* 0x000ea40008001105 */
[----:B--2---:R-:W-:Y:S05]  /*4dd0*/  @P0 BRA `(.L_x_91) ;  /* 0x0000000000080947 */ /* 0x004fea0003800000 */
[----:B------:R-:W2:Y:S02]  /*4de0*/  SYNCS.PHASECHK.TRANS64.TRYWAIT P0, [UR5+0x8], R4 ;  /* 0x00000804ff0075a7 */ /* 0x000ea40008001105 */
[----:B--2---:R-:W-:Y:S05]  /*4df0*/  @!P0 BRA `(.L_x_92) ;  /* 0x0000005c008c8947 */ /* 0x004fea0003800000 */
.L_x_91:
[----:B------:R-:W3:Y:S01]  /*4e00*/  LDS R6, [UR6+0x2c0] ;  /* 0x0002c006ff067984 */ /* 0x000ee20008000800 */
[----:B--2---:R-:W-:Y:S02]  /*4e10*/  HFMA2 R3, -RZ, RZ, 0, 5.9604644775390625e-08 ;  /* 0x00000001ff037431 */ /* 0x004fe400000001ff */
[----:B------:R-:W-:Y:S01]  /*4e20*/  IMAD.MOV.U32 R4, RZ, RZ, 0xffff ;  /* 0x0000ffffff047424 */ /* 0x000fe200078e00ff */
[----:B------:R-:W-:Y:S01]  /*4e30*/  UPRMT UR4, UR32, 0x654, UR7 ;  /* 0x0000065420047896 */ /* 0x000fe20008000007 */
[----:B---3--:R-:W-:-:S03]  /*4e40*/  IMAD.SHL.U32 R5, R6, 0x20, RZ ;  /* 0x0000002006057824 */ /* 0x008fc600078e00ff */
[-C--:B------:R-:W-:Y:S02]  /*4e50*/  SHF.L.U32 R4, R4, R6.reuse, RZ ;  /* 0x0000000604047219 */ /* 0x080fe400000006ff */
[----:B------:R-:W-:Y:S01]  /*4e60*/  SHF.L.U32 R6, R3, R6, RZ ;  /* 0x0000000603067219 */ /* 0x000fe200000006ff */
[----:B------:R3:W-:Y:S04]  /*4e70*/  STS [UR6+0x2c0], R5 ;  /* 0x0002c005ff007988 */ /* 0x0007e80008000806 */
[----:B------:R3:W-:Y:S04]  /*4e80*/  ATOMS.OR RZ, [UR5+0x14], R4 ;  /* 0x00001404ffff798c */ /* 0x0007e8000b000005 */
[----:B------:R3:W-:Y:S01]  /*4e90*/  ATOMS.OR RZ, [UR5+0x18], R6 ;  /* 0x00001806ffff798c */ /* 0x0007e2000b000005 */
[----:B------:R-:W-:Y:S03]  /*4ea0*/  SYNCS.ARRIVE.TRANS64.RED.A1T0 RZ, [UR4], RZ ;  /* 0x000000ffffff79a7 */ /* 0x000fe60008100404 */
[----:B------:R3:W-:Y:S01]  /*4eb0*/  ATOMS.XOR RZ, [UR5+0x10], R3 ;  /* 0x00001003ffff798c */ /* 0x0007e2000b800005 */
[----:B------:R-:W-:Y:S05]  /*4ec0*/  BRA `(.L_x_89) ;  /* 0x0000000000107947 */ /* 0x000fea0003800000 */
.L_x_82:
[----:B------:R-:W-:Y:S02]  /*4ed0*/  MOV R3, 0xffffffff ;  /* 0xffffffff00037802 */ /* 0x000fe40000000f00 */
[----:B------:R-:W-:-:S03]  /*4ee0*/  MOV R4, 0x4f10 ;  /* 0x00004f1000047802 */ /* 0x000fc60000000f00 */
[----:B------:R2:W-:Y:S04]  /*4ef0*/  STS [UR6+0x2c0], R3 ;  /* 0x0002c003ff007988 */ /* 0x0005e80008000806 */
[----:B-12--5:R-:W-:Y:S05]  /*4f00*/  CALL.REL.NOINC `($__internal_1_$__cuda_sm10x_tcgen05_guardrail_trap_phase_invalid_during_alloc) ;  /* 0x0000006000c87944 */ /* 0x026fea0003c00000 */
.L_x_89:
[----:B------:R-:W-:Y:S05]  /*4f10*/  WARPSYNC.ALL ;  /* 0x0000000000007948 */ /* 0x000fea0003800000 */
[----:B------:R-:W4:Y:S01]  /*4f20*/  S2UR UR18, SR_CgaCtaId ;  /* 0x00000000001279c3 */ /* 0x000f220000008800 */
[----:B------:R-:W-:Y:S01]  /*4f30*/  UMOV UR4, 0x400 ;  /* 0x0000040000047882 */ /* 0x000fe20000000000 */
[----:B------:R-:W-:-:S06]  /*4f40*/  NOP ;  /* 0x0000000000007918 */ /* 0x000fcc0000000000 */
[----:B------:R-:W-:Y:S06]  /*4f50*/  BAR.ARV 0x6, 0xa0 ;  /* 0x0182800000007b1d */ /* 0x000fec0000002000 */
[----:B------:R-:W1:Y:S01]  /*4f60*/  LDCU UR5, c[0x0][0x390] ;  /* 0x00007200ff0577ac */ /* 0x000e620008000800 */
[----:B------:R-:W-:Y:S01]  /*4f70*/  LOP3.LUT R2, R2, 0xffff, RZ, 0xc0, !PT ;  /* 0x0000ffff02027812 */ /* 0x000fe200078ec0ff */
[----:B--2---:R-:W-:Y:S01]  /*4f80*/  IMAD.MOV.U32 R8, RZ, RZ, 0x1 ;  /* 0x00000001ff087424 */ /* 0x004fe200078e00ff */
[----:B------:R-:W-:Y:S01]  /*4f90*/  LOP3.LUT R0, R0, 0xffff, RZ, 0xc0, !PT ;  /* 0x0000ffff00007812 */ /* 0x000fe200078ec0ff */
[----:B------:R-:W-:Y:S01]  /*4fa0*/  UMOV UR22, URZ ;  /* 0x000000ff00167c82 */ /* 0x000fe20008000000 */
[----:B------:R-:W-:Y:S01]  /*4fb0*/  R2UR UR19, R2 ;  /* 0x00000000021372ca */ /* 0x000fe200000e0000 */
[----:B------:R-:W-:Y:S01]  /*4fc0*/  IMAD.MOV.U32 R2, RZ, RZ, RZ ;  /* 0x000000ffff027224 */ /* 0x000fe200078e00ff */
[----:B------:R-:W-:Y:S01]  /*4fd0*/  R2UR UR30, R0 ;  /* 0x00000000001e72ca */ /* 0x000fe200000e0000 */
[----:B------:R-:W-:Y:S01]  /*4fe0*/  IMAD.MOV.U32 R0, RZ, RZ, RZ ;  /* 0x000000ffff007224 */ /* 0x000fe200078e00ff */
[----:B------:R-:W-:-:S02]  /*4ff0*/  UISETP.NE.AND UP4, UPT, UR33, URZ, UPT ;  /* 0x000000ff2100728c */ /* 0x000fc4000bf85270 */
[----:B----4-:R-:W-:Y:S01]  /*5000*/  ULEA UR18, UR18, UR4, 0x18 ;  /* 0x0000000412127291 */ /* 0x010fe2000f8ec0ff */
[----:B------:R-:W-:Y:S01]  /*5010*/  UMOV UR15, URZ ;  /* 0x000000ff000f7c82 */ /* 0x000fe20008000000 */
[----:B------:R-:W-:Y:S02]  /*5020*/  UMOV UR26, 0x0 ;  /* 0x00000000001a7882 */ /* 0x000fe40000000000 */
[----:B------:R-:W-:Y:S02]  /*5030*/  UIADD3 UR6, UPT, UPT, UR18, 0x3400, URZ ;  /* 0x0000340012067890 */ /* 0x000fe4000fffe0ff */
[----:B------:R-:W-:Y:S02]  /*5040*/  UIADD3 UR7, UPT, UPT, UR18, 0x26400, URZ ;  /* 0x0002640012077890 */ /* 0x000fe4000fffe0ff */
[----:B-1----:R-:W-:Y:S01]  /*5050*/  UIADD3 UR5, UPT, UPT, UR5, 0x1f, URZ ;  /* 0x0000001f05057890 */ /* 0x002fe2000fffe0ff */
[----:B---3--:R-:W1:Y:S01]  /*5060*/  LDS R3, [UR18+0x2c0] ;  /* 0x0002c012ff037984 */ /* 0x008e620008000800 */
[----:B------:R-:W-:-:S02]  /*5070*/  UIADD3 UR29, UPT, UPT, UR18, 0x278, URZ ;  /* 0x00000278121d7890 */ /* 0x000fc4000fffe0ff */
[----:B------:R-:W-:Y:S02]  /*5080*/  USHF.R.S32.HI UR4, URZ, 0x1f, UR5 ;  /* 0x0000001fff047899 */ /* 0x000fe40008011405 */
[----:B------:R-:W-:Y:S02]  /*5090*/  USHF.R.U32.HI UR6, URZ, 0x4, UR6 ;  /* 0x00000004ff067899 */ /* 0x000fe40008011606 */
[----:B------:R-:W-:Y:S02]  /*50a0*/  ULEA.HI UR4, UR4, UR5, URZ, 0x5 ;  /* 0x0000000504047291 */ /* 0x000fe4000f8f28ff */
[----:B------:R-:W-:Y:S02]  /*50b0*/  USHF.R.U32.HI UR7, URZ, 0x4, UR7 ;  /* 0x00000004ff077899 */ /* 0x000fe40008011607 */
[----:B------:R-:W-:Y:S02]  /*50c0*/  USHF.R.S32.HI UR28, URZ, 0x5, UR4 ;  /* 0x00000005ff1c7899 */ /* 0x000fe40008011404 */
[----:B------:R-:W-:-:S02]  /*50d0*/  UPRMT UR29, URZ, 0x654, UR29 ;  /* 0x00000654ff1d7896 */ /* 0x000fc4000800001d */
[----:B------:R-:W-:Y:S02]  /*50e0*/  UISETP.LT.AND UP0, UPT, UR28, 0x1, UPT ;  /* 0x000000011c00788c */ /* 0x000fe4000bf01270 */
[----:B------:R-:W-:Y:S02]  /*50f0*/  ULOP3.LUT UR21, UR6, 0x3fff, URZ, 0xc0, !UPT ;  /* 0x00003fff06157892 */ /* 0x000fe4000f8ec0ff */
[----:B------:R-:W-:Y:S02]  /*5100*/  USEL UR31, UR28, 0x1, !UP0 ;  /* 0x000000011c1f7887 */ /* 0x000fe4000c000000 */
[----:B------:R-:W-:Y:S02]  /*5110*/  ULOP3.LUT UR20, UR7, 0x3fff, URZ, 0xc0, !UPT ;  /* 0x00003fff07147892 */ /* 0x000fe4000f8ec0ff */
[----:B------:R-:W-:Y:S01]  /*5120*/  UIADD3 UR31, UPT, UPT, -UR31, URZ, URZ ;  /* 0x000000ff1f1f7290 */ /* 0x000fe2000fffe1ff */
[----:B------:R-:W-:Y:S01]  /*5130*/  UMOV UR27, 0x8118490 ;  /* 0x08118490001b7882 */ /* 0x000fe20000000000 */
[----:B------:R-:W-:Y:S01]  /*5140*/  UMOV UR24, 0x0 ;  /* 0x0000000000187882 */ /* 0x000fe20000000000 */
[----:B------:R-:W-:Y:S01]  /*5150*/  UMOV UR25, 0x8118490 ;  /* 0x0811849000197882 */ /* 0x000fe20000000000 */
[C---:B-1----:R-:W-:Y:S01]  /*5160*/  VIADD R5, R3.reuse, 0x20 ;  /* 0x0000002003057836 */ /* 0x042fe20000000000 */
[----:B------:R-:W-:-:S04]  /*5170*/  LOP3.LUT R4, R3, 0xffff, RZ, 0xc0, !PT ;  /* 0x0000ffff03047812 */ /* 0x000fc800078ec0ff */
[----:B------:R-:W-:-:S05]  /*5180*/  LOP3.LUT R5, R5, 0xffff, RZ, 0xc0, !PT ;  /* 0x0000ffff05057812 */ /* 0x000fca00078ec0ff */
[----:B------:R1:W-:Y:S02]  /*5190*/  STL.64 [R1], R4 ;  /* 0x0000000401007387 */ /* 0x0003e40000100a00 */
.L_x_101:
[----:B-1----:R-:W-:-:S04]  /*51a0*/  SHF.L.U32 R5, R2, 0x1f, RZ ;  /* 0x0000001f02057819 */ /* 0x002fc800000006ff */
[----:B------:R-:W1:Y:S02]  /*51b0*/  SYNCS.PHASECHK.TRANS64.TRYWAIT P0, [UR18+0x270], R5 ;  /* 0x00027005ff0075a7 */ /* 0x000e640008001112 */
[----:B-1-34-:R-:W-:Y:S05]  /*51c0*/  @!P0 BRA `(.L_x_93) ;  /* 0x0000005800b08947 */ /* 0x01afea0003800000 */
.L_x_238:
[----:B-1----:R-:W1:Y:S01]  /*51d0*/  LDS.128 R4, [UR18+0x2b0] ;  /* 0x0002b012ff047984 */ /* 0x002e620008000c00 */
[----:B------:R-:W-:Y:S01]  /*51e0*/  ULEA UR23, UR22, UR18, 0x3 ;  /* 0x0000001216177291 */ /* 0x000fe2000f8e18ff */
[----:B------:R-:W-:Y:S01]  /*51f0*/  @!PT LDS RZ, [RZ] ;  /* 0x00000000fffff984 */ /* 0x000fe20000000800 */
[----:B------:R-:W-:Y:S01]  /*5200*/  @!PT LDS RZ, [RZ] ;  /* 0x00000000fffff984 */ /* 0x000fe20000000800 */
[----:B------:R-:W-:Y:S01]  /*5210*/  @!PT LDS RZ, [RZ] ;  /* 0x00000000fffff984 */ /* 0x000fe20000000800 */
[----:B------:R-:W-:Y:S01]  /*5220*/  @!PT LDS RZ, [RZ] ;  /* 0x00000000fffff984 */ /* 0x000fe20000000800 */
[----:B------:R2:W-:Y:S06]  /*5230*/  MEMBAR.ALL.CTA ;  /* 0x0000000000007992 */ /* 0x0005ec0000008000 */
[----:B--2---:R-:W2:Y:S02]  /*5240*/  FENCE.VIEW.ASYNC.S ;  /* 0x00000000000073c6 */ /* 0x004ea40000000000 */
[----:B--2---:R-:W-:Y:S01]  /*5250*/  SYNCS.ARRIVE.TRANS64.RED.A1T0 RZ, [UR29], RZ ;  /* 0x000000ffffff79a7 */ /* 0x004fe2000810041d */
[----:B-1----:R-:W-:Y:S01]  /*5260*/  LOP3.LUT P2, RZ, R6, 0x1, RZ, 0xc0, !PT ;  /* 0x0000000106ff7812 */ /* 0x002fe2000784c0ff */
[----:B------:R-:W-:-:S12]  /*5270*/  BRA.U UP4, `(.L_x_94) ;  /* 0x00000001040c7547 */ /* 0x000fd8000b800000 */
[----:B------:R-:W-:-:S04]  /*5280*/  SHF.L.U32 R5, R8, 0x1f, RZ ;  /* 0x0000001f08057819 */ /* 0x000fc800000006ff */
[----:B------:R-:W1:Y:S02]  /*5290*/  SYNCS.PHASECHK.TRANS64.TRYWAIT P0, [UR23+0x290], R5 ;  /* 0x00029005ff0075a7 */ /* 0x000e640008001117 */
[----:B-1----:R-:W-:Y:S05]  /*52a0*/  @!P0 BRA `(.L_x_95) ;  /* 0x0000005800908947 */ /* 0x002fea0003800000 */
.L_x_94:
[----:B------:R-:W-:Y:S05]  /*52b0*/  BRA.U UP4, `(.L_x_96) ;  /* 0x0000000104dc7547 */ /* 0x000fea000b800000 */
[----:B------:R-:W2:Y:S02]  /*52c0*/  LDCU UR4, c[0x0][0x390] ;  /* 0x00007200ff0477ac */ /* 0x000ea40008000800 */
[----:B--2---:R-:W-:-:S09]  /*52d0*/  UISETP.GE.AND UP0, UPT, UR4, 0x1, UPT ;  /* 0x000000010400788c */ /* 0x004fd2000bf06270 */
[----:B------:R-:W-:Y:S05]  /*52e0*/  BRA.U !UP0, `(.L_x_97) ;  /* 0x0000000108c47547 */ /* 0x000fea000b800000 */
[----:B------:R-:W-:Y:S01]  /*52f0*/  ULEA UR4, UR22, UR48, 0x2 ;  /* 0x0000003016047291 */ /* 0x000fe2000f8e10ff */
[----:B-1----:R-:W-:-:S08]  /*5300*/  SHF.L.U32 R4, R0, 0x1f, RZ ;  /* 0x0000001f00047819 */ /* 0x002fd000000006ff */
[----:B------:R-:W5:Y:S01]  /*5310*/  LDL R5, [UR4] ;  /* 0x00000004ff057983 */ /* 0x000f620008100800 */
[----:B------:R-:W-:Y:S02]  /*5320*/  ULEA UR4, UR15, UR18, 0x3 ;  /* 0x000000120f047291 */ /* 0x000fe4000f8e18ff */
[----:B------:R-:W-:Y:S01]  /*5330*/  UPLOP3.LUT UP2, UPT, UPT, UPT, UPT, 0x40, 0x4 ;  /* 0x000000000004789c */ /* 0x000fe20003f4e870 */
[----:B------:R-:W-:Y:S01]  /*5340*/  UMOV UR17, UR31 ;  /* 0x0000001f00117c82 */ /* 0x000fe20008000000 */
[----:B------:R-:W-:Y:S01]  /*5350*/  UMOV UR16, UR28 ;  /* 0x0000001c00107c82 */ /* 0x000fe20008000000 */
[----:B------:R-:W-:-:S04]  /*5360*/  UMOV UR5, UR15 ;  /* 0x0000000f00057c82 */ /* 0x000fc80008000000 */
[----:B------:R1:W2:Y:S04]  /*5370*/  SYNCS.PHASECHK.TRANS64.TRYWAIT P1, [UR4], R4 ;  /* 0x00000004ff0075a7 */ /* 0x0002a80008021104 */
.L_x_100:
[----:B------:R-:W-:Y:S02]  /*5380*/  UIADD3 UR17, UPT, UPT, UR17, 0x1, URZ ;  /* 0x0000000111117890 */ /* 0x000fe4000fffe0ff */
[----:B---3--:R-:W-:Y:S02]  /*5390*/  ULEA UR10, UR5, UR18, 0x3 ;  /* 0x00000012050a7291 */ /* 0x008fe4000f8e18ff */
[----:B------:R-:W-:Y:S01]  /*53a0*/  UISETP.NE.AND UP3, UPT, UR17, URZ, UPT ;  /* 0x000000ff1100728c */ /* 0x000fe2000bf65270 */
[----:B--2-4-:R-:W-:Y:S10]  /*53b0*/  @P1 BRA `(.L_x_98) ;  /* 0x00000000000c1947 */ /* 0x014ff40003800000 */
[----:B------:R-:W-:Y:S04]  /*53c0*/  SHF.L.U32 R6, R0, 0x1f, RZ ;  /* 0x0000001f00067819 */ /* 0x000fe800000006ff */
[----:B------:R-:W2:Y:S02]  /*53d0*/  SYNCS.PHASECHK.TRANS64.TRYWAIT P0, [UR10], R6 ;  /* 0x00000006ff0075a7 */ /* 0x000ea4000800110a */
[----:B--2---:R-:W-:Y:S05]  /*53e0*/  @!P0 BRA `(.L_x_99) ;  /* 0x0000005800588947 */ /* 0x004fea0003800000 */
.L_x_98:
[----:B------:R-:W-:Y:S01]  /*53f0*/  UISETP.NE.AND UP0, UPT, UR16, 0x1, UPT ;  /* 0x000000011000788c */ /* 0x000fe2000bf05270 */
[----:B------:R-:W-:Y:S01]  /*5400*/  PLOP3.LUT P1, PT, PT, PT, PT, 0x80, 0x8 ;  /* 0x000000000008781c */ /* 0x000fe20003f2f070 */
[----:B------:R-:W-:Y:S02]  /*5410*/  UIADD3 UR4, UPT, UPT, UR5, 0x1, URZ ;  /* 0x0000000105047890 */ /* 0x000fe4000fffe0ff */
[----:B------:R-:W-:Y:S02]  /*5420*/  ULEA UR8, UR5, UR20, 0x7 ;  /* 0x0000001405087291 */ /* 0x000fe4000f8e38ff */
[----:B------:R-:W-:Y:S01]  /*5430*/  UISETP.NE.AND UP1, UPT, UR4, 0x23, UPT ;  /* 0x000000230400788c */ /* 0x000fe2000bf25270 */
[----:B------:R-:W-:Y:S01]  /*5440*/  PLOP3.LUT P0, PT, PT, PT, UP0, 0x80, 0x8 ;  /* 0x000000000008781c */ /* 0x000fe20003f0f008 */
[----:B------:R-:W-:Y:S02]  /*5450*/  UIADD3 UR12, UPT, UPT, UR8, 0x40, URZ ;  /* 0x00000040080c7890 */ /* 0x000fe4000fffe0ff */
[----:B------:R-:W-:Y:S02]  /*5460*/  USEL UR6, URZ, 0x1, UP1 ;  /* 0x00000001ff067887 */ /* 0x000fe40008800000 */
[----:B------:R-:W-:Y:S02]  /*5470*/  USEL UR15, UR4, URZ, UP1 ;  /* 0x000000ff040f7287 */ /* 0x000fe40008800000 */
[----:B------:R-:W-:Y:S02]  /*5480*/  UIADD3 UR10, UPT, UPT, UR10, 0x118, URZ ;  /* 0x000001180a0a7890 */ /* 0x000fe4000fffe0ff */
[----:B------:R-:W-:Y:S01]  /*5490*/  @UP0 ULEA UR4, UR15, UR18, 0x3 ;  /* 0x000000120f040291 */ /* 0x000fe2000f8e18ff */
[----:B------:R-:W-:Y:S01]  /*54a0*/  LOP3.LUT R0, R0, UR6, RZ, 0x3c, !PT ;  /* 0x0000000600007c12 */ /* 0x000fe2000f8e3cff */
[----:B------:R-:W-:Y:S01]  /*54b0*/  UIADD3 UR16, UPT, UPT, UR16, -0x1, URZ ;  /* 0xffffffff10107890 */ /* 0x000fe2000fffe0ff */
[----:B------:R-:W-:Y:S02]  /*54c0*/  UMOV UR9, 0x80004020 ;  /* 0x8000402000097882 */ /* 0x000fe40000000000 */
[----:B-1----:R-:W-:Y:S01]  /*54d0*/  @P0 SHF.L.U32 R4, R0, 0x1f, RZ ;  /* 0x0000001f00040819 */ /* 0x002fe200000006ff */
[----:B------:R-:W-:Y:S01]  /*54e0*/  UMOV UR13, 0x80004020 ;  /* 0x80004020000d7882 */ /* 0x000fe20000000000 */
[----:B------:R-:W-:Y:S02]  /*54f0*/  UMOV UR7, 0x40004040 ;  /* 0x4000404000077882 */ /* 0x000fe40000000000 */
[----:B------:R3:W4:Y:S01]  /*5500*/  @P0 SYNCS.PHASECHK.TRANS64.TRYWAIT P1, [UR4], R4 ;  /* 0x00000004ff0005a7 */ /* 0x0007220008021104 */
[----:B------:R-:W-:Y:S11]  /*5510*/  ELECT P0, URZ, PT ;  /* 0x0000000000ff782f */ /* 0x000ff60003800000 */
[----:B------:R-:W-:Y:S02]  /*5520*/  @!UPT UIADD3 URZ, UPT, UPT, URZ, URZ, URZ ;  /* 0x000000fffffff290 */ /* 0x000fe4000fffe0ff */
[C---:B-----5:R-:W-:Y:S01]  /*5530*/  @P0 R2UR.BROADCAST UR14, R5.reuse ;  /* 0x00000000050e02ca */ /* 0x060fe200008e0000 */
[----:B------:R-:W-:Y:S01]  /*5540*/  ULEA UR4, UR5, UR21, 0x8 ;  /* 0x0000001505047291 */ /* 0x000fe2000f8e40ff */
[----:B------:R-:W-:Y:S11]  /*5550*/  ELECT P0, URZ, PT ;  /* 0x0000000000ff782f */ /* 0x000ff60003800000 */
[----:B------:R-:W-:Y:S02]  /*5560*/  @!UPT UIADD3 URZ, UPT, UPT, URZ, URZ, URZ ;  /* 0x000000fffffff290 */ /* 0x000fe4000fffe0ff */
[----:B------:R-:W-:Y:S01]  /*5570*/  @P0 R2UR.BROADCAST UR11, R5 ;  /* 0x00000000050b02ca */ /* 0x000fe200008e0000 */
[----:B------:R-:W-:Y:S01]  /*5580*/  UIADD3 UR6, UPT, UPT, UR4, 0x80, URZ ;  /* 0x0000008004067890 */ /* 0x000fe2000fffe0ff */
[----:B------:R-:W-:Y:S02]  /*5590*/  UMOV UR5, 0x40004040 ;  /* 0x4000404000057882 */ /* 0x000fe40000000000 */
[----:B------:R1:W-:Y:S01]  /*55a0*/  UTCHMMA.2CTA gdesc[UR4], gdesc[UR8], tmem[UR14], tmem[UR26], idesc[UR27], UP2 ;  /* 0x00ff1a08040075ea */ /* 0x0003e2000920000e */
[----:B------:R-:W-:Y:S08]  /*55b0*/  UPLOP3.LUT UP2, UPT, UPT, UPT, UPT, 0x80, 0x8 ;  /* 0x000000000008789c */ /* 0x000ff00003f4f070 */
[----:B------:R3:W-:Y:S01]  /*55c0*/  UTCHMMA.2CTA gdesc[UR6], gdesc[UR12], tmem[UR11], tmem[UR24], idesc[UR25], UPT ;  /* 0x00ff180c060075ea */ /* 0x0007e2000ba0000b */
[----:B------:R3:W-:Y:S01]  /*55d0*/  UTCBAR.2CTA.MULTICAST [UR10], URZ, UR19 ;  /* 0x000000ff0a0073e9 */ /* 0x0007e20008200813 */
[----:B-1----:R-:W-:Y:S01]  /*55e0*/  UMOV UR5, UR15 ;  /* 0x0000000f00057c82 */ /* 0x002fe20008000000 */
[----:B------:R-:W-:Y:S05]  /*55f0*/  BRA.U UP3, `(.L_x_100) ;  /* 0xfffffffd03607547 */ /* 0x000fea000b83ffff */
.L_x_97:
[----:B------:R-:W-:-:S09]  /*5600*/  UIADD3 UR4, UPT, UPT, UR23, 0x280, URZ ;  /* 0x0000028017047890 */ /* 0x000fd2000fffe0ff */
[----:B------:R2:W-:Y:S01]  /*5610*/  UTCBAR.2CTA.MULTICAST [UR4], URZ, UR30 ;  /* 0x000000ff040073e9 */ /* 0x0005e2000820081e */
[----:B------:R-:W-:Y:S02]  /*5620*/  NOP ;  /* 0x0000000000007918 */ /* 0x000fe40000000000 */
.L_x_96:
[----:B--2---:R-:W-:Y:S01]  /*5630*/  UIADD3 UR4, UPT, UPT, UR22, 0x1, URZ ;  /* 0x0000000116047890 */ /* 0x004fe2000fffe0ff */
[----:B------:R-:W-:-:S03]  /*5640*/  LOP3.LUT R2, R2, 0x1, RZ, 0x3c, !PT ;  /* 0x0000000102027812 */ /* 0x000fc600078e3cff */
[----:B------:R-:W-:-:S04]  /*5650*/  UISETP.NE.AND UP0, UPT, UR4, 0x2, UPT ;  /* 0x000000020400788c */ /* 0x000fc8000bf05270 */
[----:B------:R-:W-:Y:S02]  /*5660*/  USEL UR5, URZ, 0x1, UP0 ;  /* 0x00000001ff057887 */ /* 0x000fe40008000000 */
[----:B------:R-:W-:-:S04]  /*5670*/  USEL UR22, UR4, URZ, UP0 ;  /* 0x000000ff04167287 */ /* 0x000fc80008000000 */
[----:B------:R-:W-:Y:S01]  /*5680*/  LOP3.LUT R8, R8, UR5, RZ, 0x3c, !PT ;  /* 0x0000000508087c12 */ /* 0x000fe2000f8e3cff */
[----:B------:R-:W-:Y:S07]  /*5690*/  @P2 BRA `(.L_x_101) ;  /* 0xfffffff800c02947 */ /* 0x000fee000383ffff */
[----:B------:R-:W2:Y:S01]  /*56a0*/  S2UR UR8, SR_CgaCtaId ;  /* 0x00000000000879c3 */ /* 0x000ea20000008800 */
[----:B------:R-:W-:Y:S01]  /*56b0*/  ELECT P0, URZ, PT ;  /* 0x0000000000ff782f */ /* 0x000fe20003800000 */
[----:B------:R-:W-:Y:S01]  /*56c0*/  HFMA2 R0, -RZ, RZ, 0, 5.9604644775390625e-08 ;  /* 0x00000001ff007431 */ /* 0x000fe200000001ff */
[----:B------:R-:W-:-:S05]  /*56d0*/  UMOV UR4, 0x40 ;  /* 0x0000004000047882 */ /* 0x000fca0000000000 */
[----:B------:R-:W-:Y:S01]  /*56e0*/  UVIRTCOUNT.DEALLOC.SMPOOL 0x80 ;  /* 0x000000800000784c */ /* 0x000fe20000000000 */
[----:B------:R-:W-:Y:S02]  /*56f0*/  UISETP.NE.AND UP0, UPT, UR33, URZ, UPT ;  /* 0x000000ff2100728c */ /* 0x000fe4000bf05270 */
[----:B--2---:R-:W-:-:S09]  /*5700*/  ULEA UR8, UR8, UR4, 0x18 ;  /* 0x0000000408087291 */ /* 0x004fd2000f8ec0ff */
[----:B------:R2:W-:Y:S01]  /*5710*/  @P0 STS.U8 [UR8+0x1c], R0 ;  /* 0x00001c00ff000988 */ /* 0x0005e20008000008 */
[----:B------:R-:W-:Y:S05]  /*5720*/  BRA.U UP0, `(.L_x_102) ;  /* 0x0000000100587547 */ /* 0x000fea000b800000 */
[----:B------:R-:W-:Y:S01]  /*5730*/  UIADD3 UR5, UPT, UPT, UR18, 0x290, URZ ;  /* 0x0000029012057890 */ /* 0x000fe2000fffe0ff */
[----:B------:R-:W-:-:S03]  /*5740*/  SHF.L.U32 R2, R8, 0x1f, RZ ;  /* 0x0000001f08027819 */ /* 0x000fc600000006ff */
[----:B------:R-:W-:-:S09]  /*5750*/  ULEA UR4, UR22, UR5, 0x3 ;  /* 0x0000000516047291 */ /* 0x000fd2000f8e18ff */
[----:B------:R-:W1:Y:S02]  /*5760*/  SYNCS.PHASECHK.TRANS64.TRYWAIT P0, [UR4], R2 ;  /* 0x00000002ff0075a7 */ /* 0x000e640008001104 */
[----:B-1----:R-:W-:Y:S05]  /*5770*/  @!P0 BRA `(.L_x_103) ;  /* 0x00000054008c8947 */ /* 0x002fea0003800000 */
.L_x_242:
[----:B------:R-:W-:-:S04]  /*5780*/  UIADD3 UR4, UPT, UPT, UR22, 0x1, URZ ;  /* 0x0000000116047890 */ /* 0x000fc8000fffe0ff */
[----:B------:R-:W-:-:S04]  /*5790*/  UISETP.NE.AND UP1, UPT, UR4, 0x2, UPT ;  /* 0x000000020400788c */ /* 0x000fc8000bf25270 */
[----:B---3--:R-:W-:Y:S02]  /*57a0*/  USEL UR6, URZ, 0x1, UP1 ;  /* 0x00000001ff067887 */ /* 0x008fe40008800000 */
[----:B------:R-:W-:-:S04]  /*57b0*/  USEL UR4, UR4, URZ, UP1 ;  /* 0x000000ff04047287 */ /* 0x000fc80008800000 */
[----:B------:R-:W-:Y:S01]  /*57c0*/  ULEA UR4, UR4, UR5, 0x3 ;  /* 0x0000000504047291 */ /* 0x000fe2000f8e18ff */
[----:B-1----:R-:W-:-:S04]  /*57d0*/  LOP3.LUT R2, R8, UR6, RZ, 0x3c, !PT ;  /* 0x0000000608027c12 */ /* 0x002fc8000f8e3cff */
[----:B------:R-:W-:Y:S01]  /*57e0*/  SHF.L.U32 R2, R2, 0x1f, RZ ;  /* 0x0000001f02027819 */ /* 0x000fe200000006ff */
[----:B--2---:R-:W-:-:S04]  /*57f0*/  IMAD.U32 R0, RZ, RZ, UR4 ;  /* 0x00000004ff007e24 */ /* 0x004fc8000f8e00ff */
[----:B------:R1:W2:Y:S03]  /*5800*/  SYNCS.PHASECHK.TRANS64.TRYWAIT P0, [R0+URZ], R2 ;  /* 0x00000002000075a7 */ /* 0x0002a600080011ff */
[----:B--2---:R-:W-:Y:S05]  /*5810*/  @!P0 NANOSLEEP.SYNCS 0x989680 ;  /* 0x009896800000895d */ /* 0x004fea0003900000 */
[----:B------:R-:W2:Y:S02]  /*5820*/  @!P0 SYNCS.PHASECHK.TRANS64 P0, [R0+URZ], R2 ;  /* 0x00000002000085a7 */ /* 0x000ea400080010ff */
[----:B--2---:R-:W-:Y:S05]  /*5830*/  @P0 BRA `(.L_x_104) ;  /* 0x0000000000200947 */ /* 0x004fea0003800000 */
.L_x_105:
[----:B--2---:R2:W3:Y:S02]  /*5840*/  SYNCS.PHASECHK.TRANS64.TRYWAIT P0, [R0+URZ], R2 ;  /* 0x00000002000075a7 */ /* 0x0044e400080011ff */
[----:B---3--:R-:W-:Y:S05]  /*5850*/  @!P0 NANOSLEEP.SYNCS 0x989680 ;  /* 0x009896800000895d */ /* 0x008fea0003900000 */
[----:B------:R-:W3:Y:S02]  /*5860*/  @!P0 SYNCS.PHASECHK.TRANS64 P0, [R0+URZ], R2 ;  /* 0x00000002000085a7 */ /* 0x000ee400080010ff */
[----:B---3--:R-:W-:Y:S05]  /*5870*/  @!P0 BRA `(.L_x_105) ;  /* 0xfffffffc00f08947 */ /* 0x008fea000383ffff */
[----:B------:R-:W-:Y:S05]  /*5880*/  BRA `(.L_x_104) ;  /* 0x00000000000c7947 */ /* 0x000fea0003800000 */
.L_x_102:
[----:B------:R-:W-:-:S04]  /*5890*/  UIADD3 UR4, UPT, UPT, UR18, 0x2a0, URZ ;  /* 0x000002a012047890 */ /* 0x000fc8000fffe0ff */
[----:B------:R-:W-:-:S09]  /*58a0*/  UPRMT UR4, UR32, 0x654, UR4 ;  /* 0x0000065420047896 */ /* 0x000fd20008000004 */
[----:B------:R-:W-:Y:S03]  /*58b0*/  SYNCS.ARRIVE.TRANS64.RED.A1T0 RZ, [UR4], RZ ;  /* 0x000000ffffff79a7 */ /* 0x000fe60008100404 */
.L_x_104:
[----:B-12---:R-:W-:Y:S01]  /*58c0*/  SHF.L.U32 R2, RZ, 0x1f, RZ ;  /* 0x0000001fff027819 */ /* 0x006fe200000006ff */
[----:B------:R-:W-:Y:S01]  /*58d0*/  UIADD3 UR4, UPT, UPT, UR18, 0x2a0, URZ ;  /* 0x000002a012047890 */ /* 0x000fe2000fffe0ff */
[----:B------:R-:W-:Y:S02]  /*58e0*/  PLOP3.LUT P0, PT, PT, PT, UP0, 0x80, 0x8 ;  /* 0x000000000008781c */ /* 0x000fe40003f0f008 */
[----:B----4-:R-:W1:Y:S02]  /*58f0*/  SYNCS.PHASECHK.TRANS64.TRYWAIT P1, [UR18+0x2a0], R2 ;  /* 0x0002a002ff0075a7 */ /* 0x010e640008021112 */
[----:B-1----:R-:W-:Y:S09]  /*5900*/  @!P1 BRA `(.L_x_106) ;  /* 0x0000005400409947 */ /* 0x002ff20003800000 */
.L_x_244:
[----:B------:R-:W-:Y:S01]  /*5910*/  @!UP0 UPRMT UR4, UR32, 0x654, UR4 ;  /* 0x0000065420048896 */ /* 0x000fe20008000004 */
[----:B------:R-:W-:Y:S01]  /*5920*/  LOP3.LUT R3, R3, 0xffff, RZ, 0xc0, !PT ;  /* 0x0000ffff03037812 */ /* 0x000fe200078ec0ff */
[----:B-1----:R-:W-:-:S03]  /*5930*/  IMAD.MOV.U32 R2, RZ, RZ, 0xffff ;  /* 0x0000ffffff027424 */ /* 0x002fc600078e00ff */
[----:B------:R-:W-:-:S04]  /*5940*/  SHF.R.U32.HI R3, RZ, 0x5, R3 ;  /* 0x00000005ff037819 */ /* 0x000fc80000011603 */
[----:B------:R-:W-:Y:S01]  /*5950*/  @!P0 SYNCS.ARRIVE.TRANS64.RED.A1T0 RZ, [UR4], RZ ;  /* 0x000000ffffff89a7 */ /* 0x000fe20008100404 */
[----:B------:R-:W-:Y:S01]  /*5960*/  NOP ;  /* 0x0000000000007918 */ /* 0x000fe20000000000 */
[----:B------:R-:W1:Y:S01]  /*5970*/  LDS R0, [UR8+0x14] ;  /* 0x00001408ff007984 */ /* 0x000e620008000800 */
[----:B------:R-:W-:-:S04]  /*5980*/  SHF.L.U32 R2, R2, R3, RZ ;  /* 0x0000000302027219 */ /* 0x000fc800000006ff */
[----:B-1----:R-:W-:-:S04]  /*5990*/  LOP3.LUT R0, R0, R2, RZ, 0xc0, !PT ;  /* 0x0000000200007212 */ /* 0x002fc800078ec0ff */
[----:B------:R-:W-:Y:S01]  /*59a0*/  ISETP.NE.AND P0, PT, R0, R2, PT ;  /* 0x000000020000720c */ /* 0x000fe20003f05270 */
[----:B------:R-:W-:-:S05]  /*59b0*/  IMAD.MOV.U32 R0, RZ, RZ, 0x1 ;  /* 0x00000001ff007424 */ /* 0x000fca00078e00ff */
[----:B------:R-:W-:-:S07]  /*59c0*/  SHF.L.U32 R0, R0, R3, RZ ;  /* 0x0000000300007219 */ /* 0x000fce00000006ff */
[----:B------:R-:W-:Y:S05]  /*59d0*/  @P0 BRA `(.L_x_107) ;  /* 0x00000000005c0947 */ /* 0x000fea0003800000 */
[----:B------:R-:W1:Y:S02]  /*59e0*/  LDS R3, [UR8+0x18] ;  /* 0x00001808ff037984 */ /* 0x000e640008000800 */
[----:B-1----:R-:W-:-:S04]  /*59f0*/  LOP3.LUT R3, R3, R0, RZ, 0xc0, !PT ;  /* 0x0000000003037212 */ /* 0x002fc800078ec0ff */
[----:B------:R-:W-:-:S13]  /*5a00*/  ISETP.NE.AND P0, PT, R3, R0, PT ;  /* 0x000000000300720c */ /* 0x000fda0003f05270 */
[----:B------:R-:W-:Y:S05]  /*5a10*/  @P0 BRA `(.L_x_108) ;  /* 0x0000000000400947 */ /* 0x000fea0003800000 */
[----:B------:R-:W-:Y:S01]  /*5a20*/  R2UR UR4, R2 ;  /* 0x00000000020472ca */ /* 0x000fe200000e0000 */
[----:B------:R-:W1:Y:S01]  /*5a30*/  S2R R3, SR_LANEID ;  /* 0x0000000000037919 */ /* 0x000e620000000000 */
[----:B------:R-:W-:-:S04]  /*5a40*/  LOP3.LUT R0, RZ, R0, RZ, 0x33, !PT ;  /* 0x00000000ff007212 */ /* 0x000fc800078e33ff */
[----:B---3--:R-:W2:Y:S07]  /*5a50*/  REDUX UR6, R0 ;  /* 0x00000000000673c4 */ /* 0x008eae0000000000 */
[----:B------:R-:W-:-:S03]  /*5a60*/  ULOP3.LUT UR5, URZ, UR4, URZ, 0x33, !UPT ;  /* 0x00000004ff057292 */ /* 0x000fc6000f8e33ff */
[----:B------:R-:W-:Y:S02]  /*5a70*/  VOTEU.ANY UR4, UPT, PT ;  /* 0x0000000000047886 */ /* 0x000fe400038e0100 */
[----:B------:R-:W-:Y:S01]  /*5a80*/  UFLO.U32 UR4, UR4 ;  /* 0x00000004000472bd */ /* 0x000fe200080e0000 */
[----:B------:R-:W-:-:S04]  /*5a90*/  IMAD.U32 R2, RZ, RZ, UR5 ;  /* 0x00000005ff027e24 */ /* 0x000fc8000f8e00ff */
[----:B------:R-:W3:Y:S02]  /*5aa0*/  REDUX UR7, R2 ;  /* 0x00000000020773c4 */ /* 0x000ee40000000000 */
[----:B------:R4:W-:Y:S01]  /*5ab0*/  UTCATOMSWS.AND URZ, UR5 ;  /* 0x0000000500ff79e3 */ /* 0x0009e20008000000 */
[----:B--2---:R-:W-:Y:S01]  /*5ac0*/  IMAD.U32 R0, RZ, RZ, UR6 ;  /* 0x00000006ff007e24 */ /* 0x004fe2000f8e00ff */
[----:B-1----:R-:W-:Y:S01]  /*5ad0*/  ISETP.EQ.U32.AND P0, PT, R3, UR4, PT ;  /* 0x0000000403007c0c */ /* 0x002fe2000bf02070 */
[----:B---3--:R-:W-:-:S12]  /*5ae0*/  IMAD.U32 R2, RZ, RZ, UR7 ;  /* 0x00000007ff027e24 */ /* 0x008fd8000f8e00ff */
[----:B------:R4:W-:Y:S04]  /*5af0*/  @P0 ATOMS.AND RZ, [UR8+0x14], R2 ;  /* 0x00001402ffff098c */ /* 0x0009e8000a800008 */
[----:B------:R4:W-:Y:S01]  /*5b00*/  @P0 ATOMS.AND RZ, [UR8+0x18], R0 ;  /* 0x00001800ffff098c */ /* 0x0009e2000a800008 */
[----:B------:R-:W-:Y:S05]  /*5b10*/  BRA `(.L_x_109) ;  /* 0x0000000000147947 */ /* 0x000fea0003800000 */
.L_x_108:
[----:B------:R-:W-:Y:S02]  /*5b20*/  MOV R2, 0x5b40 ;  /* 0x00005b4000027802 */ /* 0x000fe40000000f00 */
[----:B---3-5:R-:W-:Y:S05]  /*5b30*/  CALL.REL.NOINC `($__internal_0_$__cuda_sm10x_tcgen05_guardrail_trap_col_being_dealloced_not_returned_by_alloc) ;  /* 0x0000005400b07944 */ /* 0x028fea0003c00000 */
[----:B------:R-:W-:Y:S05]  /*5b40*/  BRA `(.L_x_109) ;  /* 0x0000000000087947 */ /* 0x000fea0003800000 */
.L_x_107:
[----:B------:R-:W-:Y:S02]  /*5b50*/  MOV R2, 0x5b70 ;  /* 0x00005b7000027802 */ /* 0x000fe40000000f00 */
[----:B---3-5:R-:W-:Y:S05]  /*5b60*/  CALL.REL.NOINC `($__internal_2_$__cuda_sm10x_tcgen05_guardrail_trap_unallocated_columns_being_dealloced) ;  /* 0x0000005400bc7944 */ /* 0x028fea0003c00000 */
.L_x_109:
[----:B------:R-:W-:Y:S01]  /*5b70*/  NOP ;  /* 0x0000000000007918 */ /* 0x000fe20000000000 */
[----:B----4-:R-:W-:Y:S05]  /*5b80*/  EXIT ;  /* 0x000000000000794d */ /* 0x010fea0003800000 */
.L_x_81:
[----:B------:R-:W2:Y:S01]  /*5b90*/  LDCU UR5, c[0x0][0x384] ;  /* 0x00007080ff0577ac */ /* 0x000ea20008000800 */
[----:B------:R-:W-:Y:S02]  /*5ba0*/  UISETP.NE.OR UP0, UPT, UR18, 0x3, !UP3 ;  /* 0x000000031200788c */ /* 0x000fe4000df05670 */
[----:B--2---:R-:W-:-:S07]  /*5bb0*/  UIADD3 UR5, UPT, UPT, UR5, 0x3f, URZ ;  /* 0x0000003f05057890 */ /* 0x004fce000fffe0ff */
[----:B------:R-:W-:Y:S05]  /*5bc0*/  BRA.U UP0, `(.L_x_110) ;  /* 0x0000001500647547 */ /* 0x000fea000b800000 */
[----:B------:R-:W-:Y:S01]  /*5bd0*/  USHF.R.S32.HI UR4, URZ, 0x1f, UR5 ;  /* 0x0000001fff047899 */ /* 0x000fe20008011405 */
[----:B------:R-:W2:Y:S01]  /*5be0*/  S2UR UR8, SR_CgaCtaId ;  /* 0x00000000000879c3 */ /* 0x000ea20000008800 */
[----:B------:R-:W3:Y:S01]  /*5bf0*/  LDCU UR45, c[0x0][0x370] ;  /* 0x00006e00ff2d77ac */ /* 0x000ee20008000800 */
[----:B------:R-:W-:Y:S02]  /*5c00*/  HFMA2 R10, -RZ, RZ, 0, 5.9604644775390625e-08 ;  /* 0x00000001ff0a7431 */ /* 0x000fe400000001ff */
[----:B------:R-:W-:Y:S01]  /*5c10*/  IMAD.MOV.U32 R9, RZ, RZ, RZ ;  /* 0x000000ffff097224 */ /* 0x000fe200078e00ff */
[----:B------:R-:W-:Y:S01]  /*5c20*/  ULEA.HI UR4, UR4, UR5, URZ, 0x6 ;  /* 0x0000000504047291 */ /* 0x000fe2000f8f30ff */
[----:B------:R-:W4:Y:S02]  /*5c30*/  LDCU.128 UR40, c[0x0][0xb10] ;  /* 0x00016200ff2877ac */ /* 0x000f240008000c00 */
[----:B------:R-:W1:Y:S01]  /*5c40*/  LDC.64 R14, c[0x0][0x348] ;  /* 0x0000d200ff0e7b82 */ /* 0x000e620000000a00 */
[----:B------:R-:W-:Y:S01]  /*5c50*/  USHF.R.S32.HI UR33, URZ, 0x6, UR4 ;  /* 0x00000006ff217899 */ /* 0x000fe20008011404 */
[----:B------:R-:W4:Y:S05]  /*5c60*/  LDCU UR44, c[0x0][0x374] ;  /* 0x00006e80ff2c77ac */ /* 0x000f2a0008000800 */
[----:B------:R-:W-:Y:S01]  /*5c70*/  IMAD.U32 R2, RZ, RZ, UR33 ;  /* 0x00000021ff027e24 */ /* 0x000fe2000f8e00ff */
[----:B------:R-:W3:Y:S04]  /*5c80*/  LDCU.64 UR4, c[0x0][0x888] ;  /* 0x00011100ff0477ac */ /* 0x000ee80008000a00 */
[----:B------:R-:W-:Y:S01]  /*5c90*/  IABS R0, R2 ;  /* 0x0000000200007213 */ /* 0x000fe20000000000 */
[----:B------:R-:W2:Y:S03]  /*5ca0*/  LDCU.64 UR34, c[0x0][0x890] ;  /* 0x00011200ff2277ac */ /* 0x000ea60008000a00 */
[----:B------:R-:W-:Y:S01]  /*5cb0*/  R2UR UR32, R0 ;  /* 0x00000000002072ca */ /* 0x000fe200000e0000 */
[----:B------:R-:W1:Y:S01]  /*5cc0*/  LDCU UR30, c[0x0][0xb0c] ;  /* 0x00016180ff1e77ac */ /* 0x000e620008000800 */
[----:B------:R-:W1:Y:S01]  /*5cd0*/  LDCU UR54, c[0x0][0xb20] ;  /* 0x00016400ff3677ac */ /* 0x000e620008000800 */
[----:B------:R-:W1:Y:S10]  /*5ce0*/  LDCU UR38, c[0x0][0x388] ;  /* 0x00007100ff2677ac */ /* 0x000e740008000800 */
[----:B------:R-:W1:Y:S01]  /*5cf0*/  I2F.RP R0, UR32 ;  /* 0x0000002000007d06 */ /* 0x000e620008209400 */
[----:B---3--:R-:W-:Y:S01]  /*5d00*/  UISETP.NE.U32.AND UP0, UPT, UR4, URZ, UPT ;  /* 0x000000ff0400728c */ /* 0x008fe2000bf05070 */
[----:B------:R-:W3:Y:S03]  /*5d10*/  LDCU UR4, c[0x0][0xb30] ;  /* 0x00016600ff0477ac */ /* 0x000ee60008000800 */
[----:B------:R-:W-:Y:S01]  /*5d20*/  UISETP.NE.AND.EX UP0, UPT, UR5, URZ, UPT, UP0 ;  /* 0x000000ff0500728c */ /* 0x000fe2000bf05300 */
[----:B------:R-:W-:Y:S01]  /*5d30*/  UMOV UR31, 0x400 ;  /* 0x00000400001f7882 */ /* 0x000fe20000000000 */
[----:B----4-:R-:W-:-:S02]  /*5d40*/  UIMAD.WIDE.U32 UR10, UR44, UR43, URZ ;  /* 0x0000002b2c0a72a5 */ /* 0x010fc4000f8e00ff */
[----:B--2---:R-:W-:Y:S02]  /*5d50*/  ULEA UR31, UR8, UR31, 0x18 ;  /* 0x0000001f081f7291 */ /* 0x004fe4000f8ec0ff */
[----:B------:R-:W-:Y:S01]  /*5d60*/  UIMAD.WIDE.U32 UR8, UR45, UR40, URZ ;  /* 0x000000282d0872a5 */ /* 0x000fe2000f8e00ff */
[----:B-1----:R-:W1:Y:S01]  /*5d70*/  MUFU.RCP R0, R0 ;  /* 0x0000000000007308 */ /* 0x002e620000001000 */
[----:B------:R-:W-:Y:S01]  /*5d80*/  UMOV UR6, URZ ;  /* 0x000000ff00067c82 */ /* 0x000fe20008000000 */
[----:B------:R-:W-:Y:S02]  /*5d90*/  UP2UR UR52, UPR, URZ, 0x1 ;  /* 0x00000001ff347883 */ /* 0x000fe40008000000 */
[----:B------:R-:W-:Y:S02]  /*5da0*/  UISETP.NE.AND UP0, UPT, UR39, 0x1, UPT ;  /* 0x000000012700788c */ /* 0x000fe4000bf05270 */
[----:B------:R-:W-:Y:S02]  /*5db0*/  UISETP.NE.U32.AND UP0, UPT, UR34, URZ, UPT ;  /* 0x000000ff2200728c */ /* 0x000fe4000bf05070 */
[----:B------:R-:W-:-:S02]  /*5dc0*/  UIADD3 UR46, UPT, UPT, UR31, 0x278, URZ ;  /* 0x000002781f2e7890 */ /* 0x000fc4000fffe0ff */
[----:B------:R-:W-:Y:S01]  /*5dd0*/  UISETP.GE.AND UP3, UPT, UR39, 0x1, UPT ;  /* 0x000000012700788c */ /* 0x000fe2000bf66270 */
[----:B------:R-:W-:Y:S01]  /*5de0*/  UMOV UR50, UR9 ;  /* 0x0000000900327c82 */ /* 0x000fe20008000000 */
[----:B------:R-:W-:Y:S01]  /*5df0*/  UMOV UR48, UR11 ;  /* 0x0000000b00307c82 */ /* 0x000fe20008000000 */
[----:B------:R-:W-:Y:S02]  /*5e00*/  UISETP.NE.AND UP3, UPT, UR30, 0x1, UPT ;  /* 0x000000011e00788c */ /* 0x000fe4000bf65270 */
[----:B------:R-:W-:Y:S01]  /*5e10*/  UISETP.NE.AND.EX UP5, UPT, UR35, URZ, UPT, UP0 ;  /* 0x000000ff2300728c */ /* 0x000fe2000bfa5300 */
[----:B-1----:R-:W-:Y:S01]  /*5e20*/  VIADD R0, R0, 0xffffffe ;  /* 0x0ffffffe00007836 */ /* 0x002fe20000000000 */
[----:B------:R-:W-:Y:S01]  /*5e30*/  UMOV UR25, URZ ;  /* 0x000000ff00197c82 */ /* 0x000fe20008000000 */
[----:B------:R-:W-:Y:S01]  /*5e40*/  UPLOP3.LUT UP2, UPT, UPT, UPT, UPT, 0x40, 0x4 ;  /* 0x000000000004789c */ /* 0x000fe20003f4e870 */
[----:B------:R-:W1:Y:S03]  /*5e50*/  LDCU.64 UR22, c[0x0][0xb28] ;  /* 0x00016500ff1677ac */ /* 0x000e660008000a00 */
[----:B------:R-:W2:Y:S01]  /*5e60*/  F2I.FTZ.U32.TRUNC.NTZ R0, R0 ;  /* 0x0000000000007305 */ /* 0x000ea2000021f000 */
[----:B------:R-:W-:-:S02]  /*5e70*/  UPRMT UR46, URZ, 0x654, UR46 ;  /* 0x00000654ff2e7896 */ /* 0x000fc4000800002e */
[----:B------:R-:W-:Y:S02]  /*5e80*/  USHF.R.U32.HI UR50, URZ, UR41, UR50 ;  /* 0x00000029ff327299 */ /* 0x000fe40008011632 */
[----:B------:R-:W-:Y:S02]  /*5e90*/  USHF.R.U32.HI UR48, URZ, UR54, UR48 ;  /* 0x00000036ff307299 */ /* 0x000fe40008011630 */
[----:B------:R-:W-:Y:S02]  /*5ea0*/  UISETP.NE.AND UP3, UPT, UR42, 0x1, UPT ;  /* 0x000000012a00788c */ /* 0x000fe4000bf65270 */
[----:B---3--:R-:W-:Y:S02]  /*5eb0*/  UISETP.NE.AND UP4, UPT, UR4, 0x1, UPT ;  /* 0x000000010400788c */ /* 0x008fe4000bf85270 */
[----:B------:R-:W-:Y:S02]  /*5ec0*/  UISETP.NE.AND UP0, UPT, UR38, URZ, UPT ;  /* 0x000000ff2600728c */ /* 0x000fe4000bf05270 */
[----:B------:R-:W-:Y:S01]  /*5ed0*/  UISETP.NE.AND UP6, UPT, UR33, URZ, UPT ;  /* 0x000000ff2100728c */ /* 0x000fe2000bfc5270 */
[----:B--2---:R-:W-:-:S02]  /*5ee0*/  R2UR UR7, R0 ;  /* 0x00000000000772ca */ /* 0x004fc400000e0000 */
[----:B------:R-:W-:Y:S02]  /*5ef0*/  IABS R0, R2 ;  /* 0x0000000200007213 */ /* 0x000fe40000000000 */
[----:B------:R-:W-:-:S03]  /*5f00*/  MOV R2, 0x1000 ;  /* 0x0000100000027802 */ /* 0x000fc60000000f00 */
[----:B------:R-:W-:-:S05]  /*5f10*/  IMAD.MOV R0, RZ, RZ, -R0 ;  /* 0x000000ffff007224 */ /* 0x000fca00078e0a00 */
[----:B------:R-:W-:Y:S01]  /*5f20*/  R2UR UR51, R0 ;  /* 0x00000000003372ca */ /* 0x000fe200000e0000 */
[----:B------:R-:W-:-:S04]  /*5f30*/  UIADD3 UR5, UPT, UPT, URZ, -UR7, URZ ;  /* 0x80000007ff057290 */ /* 0x000fc8000fffe0ff */
[----:B------:R-:W-:-:S04]  /*5f40*/  UIMAD UR5, UR5, UR32, URZ ;  /* 0x00000020050572a4 */ /* 0x000fc8000f8e02ff */
[----:B------:R-:W-:-:S07]  /*5f50*/  UIMAD.WIDE.U32 UR6, UR7, UR5, UR6 ;  /* 0x00000005070672a5 */ /* 0x000fce000f8e0006 */
[----:B-1----:R-:W-:-:S05]  /*5f60*/  UMOV UR47, UR7 ;  /* 0x00000007002f7c82 */ /* 0x002fca0008000000 */
.L_x_119:
[----:B------:R-:W-:Y:S04]  /*5f70*/  SHF.L.U32 R3, R9, 0x1f, RZ ;  /* 0x0000001f09037819 */ /* 0x000fe800000006ff */
[----:B------:R-:W1:Y:S02]  /*5f80*/  SYNCS.PHASECHK.TRANS64.TRYWAIT P0, [UR31+0x270], R3 ;  /* 0x00027003ff0075a7 */ /* 0x000e64000800111f */
[----:B-12---:R-:W-:Y:S05]  /*5f90*/  @!P0 BRA `(.L_x_111) ;  /* 0x0000004c00b48947 */ /* 0x006fea0003800000 */
.L_x_246:
[----:B------:R-:W2:Y:S01]  /*5fa0*/  LDS.128 R4, [UR31+0x2b0] ;  /* 0x0002b01fff047984 */ /* 0x000ea20008000c00 */
[----:B------:R-:W-:Y:S01]  /*5fb0*/  UISETP.GE.AND UP0, UPT, UR39, 0x1, UPT ;  /* 0x000000012700788c */ /* 0x000fe2000bf06270 */
[----:B------:R-:W-:Y:S01]  /*5fc0*/  @!PT LDS RZ, [RZ] ;  /* 0x00000000fffff984 */ /* 0x000fe20000000800 */
[----:B------:R-:W-:Y:S01]  /*5fd0*/  @!PT LDS RZ, [RZ] ;  /* 0x00000000fffff984 */ /* 0x000fe20000000800 */
[----:B------:R-:W-:Y:S01]  /*5fe0*/  @!PT LDS RZ, [RZ] ;  /* 0x00000000fffff984 */ /* 0x000fe20000000800 */
[----:B------:R-:W-:Y:S01]  /*5ff0*/  @!PT LDS RZ, [RZ] ;  /* 0x00000000fffff984 */ /* 0x000fe20000000800 */
[----:B------:R3:W-:Y:S06]  /*6000*/  MEMBAR.ALL.CTA ;  /* 0x0000000000007992 */ /* 0x0007ec0000008000 */
[----:B---3--:R-:W3:Y:S02]  /*6010*/  FENCE.VIEW.ASYNC.S ;  /* 0x00000000000073c6 */ /* 0x008ee40000000000 */
[----:B---3--:R-:W-:Y:S01]  /*6020*/  SYNCS.ARRIVE.TRANS64.RED.A1T0 RZ, [UR46], RZ ;  /* 0x000000ffffff79a7 */ /* 0x008fe2000810042e */
[----:B--2---:R-:W-:Y:S11]  /*6030*/  LOP3.LUT P0, RZ, R6, 0x1, RZ, 0xc0, !PT ;  /* 0x0000000106ff7812 */ /* 0x004ff6000780c0ff */
[----:B------:R-:W-:Y:S02]  /*6040*/  @!UPT UIADD3 URZ, UPT, UPT, URZ, URZ, URZ ;  /* 0x000000fffffff290 */ /* 0x000fe4000fffe0ff */
[----:B------:R-:W-:Y:S01]  /*6050*/  VOTEU.ANY UP3, P0 ;  /* 0x0000000000ff7886 */ /* 0x000fe20000060100 */
[----:B------:R-:W-:Y:S11]  /*6060*/  PLOP3.LUT P0, PT, PT, PT, UP3, 0x80, 0x8 ;  /* 0x000000000008781c */ /* 0x000ff60003f0f038 */
[----:B------:R-:W-:Y:S02]  /*6070*/  @!UPT UIADD3 URZ, UPT, UPT, URZ, URZ, URZ ;  /* 0x000000fffffff290 */ /* 0x000fe4000fffe0ff */
[----:B-1----:R-:W-:Y:S02]  /*6080*/  @P0 MOV R3, R4 ;  /* 0x0000000400030202 */ /* 0x002fe40000000f00 */
[----:B------:R-:W-:Y:S02]  /*6090*/  @P0 LOP3.LUT R0, R5, 0xffff, RZ, 0xc0, !PT ;  /* 0x0000ffff05000812 */ /* 0x000fe400078ec0ff */
[----:B------:R-:W-:Y:S02]  /*60a0*/  @P0 R2UR UR5, R3 ;  /* 0x00000000030502ca */ /* 0x000fe400000e0000 */
[----:B------:R-:W-:Y:S11]  /*60b0*/  @P0 R2UR UR4, R0 ;  /* 0x00000000000402ca */ /* 0x000ff600000e0000 */
[----:B------:R-:W-:Y:S02]  /*60c0*/  @UP3 UMOV UR15, UR5 ;  /* 0x00000005000f3c82 */ /* 0x000fe40008000000 */
[----:B------:R-:W-:Y:S01]  /*60d0*/  @UP3 UMOV UR14, UR4 ;  /* 0x00000004000e3c82 */ /* 0x000fe20008000000 */
[----:B------:R-:W-:Y:S05]  /*60e0*/  BRA.U !UP0, `(.L_x_112) ;  /* 0x0000000108c07547 */ /* 0x000fea000b800000 */
[----:B------:R-:W-:Y:S02]  /*60f0*/  UP2UR UR18, UPR, URZ, 0x4 ;  /* 0x00000004ff127883 */ /* 0x000fe40008000000 */
[----:B------:R-:W-:Y:S02]  /*6100*/  UISETP.NE.AND UP2, UPT, UR42, 0x1, UPT ;  /* 0x000000012a00788c */ /* 0x000fe4000bf45270 */
[----:B------:R-:W-:Y:S02]  /*6110*/  UIMAD.WIDE.U32 UR6, UR14, UR43, URZ ;  /* 0x0000002b0e0672a5 */ /* 0x000fe4000f8e00ff */
[----:B------:R-:W-:Y:S02]  /*6120*/  UIMAD.WIDE.U32 UR10, UR15, UR40, URZ ;  /* 0x000000280f0a72a5 */ /* 0x000fe4000f8e00ff */
[----:B------:R-:W-:Y:S02]  /*6130*/  USEL UR4, UR44, UR48, !UP2 ;  /* 0x000000302c047287 */ /* 0x000fe4000d000000 */
[----:B------:R-:W-:Y:S02]  /*6140*/  UISETP.NE.AND UP0, UPT, UR30, 0x1, UPT ;  /* 0x000000011e00788c */ /* 0x000fe4000bf05270 */
[----:B------:R-:W-:Y:S02]  /*6150*/  UP2UR UR20, UPR, URZ, 0x2 ;  /* 0x00000002ff147883 */ /* 0x000fe40008000000 */
[----:B------:R-:W-:Y:S02]  /*6160*/  UISETP.NE.AND UP1, UPT, UR39, 0x1, UPT ;  /* 0x000000012700788c */ /* 0x000fe4000bf25270 */
[----:B------:R-:W-:Y:S02]  /*6170*/  UIMAD.WIDE.U32 UR12, UR4, UR22, URZ ;  /* 0x00000016040c72a5 */ /* 0x000fe4000f8e00ff */
[----:B------:R-:W-:Y:S01]  /*6180*/  USEL UR9, UR45, UR50, !UP0 ;  /* 0x000000322d097287 */ /* 0x000fe2000c000000 */
[----:B------:R-:W-:Y:S01]  /*6190*/  UMOV UR6, UR7 ;  /* 0x0000000700067c82 */ /* 0x000fe20008000000 */
[----:B------:R-:W-:Y:S01]  /*61a0*/  UMOV UR5, UR11 ;  /* 0x0000000b00057c82 */ /* 0x000fe20008000000 */
[----:B------:R-:W-:Y:S02]  /*61b0*/  USHF.R.U32.HI UR7, URZ, UR54, UR6 ;  /* 0x00000036ff077299 */ /* 0x000fe40008011606 */
[----:B------:R-:W-:Y:S02]  /*61c0*/  USHF.R.U32.HI UR6, URZ, UR41, UR5 ;  /* 0x00000029ff067299 */ /* 0x000fe40008011605 */
[----:B------:R-:W-:Y:S02]  /*61d0*/  UIMAD.WIDE.U32 UR16, UR9, UR22, URZ ;  /* 0x00000016091072a5 */ /* 0x000fe4000f8e00ff */
[----:B------:R-:W-:Y:S02]  /*61e0*/  USEL UR8, UR14, UR7, !UP2 ;  /* 0x000000070e087287 */ /* 0x000fe4000d000000 */
[----:B------:R-:W-:Y:S02]  /*61f0*/  UISETP.NE.AND UP2, UPT, UR18, URZ, UPT ;  /* 0x000000ff1200728c */ /* 0x000fe4000bf45270 */
[----:B------:R-:W-:Y:S01]  /*6200*/  UIMAD.WIDE.U32 UR10, UR8, UR22, URZ ;  /* 0x00000016080a72a5 */ /* 0x000fe2000f8e00ff */
[----:B------:R-:W-:Y:S02]  /*6210*/  UMOV UR5, UR13 ;  /* 0x0000000d00057c82 */ /* 0x000fe40008000000 */
[----:B------:R-:W-:Y:S03]  /*6220*/  @UP1 USHF.R.U32.HI UR4, URZ, UR23, UR5 ;  /* 0x00000017ff041299 */ /* 0x000fe60008011605 */
[----:B------:R-:W-:Y:S01]  /*6230*/  UMOV UR5, UR17 ;  /* 0x0000001100057c82 */ /* 0x000fe20008000000 */
[----:B------:R-:W-:Y:S02]  /*6240*/  UIMAD UR4, UR39, UR4, URZ ;  /* 0x00000004270472a4 */ /* 0x000fe4000f8e02ff */
[----:B------:R-:W-:Y:S02]  /*6250*/  @UP1 USHF.R.U32.HI UR9, URZ, UR23, UR5 ;  /* 0x00000017ff091299 */ /* 0x000fe40008011605 */
[----:B------:R-:W-:Y:S02]  /*6260*/  USEL UR5, UR15, UR6, !UP0 ;  /* 0x000000060f057287 */ /* 0x000fe4000c000000 */
[----:B------:R-:W-:Y:S02]  /*6270*/  UIMAD UR6, UR39, UR9, URZ ;  /* 0x00000009270672a4 */ /* 0x000fe4000f8e02ff */
[----:B------:R-:W-:Y:S03]  /*6280*/  UISETP.GE.AND UP0, UPT, UR8, UR4, UPT ;  /* 0x000000040800728c */ /* 0x000fe6000bf06270 */
[----:B------:R-:W-:Y:S01]  /*6290*/  UMOV UR4, UR11 ;  /* 0x0000000b00047c82 */ /* 0x000fe20008000000 */
[----:B------:R-:W-:Y:S02]  /*62a0*/  UISETP.GE.OR UP0, UPT, UR5, UR6, UP0 ;  /* 0x000000060500728c */ /* 0x000fe40008706670 */
[----:B------:R-:W-:Y:S02]  /*62b0*/  USHF.R.U32.HI UR4, URZ, UR23, UR4 ;  /* 0x00000017ff047299 */ /* 0x000fe40008011604 */
[----:B------:R-:W-:Y:S02]  /*62c0*/  UIMAD.WIDE.U32 UR6, UR5, UR22, URZ ;  /* 0x00000016050672a5 */ /* 0x000fe4000f8e00ff */
[----:B------:R-:W-:Y:S04]  /*62d0*/  USEL UR10, UR8, UR4, !UP1 ;  /* 0x00000004080a7287 */ /* 0x000fe8000c800000 */
[----:B------:R-:W-:Y:S01]  /*62e0*/  UIADD3 UR11, UPT, UPT, -UR10, URZ, URZ ;  /* 0x000000ff0a0b7290 */ /* 0x000fe2000fffe1ff */
[----:B------:R-:W-:Y:S01]  /*62f0*/  @!UP0 UMOV UR4, UR7 ;  /* 0x0000000700048c82 */ /* 0x000fe20008000000 */
[----:B------:R-:W-:Y:S02]  /*6300*/  UIADD3 UR7, UPT, UPT, -UR8, URZ, URZ ;  /* 0x000000ff08077290 */ /* 0x000fe4000fffe1ff */
[----:B------:R-:W-:Y:S02]  /*6310*/  @!UP0 USHF.R.U32.HI UR4, URZ, UR23, UR4 ;  /* 0x00000017ff048299 */ /* 0x000fe40008011604 */
[----:B------:R-:W-:Y:S02]  /*6320*/  UIMAD UR6, UR39, UR11, UR8 ;  /* 0x0000000b270672a4 */ /* 0x000fe4000f8e0208 */
[----:B------:R-:W-:Y:S02]  /*6330*/  @!UP0 USEL UR4, UR5, UR4, !UP1 ;  /* 0x0000000405048287 */ /* 0x000fe4000c800000 */
[----:B------:R-:W-:Y:S02]  /*6340*/  UISETP.NE.AND UP1, UPT, UR20, URZ, UPT ;  /* 0x000000ff1400728c */ /* 0x000fe4000bf25270 */
[----:B------:R-:W-:Y:S02]  /*6350*/  @!UP0 UIMAD UR6, UR9, UR6, UR4 ;  /* 0x00000006090682a4 */ /* 0x000fe4000f8e0204 */
[----:B------:R-:W-:Y:S02]  /*6360*/  @!UP0 UIADD3 UR9, UPT, UPT, UR10, -UR4, URZ ;  /* 0x800000040a098290 */ /* 0x000fe4000fffe0ff */
[----:B------:R-:W-:Y:S02]  /*6370*/  UIADD3 UR4, UPT, UPT, -UR5, URZ, URZ ;  /* 0x000000ff05047290 */ /* 0x000fe4000fffe1ff */
[----:B------:R-:W-:Y:S03]  /*6380*/  @!UP0 UIMAD UR8, UR9, UR39, UR5 ;  /* 0x00000027090882a4 */ /* 0x000fe6000f8e0205 */
[----:B------:R-:W-:Y:S01]  /*6390*/  @!UP0 UMOV UR5, UR6 ;  /* 0x0000000600058c82 */ /* 0x000fe20008000000 */
[----:B------:R-:W-:Y:S02]  /*63a0*/  UIMAD UR6, UR30, UR4, UR15 ;  /* 0x000000041e0672a4 */ /* 0x000fe4000f8e020f */
[----:B------:R-:W-:Y:S02]  /*63b0*/  UIMAD UR4, UR42, UR7, UR14 ;  /* 0x000000072a0472a4 */ /* 0x000fe4000f8e020e */
[----:B------:R-:W-:Y:S02]  /*63c0*/  UIMAD UR15, UR5, UR30, UR6 ;  /* 0x0000001e050f72a4 */ /* 0x000fe4000f8e0206 */
[----:B------:R-:W-:Y:S11]  /*63d0*/  UIMAD UR14, UR8, UR42, UR4 ;  /* 0x0000002a080e72a4 */ /* 0x000ff6000f8e0204 */
[----:B------:R-:W-:Y:S01]  /*63e0*/  @!UPT UIADD3 URZ, UPT, UPT, URZ, URZ, URZ ;  /* 0x000000fffffff290 */ /* 0x000fe2000fffe0ff */
.L_x_112:
[----:B------:R-:W1:Y:S01]  /*63f0*/  @!UP4 LDCU.128 UR8, c[0x0][0xb10] ;  /* 0x00016200ff08c7ac */ /* 0x000e620008000c00 */
[----:B------:R-:W-:Y:S04]  /*6400*/  MOV R0, UR19 ;  /* 0x0000001300007c02 */ /* 0x000fe80008000f00 */
[----:B------:R-:W-:Y:S01]  /*6410*/  IABS R0, R0 ;  /* 0x0000000000007213 */ /* 0x000fe20000000000 */
[----:B------:R-:W2:Y:S01]  /*6420*/  @!UP4 LDCU UR5, c[0x0][0xb0c] ;  /* 0x00016180ff05c7ac */ /* 0x000ea20008000800 */
[----:B-1----:R-:W-:Y:S07]  /*6430*/  UIMAD.WIDE.U32 UR6, UR15, UR8, URZ ;  /* 0x000000080f0672a5 */ /* 0x002fee000f8e00ff */
[----:B------:R-:W-:Y:S01]  /*6440*/  @!UP4 UMOV UR4, UR7 ;  /* 0x000000070004cc82 */ /* 0x000fe20008000000 */
[----:B--2---:R-:W-:Y:S02]  /*6450*/  @!UP4 UISETP.NE.AND UP0, UPT, UR5, 0x1, UPT ;  /* 0x000000010500c88c */ /* 0x004fe4000bf05270 */
[----:B------:R-:W-:Y:S02]  /*6460*/  @!UP4 USHF.R.U32.HI UR4, URZ, UR9, UR4 ;  /* 0x00000009ff04c299 */ /* 0x000fe40008011604 */
[----:B------:R-:W-:Y:S02]  /*6470*/  UIMAD.WIDE.U32 UR6, UR14, UR11, URZ ;  /* 0x0000000b0e0672a5 */ /* 0x000fe4000f8e00ff */
[----:B------:R-:W-:Y:S02]  /*6480*/  @!UP4 USEL UR8, UR15, UR4, !UP0 ;  /* 0x000000040f08c287 */ /* 0x000fe4000c000000 */
[----:B------:R-:W-:Y:S03]  /*6490*/  @!UP4 UISETP.NE.AND UP0, UPT, UR10, 0x1, UPT ;  /* 0x000000010a00c88c */ /* 0x000fe6000bf05270 */
[----:B------:R-:W-:Y:S02]  /*64a0*/  @!UP4 UMOV UR6, UR7 ;  /* 0x000000070006cc82 */ /* 0x000fe40008000000 */
[----:B------:R-:W1:Y:S02]  /*64b0*/  @!UP4 LDCU UR4, c[0x0][0xb20] ;  /* 0x00016400ff04c7ac */ /* 0x000e640008000800 */
[----:B-1----:R-:W-:Y:S04]  /*64c0*/  @!UP4 USHF.R.U32.HI UR6, URZ, UR4, UR6 ;  /* 0x00000004ff06c299 */ /* 0x002fe80008011606 */
[----:B------:R-:W-:Y:S04]  /*64d0*/  @!UP4 USEL UR6, UR14, UR6, !UP0 ;  /* 0x000000060e06c287 */ /* 0x000fe8000c000000 */
[----:B------:R-:W-:Y:S02]  /*64e0*/  @!UP4 UIADD3 UR4, UPT, UPT, -UR8, UR6, URZ ;  /* 0x000000060804c290 */ /* 0x000fe4000fffe1ff */
[----:B------:R-:W-:Y:S02]  /*64f0*/  @!UP4 UIADD3 UR6, UPT, UPT, UR8, -UR6, URZ ;  /* 0x800000060806c290 */ /* 0x000fe4000fffe0ff */
[----:B------:R-:W-:Y:S02]  /*6500*/  @!UP4 UIMAD UR15, UR4, UR5, UR15 ;  /* 0x00000005040fc2a4 */ /* 0x000fe4000f8e020f */
[----:B------:R-:W-:Y:S01]  /*6510*/  @!UP4 UIMAD UR14, UR6, UR10, UR14 ;  /* 0x0000000a060ec2a4 */ /* 0x000fe2000f8e020e */
[----:B------:R-:W-:Y:S11]  /*6520*/  BRA.U UP2, `(.L_x_113) ;  /* 0x0000000102107547 */ /* 0x000ff6000b800000 */
[----:B------:R-:W-:Y:S04]  /*6530*/  MOV R8, UR53 ;  /* 0x0000003500087c02 */ /* 0x000fe80008000f00 */
[----:B------:R-:W-:Y:S04]  /*6540*/  SHF.L.U32 R8, R8, 0x1f, RZ ;  /* 0x0000001f08087819 */ /* 0x000fe800000006ff */
[----:B------:R-:W1:Y:S02]  /*6550*/  SYNCS.PHASECHK.TRANS64.TRYWAIT P1, [UR31+0x268], R8 ;  /* 0x00026808ff0075a7 */ /* 0x000e64000802111f */
[----:B-1----:R-:W-:Y:S05]  /*6560*/  @!P1 BRA `(.L_x_114) ;  /* 0x0000004800589947 */ /* 0x002fea0003800000 */
.L_x_113:
[----:B------:R-:W-:Y:S01]  /*6570*/  UISETP.NE.AND UP2, UPT, UR38, URZ, UPT ;  /* 0x000000ff2600728c */ /* 0x000fe2000bf45270 */
[----:B------:R-:W-:Y:S01]  /*6580*/  R2UR UR4, R0 ;  /* 0x00000000000472ca */ /* 0x000fe200000e0000 */
[----:B------:R-:W-:Y:S01]  /*6590*/  USHF.L.U32 UR27, UR21, 0x6, URZ ;  /* 0x00000006151b7899 */ /* 0x000fe200080006ff */
[----:B-1----:R-:W-:Y:S05]  /*65a0*/  IMAD.U32 R8, RZ, RZ, UR38 ;  /* 0x00000026ff087e24 */ /* 0x002fea000f8e00ff */
[----:B------:R-:W-:Y:S04]  /*65b0*/  IABS R8, R8 ;  /* 0x0000000800087213 */ /* 0x000fe80000000000 */
[----:B------:R-:W1:Y:S02]  /*65c0*/  I2F.RP R12, R8 ;  /* 0x00000008000c7306 */ /* 0x000e640000209400 */
[----:B------:R-:W-:Y:S07]  /*65d0*/  UIMAD.WIDE.U32 UR6, UR47, UR4, URZ ;  /* 0x000000042f0672a5 */ /* 0x000fee000f8e00ff */
[----:B------:R-:W-:Y:S02]  /*65e0*/  UMOV UR28, UR7 ;  /* 0x00000007001c7c82 */ /* 0x000fe40008000000 */
[----:B------:R-:W-:Y:S04]  /*65f0*/  UIMAD UR4, UR28, UR51, UR4 ;  /* 0x000000331c0472a4 */ /* 0x000fe8000f8e0204 */
[----:B------:R-:W-:Y:S01]  /*6600*/  UISETP.GT.U32.AND UP0, UPT, UR32, UR4, UPT ;  /* 0x000000042000728c */ /* 0x000fe2000bf04070 */
[----:B-1----:R-:W1:Y:S10]  /*6610*/  MUFU.RCP R12, R12 ;  /* 0x0000000c000c7308 */ /* 0x002e740000001000 */
[----:B------:R-:W-:Y:S02]  /*6620*/  @!UP0 UIADD3 UR4, UPT, UPT, UR4, -UR32, URZ ;  /* 0x8000002004048290 */ /* 0x000fe4000fffe0ff */
[----:B------:R-:W-:Y:S02]  /*6630*/  @!UP0 UIADD3 UR28, UPT, UPT, UR28, 0x1, URZ ;  /* 0x000000011c1c8890 */ /* 0x000fe4000fffe0ff */
[----:B------:R-:W-:Y:S02]  /*6640*/  UISETP.GE.U32.AND UP0, UPT, UR4, UR32, UPT ;  /* 0x000000200400728c */ /* 0x000fe4000bf06070 */
[----:B------:R-:W-:Y:S01]  /*6650*/  ULOP3.LUT UR4, UR19, UR33, URZ, 0x3c, !UPT ;  /* 0x0000002113047292 */ /* 0x000fe2000f8e3cff */
[----:B-1----:R-:W-:Y:S04]  /*6660*/  VIADD R12, R12, 0xffffffe ;  /* 0x0ffffffe0c0c7836 */ /* 0x002fe80000000000 */
[----:B------:R1:W2:Y:S04]  /*6670*/  F2I.FTZ.U32.TRUNC.NTZ R13, R12 ;  /* 0x0000000c000d7305 */ /* 0x0002a8000021f000 */
[----:B------:R-:W-:Y:S02]  /*6680*/  @UP0 UIADD3 UR28, UPT, UPT, UR28, 0x1, URZ ;  /* 0x000000011c1c0890 */ /* 0x000fe4000fffe0ff */
[----:B------:R-:W-:Y:S01]  /*6690*/  UISETP.GE.AND UP0, UPT, UR4, URZ, UPT ;  /* 0x000000ff0400728c */ /* 0x000fe2000bf06270 */
[----:B-1----:R-:W-:Y:S01]  /*66a0*/  HFMA2 R12, -RZ, RZ, 0, 0 ;  /* 0x00000000ff0c7431 */ /* 0x002fe200000001ff */
[----:B--2---:R-:W-:Y:S09]  /*66b0*/  IADD3 R3, PT, PT, RZ, -R13, RZ ;  /* 0x8000000dff037210 */ /* 0x004ff20007ffe0ff */
[----:B------:R-:W-:Y:S02]  /*66c0*/  @!UP0 UIADD3 UR28, UPT, UPT, -UR28, URZ, URZ ;  /* 0x000000ff1c1c8290 */ /* 0x000fe4000fffe1ff */
[----:B------:R-:W-:Y:S01]  /*66d0*/  @!UP6 ULOP3.LUT UR28, URZ, UR33, URZ, 0x33, !UPT ;  /* 0x00000021ff1ce292 */ /* 0x000fe2000f8e33ff */
[----:B------:R-:W-:Y:S03]  /*66e0*/  IMAD R3, R3, R8, RZ ;  /* 0x0000000803037224 */ /* 0x000fe600078e02ff */
[----:B------:R-:W-:Y:S02]  /*66f0*/  ULOP3.LUT UR4, UR28, UR38, URZ, 0x3c, !UPT ;  /* 0x000000261c047292 */ /* 0x000fe4000f8e3cff */
[----:B------:R-:W-:Y:S02]  /*6700*/  IMAD.U32 R0, RZ, RZ, UR28 ;  /* 0x0000001cff007e24 */ /* 0x000fe4000f8e00ff */
[----:B------:R-:W-:Y:S01]  /*6710*/  UISETP.GE.AND UP0, UPT, UR4, URZ, UPT ;  /* 0x000000ff0400728c */ /* 0x000fe2000bf06270 */
[----:B------:R-:W-:Y:S01]  /*6720*/  IMAD.HI.U32 R13, R13, R3, R12 ;  /* 0x000000030d0d7227 */ /* 0x000fe200078e000c */
[----:B------:R-:W-:Y:S02]  /*6730*/  UIADD3 UR4, UPT, UPT, -UR28, URZ, URZ ;  /* 0x000000ff1c047290 */ /* 0x000fe4000fffe1ff */
[----:B------:R-:W-:Y:S02]  /*6740*/  IABS R0, R0 ;  /* 0x0000000000007213 */ /* 0x000fe40000000000 */
[----:B------:R-:W-:Y:S03]  /*6750*/  UIMAD UR4, UR33, UR4, UR19 ;  /* 0x00000004210472a4 */ /* 0x000fe6000f8e0213 */
[----:B------:R-:W-:Y:S01]  /*6760*/  IMAD.HI.U32 R13, R13, R0, RZ ;  /* 0x000000000d0d7227 */ /* 0x000fe200078e00ff */
[----:B------:R-:W-:Y:S03]  /*6770*/  USHF.L.U32 UR26, UR4, 0x6, URZ ;  /* 0x00000006041a7899 */ /* 0x000fe600080006ff */
[----:B------:R-:W-:Y:S04]  /*6780*/  IMAD.MOV R3, RZ, RZ, -R13 ;  /* 0x000000ffff037224 */ /* 0x000fe800078e0a0d */
[C---:B------:R-:W-:Y:S05]  /*6790*/  IMAD R0, R8.reuse, R3, R0 ;  /* 0x0000000308007224 */ /* 0x040fea00078e0200 */
[----:B------:R-:W-:Y:S11]  /*67a0*/  ISETP.GT.U32.AND P1, PT, R8, R0, PT ;  /* 0x000000000800720c */ /* 0x000ff60003f24070 */
[----:B------:R-:W-:Y:S02]  /*67b0*/  @!UPT UIADD3 URZ, UPT, UPT, URZ, URZ, URZ ;  /* 0x000000fffffff290 */ /* 0x000fe4000fffe0ff */
[-C--:B------:R-:W-:Y:S01]  /*67c0*/  @!P1 IADD3 R0, PT, PT, R0, -R8.reuse, RZ ;  /* 0x8000000800009210 */ /* 0x080fe20007ffe0ff */
[----:B------:R-:W-:Y:S01]  /*67d0*/  @!P1 VIADD R13, R13, 0x1 ;  /* 0x000000010d0d9836 */ /* 0x000fe20000000000 */
[----:B------:R-:W-:Y:S02]  /*67e0*/  ISETP.NE.U32.AND P1, PT, RZ, UR34, PT ;  /* 0x00000022ff007c0c */ /* 0x000fe4000bf25070 */
[----:B------:R-:W-:Y:S02]  /*67f0*/  ISETP.GE.U32.AND P2, PT, R0, R8, PT ;  /* 0x000000080000720c */ /* 0x000fe40003f46070 */
[----:B------:R-:W-:Y:S11]  /*6800*/  ISETP.NE.AND.EX P1, PT, RZ, UR35, PT, P1 ;  /* 0x00000023ff007c0c */ /* 0x000ff6000bf25310 */
[----:B------:R-:W-:Y:S04]  /*6810*/  @P2 IADD3 R13, PT, PT, R13, 0x1, RZ ;  /* 0x000000010d0d2810 */ /* 0x000fe80007ffe0ff */
[----:B------:R-:W-:Y:S11]  /*6820*/  R2UR UR29, R13 ;  /* 0x000000000d1d72ca */ /* 0x000ff600000e0000 */
[----:B------:R-:W-:Y:S02]  /*6830*/  @!UPT UIADD3 URZ, UPT, UPT, URZ, URZ, URZ ;  /* 0x000000fffffff290 */ /* 0x000fe4000fffe0ff */
[----:B------:R-:W-:Y:S02]  /*6840*/  @!UP0 UIADD3 UR29, UPT, UPT, -UR29, URZ, URZ ;  /* 0x000000ff1d1d8290 */ /* 0x000fe4000fffe1ff */
[----:B------:R-:W-:Y:S04]  /*6850*/  @!UP2 ULOP3.LUT UR29, URZ, UR38, URZ, 0x33, !UPT ;  /* 0x00000026ff1da292 */ /* 0x000fe8000f8e33ff */
[----:B------:R-:W-:Y:S04]  /*6860*/  UIADD3 UR5, UPT, UPT, -UR29, URZ, URZ ;  /* 0x000000ff1d057290 */ /* 0x000fe8000fffe1ff */
[----:B------:R-:W-:Y:S01]  /*6870*/  UIMAD UR28, UR38, UR5, UR28 ;  /* 0x00000005261c72a4 */ /* 0x000fe2000f8e021c */
[----:B------:R-:W-:Y:S11]  /*6880*/  BRA.U !UP5, `(.L_x_115) ;  /* 0x000000010d387547 */ /* 0x000ff6000b800000 */
[----:B------:R-:W-:Y:S01]  /*6890*/  UISETP.NE.AND UP1, UPT, UR52, URZ, UPT ;  /* 0x000000ff3400728c */ /* 0x000fe2000bf25270 */
[----:B------:R-:W-:Y:S01]  /*68a0*/  IMAD.MOV.U32 R45, RZ, RZ, 0x1 ;  /* 0x00000001ff2d7424 */ /* 0x000fe200078e00ff */
[----:B------:R-:W1:Y:S01]  /*68b0*/  LDCU.64 UR8, c[0x0][0x358] ;  /* 0x00006b00ff0877ac */ /* 0x000e620008000a00 */
[----:B------:R-:W-:Y:S03]  /*68c0*/  MOV R0, 0x1 ;  /* 0x0000000100007802 */ /* 0x000fe60000000f00 */
[----:B------:R-:W-:Y:S05]  /*68d0*/  PLOP3.LUT P2, PT, PT, PT, UP1, 0x80, 0x8 ;  /* 0x000000000008781c */ /* 0x000fea0003f4f018 */
[----:B------:R-:W2:Y:S01]  /*68e0*/  @UP1 LDCU.64 UR4, c[0x0][0x888] ;  /* 0x00011100ff0417ac */ /* 0x000ea20008000a00 */
[----:B------:R-:W-:Y:S07]  /*68f0*/  @UP1 UIMAD UR6, UR49, UR34, URZ ;  /* 0x00000022310612a4 */ /* 0x000fee000f8e02ff */
[----:B------:R-:W-:Y:S01]  /*6900*/  @!P2 PRMT R45, R0, 0x7610, R45 ;  /* 0x00007610002da816 */ /* 0x000fe2000000002d */
[----:B--2---:R-:W-:Y:S06]  /*6910*/  @UP1 UIMAD.WIDE UR4, UR6, 0x4, UR4 ;  /* 0x00000004060418a5 */ /* 0x004fec000f8e0204 */
[----:B-----5:R-:W-:Y:S01]  /*6920*/  IMAD.U32 R26, RZ, RZ, UR4 ;  /* 0x00000004ff1a7e24 */ /* 0x020fe2000f8e00ff */
[----:B------:R-:W-:Y:S04]  /*6930*/  MOV R27, UR5 ;  /* 0x00000005001b7c02 */ /* 0x000fe80008000f00 */
[----:B------:R-:W2:Y:S01]  /*6940*/  @!UP1 LDCU UR4, c[0x0][0x880] ;  /* 0x00011000ff0497ac */ /* 0x000ea20008000800 */
[----:B-1----:R1:W5:Y:S02]  /*6950*/  @P2 LDG.E R26, desc[UR8][R26.64] ;  /* 0x000000081a1a2981 */ /* 0x002364000c1e1900 */
[----:B-12---:R-:W-:Y:S07]  /*6960*/  @!P2 IMAD.U32 R26, RZ, RZ, UR4 ;  /* 0x00000004ff1aae24 */ /* 0x006fee000f8e00ff */
.L_x_115:
[----:B-----5:R-:W-:Y:S01]  /*6970*/  @!P1 FSETP.EQ.AND P3, PT, R26, RZ, PT ;  /* 0x000000ff1a00920b */ /* 0x020fe20003f62000 */
[----:B------:R-:W-:Y:S01]  /*6980*/  @!UPT UIADD3 URZ, UPT, UPT, URZ, URZ, URZ ;  /* 0x000000fffffff290 */ /* 0x000fe2000fffe0ff */
[----:B------:R-:W-:Y:S11]  /*6990*/  @!P1 BRA `(.L_x_116) ;  /* 0x0000000000149947 */ /* 0x000ff60003800000 */
[----:B------:R-:W-:Y:S02]  /*69a0*/  LOP3.LUT P1, RZ, R45, 0xff, RZ, 0xc0, !PT ;  /* 0x000000ff2dff7812 */ /* 0x000fe4000782c0ff */
[----:B------:R-:W-:Y:S04]  /*69b0*/  PLOP3.LUT P3, PT, PT, PT, UP1, 0x80, 0x8 ;  /* 0x000000000008781c */ /* 0x000fe80003f6f018 */
[----:B------:R-:W-:Y:S07]  /*69c0*/  PLOP3.LUT P3, PT, P3, PT, PT, 0x8, 0x80 ;  /* 0x000000000080781c */ /* 0x000fee0001f6e170 */
[----:B------:R-:W-:Y:S11]  /*69d0*/  @P1 FSETP.EQ.AND P3, PT, R26, RZ, PT ;  /* 0x000000ff1a00120b */ /* 0x000ff60003f62000 */
[----:B------:R-:W-:Y:S02]  /*69e0*/  @!UPT UIADD3 URZ, UPT, UPT, URZ, URZ, URZ ;  /* 0x000000fffffff290 */ /* 0x000fe4000fffe0ff */
.L_x_116:
[----:B------:R-:W-:Y:S01]  /*69f0*/  ULEA UR4, UR25, UR31, 0x3 ;  /* 0x0000001f19047291 */ /* 0x000fe2000f8e18ff */
[----:B------:R-:W-:Y:S02]  /*6a00*/  SHF.L.U32 R3, R10, 0x1f, RZ ;  /* 0x0000001f0a037819 */ /* 0x000fe400000006ff */
[----:B------:R-:W-:Y:S04]  /*6a10*/  ELECT P2, URZ, PT ;  /* 0x0000000000ff782f */ /* 0x000fe80003840000 */
[----:B------:R-:W-:Y:S02]  /*6a20*/  PLOP3.LUT P2, PT, P3, P2, PT, 0xf2, 0x2f ;  /* 0x00000000002f781c */ /* 0x000fe40001f45e72 */
[----:B------:R-:W1:Y:S02]  /*6a30*/  SYNCS.PHASECHK.TRANS64.TRYWAIT P1, [UR4+0x248], R3 ;  /* 0x00024803ff0075a7 */ /* 0x000e640008021104 */
[----:B-1----:R-:W-:Y:S09]  /*6a40*/  @!P1 BRA `(.L_x_117) ;  /* 0x0000004400389947 */ /* 0x002ff20003800000 */
.L_x_249:
[----:B------:R-:W2:Y:S01]  /*6a50*/  S2UR UR19, SR_CgaCtaId ;  /* 0x00000000001379c3 */ /* 0x000ea20000008800 */
[----:B------:R-:W-:Y:S01]  /*6a60*/  VOTEU.ALL UP0, P2 ;  /* 0x0000000000ff7886 */ /* 0x000fe20001000000 */
[----:B-1----:R-:W-:Y:S01]  /*6a70*/  @!P2 IADD3 R3, P1, PT, R14, 0x580, RZ ;  /* 0x000005800e03a810 */ /* 0x002fe20007f3e0ff */
[----:B------:R-:W-:Y:S01]  /*6a80*/  UMOV UR20, 0x0 ;  /* 0x0000000000147882 */ /* 0x000fe20000000000 */
[----:B------:R-:W-:Y:S01]  /*6a90*/  UMOV UR21, 0x10000000 ;  /* 0x1000000000157882 */ /* 0x000fe20000000000 */
[----:B------:R-:W-:Y:S01]  /*6aa0*/  UMOV UR11, UR27 ;  /* 0x0000001b000b7c82 */ /* 0x000fe20008000000 */
[----:B------:R-:W-:Y:S01]  /*6ab0*/  @!UP0 ULEA UR5, UR25, UR31, 0xc ;  /* 0x0000001f19058291 */ /* 0x000fe2000f8e60ff */
[----:B------:R-:W-:Y:S01]  /*6ac0*/  @!P2 IMAD.X R0, RZ, RZ, R15, P1 ;  /* 0x000000ffff00a224 */ /* 0x000fe200008e060f */
[----:B------:R-:W-:Y:S01]  /*6ad0*/  @!UP0 UIADD3 UR10, UPT, UPT, UR26, 0x20, URZ ;  /* 0x000000201a0a8890 */ /* 0x000fe2000fffe0ff */
[----:B------:R-:W-:Y:S01]  /*6ae0*/  @!P2 R2UR UR7, R3 ;  /* 0x000000000307a2ca */ /* 0x000fe200000e0000 */
[----:B------:R-:W-:Y:S01]  /*6af0*/  @!UP0 UIADD3 UR24, UPT, UPT, UR5, 0x300, URZ ;  /* 0x0000030005188890 */ /* 0x000fe2000fffe0ff */
[----:B------:R-:W-:Y:S01]  /*6b00*/  @P0 SHF.R.U32.HI R4, RZ, 0x10, R5 ;  /* 0x00000010ff040819 */ /* 0x000fe20000011605 */
[----:B------:R-:W-:Y:S02]  /*6b10*/  @!UP0 UIADD3 UR8, UPT, UPT, UR5, 0xb00, URZ ;  /* 0x00000b0005088890 */ /* 0x000fe4000fffe0ff */
[----:B------:R-:W-:Y:S01]  /*6b20*/  UIADD3 UR5, UPT, UPT, UR25, 0x1, URZ ;  /* 0x0000000119057890 */ /* 0x000fe2000fffe0ff */
[----:B------:R-:W-:Y:S01]  /*6b30*/  @P0 R2UR UR49, R4 ;  /* 0x00000000043102ca */ /* 0x000fe200000e0000 */
[----:B------:R-:W-:Y:S02]  /*6b40*/  UIADD3 UR25, UPT, UPT, UR4, 0x230, URZ ;  /* 0x0000023004197890 */ /* 0x000fe4000fffe0ff */
[----:B------:R-:W-:Y:S01]  /*6b50*/  UISETP.NE.AND UP0, UPT, UR5, 0x3, UPT ;  /* 0x000000030500788c */ /* 0x000fe2000bf05270 */
[----:B------:R-:W-:Y:S01]  /*6b60*/  UMOV UR12, UR28 ;  /* 0x0000001c000c7c82 */ /* 0x000fe20008000000 */
[----:B------:R-:W-:Y:S02]  /*6b70*/  UMOV UR13, UR29 ;  /* 0x0000001d000d7c82 */ /* 0x000fe40008000000 */
[----:B------:R-:W-:Y:S01]  /*6b80*/  USEL UR6, UR5, URZ, UP0 ;  /* 0x000000ff05067287 */ /* 0x000fe20008000000 */
[----:B------:R-:W-:Y:S01]  /*6b90*/  @!P2 R2UR UR5, R0 ;  /* 0x000000000005a2ca */ /* 0x000fe200000e0000 */
[----:B------:R-:W-:Y:S01]  /*6ba0*/  IMAD.U32 R12, RZ, RZ, UR7 ;  /* 0x00000007ff0c7e24 */ /* 0x000fe2000f8e00ff */
[----:B------:R-:W-:Y:S01]  /*6bb0*/  USEL UR18, URZ, 0x1, UP0 ;  /* 0x00000001ff127887 */ /* 0x000fe20008000000 */
[----:B------:R-:W-:Y:S01]  /*6bc0*/  @!P2 IMAD.MOV.U32 R0, RZ, RZ, 0x1000 ;  /* 0x00001000ff00a424 */ /* 0x000fe200078e00ff */
[----:B------:R-:W-:Y:S01]  /*6bd0*/  VOTEU.ALL UP0, P2 ;  /* 0x0000000000ff7886 */ /* 0x000fe20001000000 */
[----:B------:R-:W-:Y:S01]  /*6be0*/  UMOV UR9, UR25 ;  /* 0x0000001900097c82 */ /* 0x000fe20008000000 */
[----:B------:R-:W-:Y:S01]  /*6bf0*/  @!P2 R2UR UR16, R12 ;  /* 0x000000000c10a2ca */ /* 0x000fe200000e0000 */
[----:B--2---:R-:W-:Y:S01]  /*6c00*/  UPRMT UR7, UR19, 0x654, UR25 ;  /* 0x0000065413077896 */ /* 0x004fe20008000019 */
[----:B------:R-:W-:Y:S04]  /*6c10*/  LOP3.LUT R10, R10, UR18, RZ, 0x3c, !PT ;  /* 0x000000120a0a7c12 */ /* 0x000fe8000f8e3cff */
[----:B------:R-:W-:Y:S01]  /*6c20*/  SHF.L.U32 R3, R10, 0x1f, RZ ;  /* 0x0000001f0a037819 */ /* 0x000fe200000006ff */
[----:B------:R-:W-:Y:S01]  /*6c30*/  IMAD.U32 R13, RZ, RZ, UR5 ;  /* 0x00000005ff0d7e24 */ /* 0x000fe2000f8e00ff */
[----:B------:R-:W-:Y:S04]  /*6c40*/  ULEA UR5, UR6, UR31, 0x3 ;  /* 0x0000001f06057291 */ /* 0x000fe8000f8e18ff */
[----:B------:R-:W-:Y:S11]  /*6c50*/  @!P2 R2UR UR17, R13 ;  /* 0x000000000d11a2ca */ /* 0x000ff600000e0000 */
[----:B------:R-:W-:Y:S02]  /*6c60*/  @!UPT UIADD3 URZ, UPT, UPT, URZ, URZ, URZ ;  /* 0x000000fffffff290 */ /* 0x000fe4000fffe0ff */
[----:B------:R1:W-:Y:S01]  /*6c70*/  @!UP0 UTMALDG.4D [UR24], [UR16], desc[UR20] ;  /* 0x00001418100085b4 */ /* 0x0003e20008019000 */
[----:B------:R-:W-:Y:S05]  /*6c80*/  VOTEU.ALL UP0, P2 ;  /* 0x0000000000ff7886 */ /* 0x000fea0001000000 */
[----:B------:R1:W-:Y:S01]  /*6c90*/  @!UP0 UTMALDG.4D [UR8], [UR16], desc[UR20] ;  /* 0x00001408100085b4 */ /* 0x0003e20008019000 */
[----:B------:R1:W-:Y:S01]  /*6ca0*/  @!P2 SYNCS.ARRIVE.TRANS64.RED.A0TR RZ, [UR4+0x230], R0 ;  /* 0x00023000ffffa9a7 */ /* 0x0003e20008300404 */
[----:B------:R-:W-:Y:S01]  /*6cb0*/  SYNCS.ARRIVE.TRANS64.RED.A1T0 RZ, [UR7], RZ ;  /* 0x000000ffffff79a7 */ /* 0x000fe20008100407 */
[----:B------:R-:W2:Y:S02]  /*6cc0*/  SYNCS.PHASECHK.TRANS64.TRYWAIT P1, [UR5+0x248], R3 ;  /* 0x00024803ff0075a7 */ /* 0x000ea40008021105 */
[----:B-12---:R-:W-:Y:S05]  /*6cd0*/  @!P1 BRA `(.L_x_118) ;  /* 0x0000004000ac9947 */ /* 0x006fea0003800000 */
.L_x_251:
[----:B------:R-:W-:Y:S01]  /*6ce0*/  UIADD3 UR17, UPT, UPT, UR5, 0x230, URZ ;  /* 0x0000023005117890 */ /* 0x000fe2000fffe0ff */
[----:B------:R-:W2:Y:S01]  /*6cf0*/  S2UR UR57, SR_CgaCtaId ;  /* 0x00000000003979c3 */ /* 0x000ea20000008800 */
[----:B------:R-:W-:Y:S01]  /*6d00*/  UPLOP3.LUT UP2, UPT, UPT, UPT, UPT, 0x80, 0x8 ;  /* 0x000000000008789c */ /* 0x000fe20003f4f070 */
[----:B-1----:R-:W-:Y:S01]  /*6d10*/  @!P2 IADD3 R3, P0, PT, R14, 0x580, RZ ;  /* 0x000005800e03a810 */ /* 0x002fe20007f1e0ff */
[----:B------:R-:W-:Y:S01]  /*6d20*/  UMOV UR36, 0x0 ;  /* 0x0000000000247882 */ /* 0x000fe20000000000 */
[----:B------:R-:W-:Y:S01]  /*6d30*/  UMOV UR37, 0x10000000 ;  /* 0x1000000000257882 */ /* 0x000fe20000000000 */
[----:B------:R-:W-:Y:S01]  /*6d40*/  UMOV UR19, UR27 ;  /* 0x0000001b00137c82 */ /* 0x000fe20008000000 */
[----:B------:R-:W-:Y:S01]  /*6d50*/  UMOV UR20, UR28 ;  /* 0x0000001c00147c82 */ /* 0x000fe20008000000 */
[----:B------:R-:W-:Y:S01]  /*6d60*/  UMOV UR21, UR29 ;  /* 0x0000001d00157c82 */ /* 0x000fe20008000000 */
[----:B------:R-:W-:Y:S01]  /*6d70*/  UMOV UR11, UR27 ;  /* 0x0000001b000b7c82 */ /* 0x000fe20008000000 */
[----:B------:R-:W-:Y:S01]  /*6d80*/  UMOV UR12, UR28 ;  /* 0x0000001c000c7c82 */ /* 0x000fe20008000000 */
[----:B------:R-:W-:Y:S01]  /*6d90*/  UMOV UR13, UR29 ;  /* 0x0000001d000d7c82 */ /* 0x000fe20008000000 */
[----:B------:R-:W-:Y:S01]  /*6da0*/  UMOV UR9, UR17 ;  /* 0x0000001100097c82 */ /* 0x000fe20008000000 */
[----:B------:R-:W-:Y:S01]  /*6db0*/  VOTEU.ALL UP0, P2 ;  /* 0x0000000000ff7886 */ /* 0x000fe20001000000 */
[----:B------:R-:W-:Y:S01]  /*6dc0*/  @!P2 IMAD.X R0, RZ, RZ, R15, P0 ;  /* 0x000000ffff00a224 */ /* 0x000fe200000e060f */
[----:B------:R-:W-:Y:S02]  /*6dd0*/  R2UR UR56, R48 ;  /* 0x00000000303872ca */ /* 0x000fe400000e0000 */
[----:B------:R-:W-:Y:S01]  /*6de0*/  R2UR UR55, R49 ;  /* 0x00000000313772ca */ /* 0x000fe200000e0000 */
[----:B------:R-:W-:Y:S01]  /*6df0*/  @!UP0 ULEA UR4, UR6, UR31, 0xc ;  /* 0x0000001f06048291 */ /* 0x000fe2000f8e60ff */
[----:B------:R-:W-:Y:S01]  /*6e00*/  LOP3.LUT R9, R9, 0x1, RZ, 0x3c, !PT ;  /* 0x0000000109097812 */ /* 0x000fe200078e3cff */
[----:B------:R-:W-:Y:S02]  /*6e10*/  @!UP0 UIADD3 UR18, UPT, UPT, UR26, 0x10, URZ ;  /* 0x000000101a128890 */ /* 0x000fe4000fffe0ff */
[----:B------:R-:W-:Y:S02]  /*6e20*/  @!UP0 UIADD3 UR16, UPT, UPT, UR4, 0x300, URZ ;  /* 0x0000030004108890 */ /* 0x000fe4000fffe0ff */
[----:B------:R-:W-:Y:S02]  /*6e30*/  @!UP0 UIADD3 UR8, UPT, UPT, UR4, 0xb00, URZ ;  /* 0x00000b0004088890 */ /* 0x000fe4000fffe0ff */
[----:B------:R-:W-:Y:S01]  /*6e40*/  UIADD3 UR4, UPT, UPT, UR6, 0x1, URZ ;  /* 0x0000000106047890 */ /* 0x000fe2000fffe0ff */
[----:B------:R-:W-:Y:S01]  /*6e50*/  @!P2 R2UR UR6, R3 ;  /* 0x000000000306a2ca */ /* 0x000fe200000e0000 */
[----:B------:R-:W-:Y:S02]  /*6e60*/  @!UP0 UIADD3 UR10, UPT, UPT, UR26, 0x30, URZ ;  /* 0x000000301a0a8890 */ /* 0x000fe4000fffe0ff */
[----:B------:R-:W-:Y:S04]  /*6e70*/  UISETP.NE.AND UP0, UPT, UR4, 0x3, UPT ;  /* 0x000000030400788c */ /* 0x000fe8000bf05270 */
[----:B------:R-:W-:Y:S01]  /*6e80*/  USEL UR25, UR4, URZ, UP0 ;  /* 0x000000ff04197287 */ /* 0x000fe20008000000 */
[----:B------:R-:W-:Y:S01]  /*6e90*/  @!P2 R2UR UR4, R0 ;  /* 0x000000000004a2ca */ /* 0x000fe200000e0000 */
[----:B------:R-:W-:Y:S02]  /*6ea0*/  USEL UR24, URZ, 0x1, UP0 ;  /* 0x00000001ff187887 */ /* 0x000fe40008000000 */
[----:B------:R-:W-:Y:S02]  /*6eb0*/  VOTEU.ALL UP0, P2 ;  /* 0x0000000000ff7886 */ /* 0x000fe40001000000 */
[----:B------:R-:W-:Y:S02]  /*6ec0*/  IMAD.U32 R4, RZ, RZ, UR6 ;  /* 0x00000006ff047e24 */ /* 0x000fe4000f8e00ff */
[----:B------:R-:W-:Y:S03]  /*6ed0*/  LOP3.LUT R10, R10, UR24, RZ, 0x3c, !PT ;  /* 0x000000180a0a7c12 */ /* 0x000fe6000f8e3cff */
[----:B------:R-:W-:Y:S03]  /*6ee0*/  @!P2 R2UR UR6, R4 ;  /* 0x000000000406a2ca */ /* 0x000fe600000e0000 */
[----:B------:R-:W-:Y:S01]  /*6ef0*/  IMAD.U32 R5, RZ, RZ, UR4 ;  /* 0x00000004ff057e24 */ /* 0x000fe2000f8e00ff */
[----:B--2---:R-:W-:Y:S04]  /*6f00*/  UPRMT UR4, UR57, 0x654, UR17 ;  /* 0x0000065439047896 */ /* 0x004fe80008000011 */
[----:B------:R-:W-:Y:S11]  /*6f10*/  @!P2 R2UR UR7, R5 ;  /* 0x000000000507a2ca */ /* 0x000ff600000e0000 */
[----:B------:R-:W-:Y:S02]  /*6f20*/  @!UPT UIADD3 URZ, UPT, UPT, URZ, URZ, URZ ;  /* 0x000000fffffff290 */ /* 0x000fe4000fffe0ff */
[----:B------:R1:W-:Y:S01]  /*6f30*/  @!UP0 UTMALDG.4D [UR16], [UR6], desc[UR36] ;  /* 0x00002410060085b4 */ /* 0x0003e20008019000 */
[----:B------:R-:W-:Y:S05]  /*6f40*/  VOTEU.ALL UP0, P2 ;  /* 0x0000000000ff7886 */ /* 0x000fea0001000000 */
[----:B------:R2:W-:Y:S01]  /*6f50*/  @!UP0 UTMALDG.4D [UR8], [UR6], desc[UR36] ;  /* 0x00002408060085b4 */ /* 0x0005e20008019000 */
[----:B------:R2:W-:Y:S01]  /*6f60*/  @!P2 SYNCS.ARRIVE.TRANS64.RED.A0TR RZ, [UR5+0x230], R2 ;  /* 0x00023002ffffa9a7 */ /* 0x0005e20008300405 */
[----:B------:R-:W-:Y:S01]  /*6f70*/  SYNCS.ARRIVE.TRANS64.RED.A1T0 RZ, [UR4], RZ ;  /* 0x000000ffffff79a7 */ /* 0x000fe20008100404 */
[----:B-1----:R-:W-:Y:S02]  /*6f80*/  UIADD3 UR19, UPT, UPT, UR14, UR56, URZ ;  /* 0x000000380e137290 */ /* 0x002fe4000fffe0ff */
[----:B------:R-:W-:Y:S01]  /*6f90*/  UIADD3 UR21, UPT, UPT, UR15, UR55, URZ ;  /* 0x000000370f157290 */ /* 0x000fe2000fffe0ff */
[----:B------:R-:W-:Y:S11]  /*6fa0*/  BRA.U UP3, `(.L_x_119) ;  /* 0xffffffed03f07547 */ /* 0x000ff6000b83ffff */
[----:B------:R-:W-:Y:S01]  /*6fb0*/  UIADD3 UR31, UPT, UPT, UR31, 0x248, URZ ;  /* 0x000002481f1f7890 */ /* 0x000fe2000fffe0ff */
[----:B--2---:R-:W-:-:S03]  /*6fc0*/  SHF.L.U32 R2, R10, 0x1f, RZ ;  /* 0x0000001f0a027819 */ /* 0x004fc600000006ff */
[----:B------:R-:W-:-:S09]  /*6fd0*/  ULEA UR4, UR25, UR31, 0x3 ;  /* 0x0000001f19047291 */ /* 0x000fd2000f8e18ff */
[----:B------:R-:W1:Y:S02]  /*6fe0*/  SYNCS.PHASECHK.TRANS64.TRYWAIT P0, [UR4], R2 ;  /* 0x00000002ff0075a7 */ /* 0x000e640008001104 */
[----:B-1----:R-:W-:Y:S05]  /*6ff0*/  @!P0 BRA `(.L_x_120) ;  /* 0x0000003c00fc8947 */ /* 0x002fea0003800000 */
.L_x_253:
[----:B------:R-:W-:-:S04]  /*7000*/  UIADD3 UR4, UPT, UPT, UR25, 0x1, URZ ;  /* 0x0000000119047890 */ /* 0x000fc8000fffe0ff */
[----:B------:R-:W-:-:S04]  /*7010*/  UISETP.NE.AND UP0, UPT, UR4, 0x3, UPT ;  /* 0x000000030400788c */ /* 0x000fc8000bf05270 */
[----:B------:R-:W-:Y:S02]  /*7020*/  USEL UR6, URZ, 0x1, UP0 ;  /* 0x00000001ff067887 */ /* 0x000fe40008000000 */
[----:B------:R-:W-:-:S04]  /*7030*/  USEL UR4, UR4, URZ, UP0 ;  /* 0x000000ff04047287 */ /* 0x000fc80008000000 */
[----:B------:R-:W-:Y:S01]  /*7040*/  ULEA UR5, UR4, UR31, 0x3 ;  /* 0x0000001f04057291 */ /* 0x000fe2000f8e18ff */
[----:B------:R-:W-:-:S04]  /*7050*/  LOP3.LUT R10, R10, UR6, RZ, 0x3c, !PT ;  /* 0x000000060a0a7c12 */ /* 0x000fc8000f8e3cff */
[----:B-1----:R-:W-:-:S04]  /*7060*/  SHF.L.U32 R2, R10, 0x1f, RZ ;  /* 0x0000001f0a027819 */ /* 0x002fc800000006ff */
[----:B------:R-:W1:Y:S02]  /*7070*/  SYNCS.PHASECHK.TRANS64.TRYWAIT P0, [UR5], R2 ;  /* 0x00000002ff0075a7 */ /* 0x000e640008001105 */
[----:B-1----:R-:W-:Y:S05]  /*7080*/  @!P0 BRA `(.L_x_121) ;  /* 0x0000003c00f08947 */ /* 0x002fea0003800000 */
.L_x_255:
[----:B------:R-:W-:-:S04]  /*7090*/  UIADD3 UR4, UPT, UPT, UR4, 0x1, URZ ;  /* 0x0000000104047890 */ /* 0x000fc8000fffe0ff */
[----:B------:R-:W-:-:S04]  /*70a0*/  UISETP.NE.AND UP0, UPT, UR4, 0x3, UPT ;  /* 0x000000030400788c */ /* 0x000fc8000bf05270 */
[----:B------:R-:W-:Y:S02]  /*70b0*/  USEL UR5, URZ, 0x1, UP0 ;  /* 0x00000001ff057887 */ /* 0x000fe40008000000 */
[----:B------:R-:W-:-:S04]  /*70c0*/  USEL UR4, UR4, URZ, UP0 ;  /* 0x000000ff04047287 */ /* 0x000fc80008000000 */
[----:B------:R-:W-:Y:S01]  /*70d0*/  ULEA UR4, UR4, UR31, 0x3 ;  /* 0x0000001f04047291 */ /* 0x000fe2000f8e18ff */
[----:B-1----:R-:W-:-:S04]  /*70e0*/  LOP3.LUT R2, R10, UR5, RZ, 0x3c, !PT ;  /* 0x000000050a027c12 */ /* 0x002fc8000f8e3cff */
[----:B------:R-:W-:Y:S01]  /*70f0*/  SHF.L.U32 R2, R2, 0x1f, RZ ;  /* 0x0000001f02027819 */ /* 0x000fe200000006ff */
[----:B------:R-:W-:-:S07]  /*7100*/  IMAD.U32 R0, RZ, RZ, UR4 ;  /* 0x00000004ff007e24 */ /* 0x000fce000f8e00ff */
.L_x_122:
[----:B-1----:R1:W2:Y:S02]  /*7110*/  SYNCS.PHASECHK.TRANS64.TRYWAIT P0, [R0+URZ], R2 ;  /* 0x00000002000075a7 */ /* 0x0022a400080011ff */
[----:B--2---:R-:W-:Y:S05]  /*7120*/  @!P0 NANOSLEEP.SYNCS 0x989680 ;  /* 0x009896800000895d */ /* 0x004fea0003900000 */
[----:B------:R-:W2:Y:S02]  /*7130*/  @!P0 SYNCS.PHASECHK.TRANS64 P0, [R0+URZ], R2 ;  /* 0x00000002000085a7 */ /* 0x000ea400080010ff */
[----:B--2---:R-:W-:Y:S05]  /*7140*/  @P0 EXIT ;  /* 0x000000000000094d */ /* 0x004fea0003800000 */
[----:B------:R-:W-:Y:S05]  /*7150*/  BRA `(.L_x_122) ;  /* 0xfffffffc00ec7947 */ /* 0x000fea000383ffff */
.L_x_110:
[----:B------:R-:W-:-:S06]  /*7160*/  UISETP.GE.AND UP0, UPT, UR18, 0x4, UPT ;  /* 0x000000041200788c */ /* 0x000fcc000bf06270 */
[----:B------:R-:W-:-:S13]  /*7170*/  PLOP3.LUT P0, PT, PT, PT, UP0, 0x80, 0x8 ;  /* 0x000000000008781c */ /* 0x000fda0003f0f008 */
[----:B-1----:R-:W-:Y:S05]  /*7180*/  @!P0 EXIT ;  /* 0x000000000000894d */ /* 0x002fea0003800000 */
[----:B------:R-:W1:Y:S08]  /*7190*/  S2UR UR4, SR_CgaCtaId ;  /* 0x00000000000479c3 */ /* 0x000e700000008800 */
[----:B------:R-:W-:Y:S01]  /*71a0*/  BAR.SYNC.DEFER_BLOCKING 0x6, 0xa0 ;  /* 0x0182800000007b1d */ /* 0x000fe20000010000 */
[----:B------:R-:W-:Y:S01]  /*71b0*/  IMAD.SHL.U32 R44, R54, 0x10, RZ ;  /* 0x00000010362c7824 */ /* 0x000fe200078e00ff */
[----:B------:R-:W-:Y:S01]  /*71c0*/  USHF.R.S32.HI UR55, URZ, 0x1f, UR5 ;  /* 0x0000001fff377899 */ /* 0x000fe20008011405 */
[----:B------:R-:W-:-:S02]  /*71d0*/  IMAD.SHL.U32 R0, R46, 0x200, RZ ;  /* 0x000002002e007824 */ /* 0x000fc400078e00ff */
[----:B------:R-:W-:Y:S01]  /*71e0*/  IMAD.SHL.U32 R4, R54, 0x2, RZ ;  /* 0x0000000236047824 */ /* 0x000fe200078e00ff */
[----:B------:R-:W-:Y:S02]  /*71f0*/  UMOV UR50, 0x400 ;  /* 0x0000040000327882 */ /* 0x000fe40000000000 */
[----:B------:R-:W2:Y:S01]  /*7200*/  LDC.64 R42, c[0x0][0x8b0] ;  /* 0x00022c00ff2a7b82 */ /* 0x000ea20000000a00 */
[----:B------:R-:W-:Y:S01]  /*7210*/  LOP3.LUT R53, R44, 0x5b0, RZ, 0xc0, !PT ;  /* 0x000005b02c357812 */ /* 0x000fe200078ec0ff */
[----:B------:R-:W-:Y:S01]  /*7220*/  IMAD.U32 R23, R54, 0x10000, RZ ;  /* 0x0001000036177824 */ /* 0x000fe200078e00ff */
[----:B------:R-:W-:Y:S01]  /*7230*/  LOP3.LUT R5, R44, 0x40, RZ, 0xc0, !PT ;  /* 0x000000402c057812 */ /* 0x000fe200078ec0ff */
[----:B------:R-:W-:Y:S01]  /*7240*/  ULEA.HI UR55, UR55, UR5, URZ, 0x6 ;  /* 0x0000000537377291 */ /* 0x000fe2000f8f30ff */
[----:B------:R-:W-:Y:S01]  /*7250*/  LOP3.LUT R53, R53, 0x200, R0, 0xf8, !PT ;  /* 0x0000020035357812 */ /* 0x000fe200078ef800 */
[----:B------:R-:W-:Y:S01]  /*7260*/  IMAD.SHL.U32 R0, R46, 0x200000, RZ ;  /* 0x002000002e007824 */ /* 0x000fe200078e00ff */
[----:B------:R-:W-:Y:S01]  /*7270*/  LOP3.LUT P0, RZ, R44, 0x40, RZ, 0xc0, !PT ;  /* 0x000000402cff7812 */ /* 0x000fe2000780c0ff */
[----:B------:R-:W3:Y:S01]  /*7280*/  LDC.64 R40, c[0x0][0x8a8] ;  /* 0x00022a00ff287b82 */ /* 0x000ee20000000a00 */
[----:B------:R-:W-:Y:S01]  /*7290*/  LOP3.LUT R4, R5, 0x8, R4, 0xf8, !PT ;  /* 0x0000000805047812 */ /* 0x000fe200078ef804 */
[----:B------:R-:W-:Y:S01]  /*72a0*/  IMAD.MOV.U32 R22, RZ, RZ, RZ ;  /* 0x000000ffff167224 */ /* 0x000fe200078e00ff */
[----:B------:R-:W-:Y:S01]  /*72b0*/  LOP3.LUT R0, R0, 0x200000, RZ, 0xc0, !PT ;  /* 0x0020000000007812 */ /* 0x000fe200078ec0ff */
[----:B------:R-:W-:Y:S01]  /*72c0*/  IMAD.MOV.U32 R52, RZ, RZ, RZ ;  /* 0x000000ffff347224 */ /* 0x000fe200078e00ff */
[----:B------:R-:W-:Y:S01]  /*72d0*/  P2R R8, PR, RZ, 0x1 ;  /* 0x00000001ff087803 */ /* 0x000fe20000000000 */
[----:B------:R-:W-:Y:S01]  /*72e0*/  IMAD.MOV.U32 R51, RZ, RZ, RZ ;  /* 0x000000ffff337224 */ /* 0x000fe200078e00ff */
[----:B------:R-:W-:Y:S01]  /*72f0*/  LOP3.LUT R23, R0, 0x400000, R23, 0xf8, !PT ;  /* 0x0040000000177812 */ /* 0x000fe200078ef817 */
[----:B-1----:R-:W-:Y:S01]  /*7300*/  ULEA UR50, UR4, UR50, 0x18 ;  /* 0x0000003204327291 */ /* 0x002fe2000f8ec0ff */
[----:B------:R-:W-:Y:S01]  /*7310*/  LOP3.LUT R53, R53, R4, RZ, 0xfc, !PT ;  /* 0x0000000435357212 */ /* 0x000fe200078efcff */
[----:B------:R-:W1:Y:S01]  /*7320*/  LDCU UR4, c[0x0][0x370] ;  /* 0x00006e00ff0477ac */ /* 0x000e620008000800 */
[----:B------:R-:W-:Y:S01]  /*7330*/  LOP3.LUT R54, R54, 0x60, RZ, 0xc0, !PT ;  /* 0x0000006036367812 */ /* 0x000fe200078ec0ff */
[----:B------:R-:W4:Y:S05]  /*7340*/  LDCU UR45, c[0x0][0xb0c] ;  /* 0x00016180ff2d77ac */ /* 0x000f2a0008000800 */
[----:B------:R-:W4:Y:S01]  /*7350*/  LDS R2, [UR50+0x2c0] ;  /* 0x0002c032ff027984 */ /* 0x000f220008000800 */
[----:B------:R-:W2:Y:S01]  /*7360*/  LDCU UR38, c[0x0][0xb30] ;  /* 0x00016600ff2677ac */ /* 0x000ea20008000800 */
[----:B------:R-:W2:Y:S01]  /*7370*/  LDCU.64 UR58, c[0x0][0x888] ;  /* 0x00011100ff3a77ac */ /* 0x000ea20008000a00 */
[----:B------:R-:W2:Y:S01]  /*7380*/  LDCU.64 UR46, c[0x0][0xb28] ;  /* 0x00016500ff2e77ac */ /* 0x000ea20008000a00 */
[----:B-1----:R-:W-:Y:S01]  /*7390*/  IMAD.U32 R47, RZ, RZ, UR4 ;  /* 0x00000004ff2f7e24 */ /* 0x002fe2000f8e00ff */
[----:B------:R-:W1:Y:S01]  /*73a0*/  LDCU UR4, c[0x0][0x374] ;  /* 0x00006e80ff0477ac */ /* 0x000e620008000800 */
[----:B------:R-:W2:Y:S01]  /*73b0*/  LDCU.128 UR60, c[0x0][0xb10] ;  /* 0x00016200ff3c77ac */ /* 0x000ea20008000c00 */
[----:B------:R-:W-:Y:S01]  /*73c0*/  USHF.R.S32.HI UR55, URZ, 0x6, UR55 ;  /* 0x00000006ff377899 */ /* 0x000fe20008011437 */
[----:B------:R-:W-:Y:S01]  /*73d0*/  UMOV UR57, 0x1 ;  /* 0x0000000100397882 */ /* 0x000fe20000000000 */
[----:B------:R-:W-:Y:S01]  /*73e0*/  UMOV UR53, URZ ;  /* 0x000000ff00357c82 */ /* 0x000fe20008000000 */
[----:B------:R-:W-:Y:S01]  /*73f0*/  UMOV UR56, URZ ;  /* 0x000000ff00387c82 */ /* 0x000fe20008000000 */
[----:B------:R-:W-:Y:S01]  /*7400*/  UMOV UR54, URZ ;  /* 0x000000ff00367c82 */ /* 0x000fe20008000000 */
[----:B-1----:R-:W-:Y:S01]  /*7410*/  IMAD.U32 R55, RZ, RZ, UR4 ;  /* 0x00000004ff377e24 */ /* 0x002fe2000f8e00ff */
[----:B------:R-:W-:-:S06]  /*7420*/  UIADD3 UR4, UPT, UPT, UR50, 0x300, URZ ;  /* 0x0000030032047890 */ /* 0x000fcc000fffe0ff */
[----:B------:R-:W-:Y:S02]  /*7430*/  IMAD.U32 R0, RZ, RZ, UR4 ;  /* 0x00000004ff007e24 */ /* 0x000fe4000f8e00ff */
[C---:B----4-:R-:W-:Y:S01]  /*7440*/  VIADD R3, R2.reuse, 0x20 ;  /* 0x0000002002037836 */ /* 0x050fe20000000000 */
[----:B------:R-:W-:-:S04]  /*7450*/  LOP3.LUT R2, R2, 0xffff, RZ, 0xc0, !PT ;  /* 0x0000ffff02027812 */ /* 0x000fc800078ec0ff */
[----:B------:R-:W-:-:S05]  /*7460*/  LOP3.LUT R3, R3, 0xffff, RZ, 0xc0, !PT ;  /* 0x0000ffff03037812 */ /* 0x000fca00078ec0ff */
[----:B--23--:R1:W-:Y:S02]  /*7470*/  STL.64 [R1], R2 ;  /* 0x0000000201007387 */ /* 0x00c3e40000100a00 */
.L_x_153:
[----:B-1----:R-:W-:Y:S04]  /*7480*/  SHF.L.U32 R2, R51, 0x1f, RZ ;  /* 0x0000001f33027819 */ /* 0x002fe800000006ff */
[----:B------:R-:W1:Y:S02]  /*7490*/  SYNCS.PHASECHK.TRANS64.TRYWAIT P0, [UR50+0x270], R2 ;  /* 0x00027002ff0075a7 */ /* 0x000e640008001132 */
[----:B-1----:R-:W-:Y:S05]  /*74a0*/  @!P0 BRA `(.L_x_123) ;  /* 0x0000003c00008947 */ /* 0x002fea0003800000 */
.L_x_257:
[----:B------:R-:W2:Y:S01]  /*74b0*/  LDS.128 R4, [UR50+0x2b0] ;  /* 0x0002b032ff047984 */ /* 0x000ea20008000c00 */
[----:B-1----:R-:W-:Y:S01]  /*74c0*/  LEA R2, R22, UR48, 0x2 ;  /* 0x0000003016027c11 */ /* 0x002fe2000f8e10ff */
[----:B------:R-:W-:Y:S02]  /*74d0*/  UIADD3 UR4, UPT, UPT, UR50, 0x278, URZ ;  /* 0x0000027832047890 */ /* 0x000fe4000fffe0ff */
[----:B------:R-:W-:Y:S02]  /*74e0*/  UISETP.GE.AND UP0, UPT, UR39, 0x1, UPT ;  /* 0x000000012700788c */ /* 0x000fe4000bf06270 */
[----:B------:R-:W-:Y:S01]  /*74f0*/  UPRMT UR4, URZ, 0x654, UR4 ;  /* 0x00000654ff047896 */ /* 0x000fe20008000004 */
[----:B------:R-:W-:Y:S01]  /*7500*/  @!PT LDS RZ, [RZ] ;  /* 0x00000000fffff984 */ /* 0x000fe20000000800 */
[----:B------:R-:W-:Y:S01]  /*7510*/  @!PT LDS RZ, [RZ] ;  /* 0x00000000fffff984 */ /* 0x000fe20000000800 */
[----:B------:R-:W-:Y:S01]  /*7520*/  @!PT LDS RZ, [RZ] ;  /* 0x00000000fffff984 */ /* 0x000fe20000000800 */
[----:B------:R-:W-:Y:S01]  /*7530*/  @!PT LDS RZ, [RZ] ;  /* 0x00000000fffff984 */ /* 0x000fe20000000800 */
[----:B------:R1:W-:Y:S06]  /*7540*/  MEMBAR.ALL.CTA ;  /* 0x0000000000007992 */ /* 0x0003ec0000008000 */
[----:B-1----:R-:W1:Y:S02]  /*7550*/  FENCE.VIEW.ASYNC.S ;  /* 0x00000000000073c6 */ /* 0x002e640000000000 */
[----:B-1----:R-:W-:Y:S06]  /*7560*/  SYNCS.ARRIVE.TRANS64.RED.A1T0 RZ, [UR4], RZ ;  /* 0x000000ffffff79a7 */ /* 0x002fec0008100404 */
[----:B------:R-:W5:Y:S01]  /*7570*/  LDL R2, [R2] ;  /* 0x0000000002027983 */ /* 0x000f620000100800 */
[----:B--2---:R-:W-:Y:S11]  /*7580*/  LOP3.LUT P0, RZ, R6, 0x1, RZ, 0xc0, !PT ;  /* 0x0000000106ff7812 */ /* 0x004ff6000780c0ff */
[----:B------:R-:W-:Y:S02]  /*7590*/  @!UPT UIADD3 URZ, UPT, UPT, URZ, URZ, URZ ;  /* 0x000000fffffff290 */ /* 0x000fe4000fffe0ff */
[----:B------:R-:W-:Y:S01]  /*75a0*/  VOTEU.ANY UP1, P0 ;  /* 0x0000000000ff7886 */ /* 0x000fe20000020100 */
[----:B------:R-:W-:Y:S01]  /*75b0*/  PLOP3.LUT P0, PT, PT, PT, UP1, 0x80, 0x8 ;  /* 0x000000000008781c */ /* 0x000fe20003f0f018 */
[----:B------:R-:W-:Y:S06]  /*75c0*/  UP2UR UR4, UPR, URZ, 0x2 ;  /* 0x00000002ff047883 */ /* 0x000fec0008000000 */
[----:B------:R-:W-:Y:S06]  /*75d0*/  IMAD.U32 R59, RZ, RZ, UR4 ;  /* 0x00000004ff3b7e24 */ /* 0x000fec000f8e00ff */
[----:B------:R-:W-:Y:S02]  /*75e0*/  @P0 MOV R3, R4 ;  /* 0x0000000400030202 */ /* 0x000fe40000000f00 */
[----:B------:R-:W-:Y:S02]  /*75f0*/  @P0 LOP3.LUT R0, R5, 0xffff, RZ, 0xc0, !PT ;  /* 0x0000ffff05000812 */ /* 0x000fe400078ec0ff */
[----:B------:R-:W-:Y:S01]  /*7600*/  @P0 R2UR UR5, R3 ;  /* 0x00000000030502ca */ /* 0x000fe200000e0000 */
[----:B------:R-:W-:Y:S01]  /*7610*/  IMAD.U32 R3, RZ, RZ, UR55 ;  /* 0x00000037ff037e24 */ /* 0x000fe2000f8e00ff */
[----:B------:R-:W-:Y:S04]  /*7620*/  @P0 R2UR UR4, R0 ;  /* 0x00000000000402ca */ /* 0x000fe800000e0000 */
[----:B------:R-:W-:Y:S07]  /*7630*/  IABS R0, R3 ;  /* 0x0000000300007213 */ /* 0x000fee0000000000 */
[----:B------:R-:W-:Y:S02]  /*7640*/  @UP1 UMOV UR37, UR5 ;  /* 0x0000000500251c82 */ /* 0x000fe40008000000 */
[----:B------:R-:W-:Y:S01]  /*7650*/  @UP1 UMOV UR36, UR4 ;  /* 0x0000000400241c82 */ /* 0x000fe20008000000 */
[----:B------:R-:W-:Y:S05]  /*7660*/  BRA.U !UP0, `(.L_x_124) ;  /* 0x0000000108d47547 */ /* 0x000fea000b800000 */
[----:B------:R-:W1:Y:S01]  /*7670*/  LDCU UR14, c[0x0][0xb20] ;  /* 0x00016400ff0e77ac */ /* 0x000e620008000800 */
[----:B------:R-:W-:Y:S02]  /*7680*/  R2UR UR15, R55 ;  /* 0x00000000370f72ca */ /* 0x000fe400000e0000 */
[----:B------:R-:W-:Y:S01]  /*7690*/  R2UR UR9, R47 ;  /* 0x000000002f0972ca */ /* 0x000fe200000e0000 */
[----:B------:R-:W-:Y:S02]  /*76a0*/  UIMAD.WIDE.U32 UR10, UR36, UR63, URZ ;  /* 0x0000003f240a72a5 */ /* 0x000fe4000f8e00ff */
[----:B------:R-:W-:Y:S02]  /*76b0*/  UISETP.NE.AND UP0, UPT, UR62, 0x1, UPT ;  /* 0x000000013e00788c */ /* 0x000fe4000bf05270 */
[----:B------:R-:W-:Y:S02]  /*76c0*/  UISETP.NE.AND UP1, UPT, UR45, 0x1, UPT ;  /* 0x000000012d00788c */ /* 0x000fe4000bf25270 */
[----:B------:R-:W-:Y:S02]  /*76d0*/  UISETP.NE.AND UP2, UPT, UR39, 0x1, UPT ;  /* 0x000000012700788c */ /* 0x000fe4000bf45270 */
[----:B------:R-:W-:Y:S02]  /*76e0*/  UIMAD.WIDE.U32 UR12, UR37, UR60, URZ ;  /* 0x0000003c250c72a5 */ /* 0x000fe4000f8e00ff */
[----:B------:R-:W-:Y:S02]  /*76f0*/  UIMAD.WIDE.U32 UR4, UR15, UR63, URZ ;  /* 0x0000003f0f0472a5 */ /* 0x000fe4000f8e00ff */
[----:B------:R-:W-:Y:S05]  /*7700*/  UIMAD.WIDE.U32 UR6, UR9, UR60, URZ ;  /* 0x0000003c090672a5 */ /* 0x000fea000f8e00ff */
[----:B------:R-:W-:Y:S02]  /*7710*/  UMOV UR4, UR5 ;  /* 0x0000000500047c82 */ /* 0x000fe40008000000 */
[----:B-1----:R-:W-:Y:S01]  /*7720*/  USHF.R.U32.HI UR8, URZ, UR14, UR4 ;  /* 0x0000000eff087299 */ /* 0x002fe20008011604 */
[----:B------:R-:W-:Y:S02]  /*7730*/  UMOV UR6, UR11 ;  /* 0x0000000b00067c82 */ /* 0x000fe40008000000 */
[----:B------:R-:W-:Y:S02]  /*7740*/  UMOV UR4, UR7 ;  /* 0x0000000700047c82 */ /* 0x000fe40008000000 */
[----:B------:R-:W-:Y:S02]  /*7750*/  USHF.R.U32.HI UR5, URZ, UR61, UR4 ;  /* 0x0000003dff057299 */ /* 0x000fe40008011604 */
[----:B------:R-:W-:Y:S02]  /*7760*/  USEL UR4, UR15, UR8, !UP0 ;  /* 0x000000080f047287 */ /* 0x000fe4000c000000 */
[----:B------:R-:W-:Y:S02]  /*7770*/  USHF.R.U32.HI UR8, URZ, UR14, UR6 ;  /* 0x0000000eff087299 */ /* 0x000fe40008011606 */
[----:B------:R-:W-:Y:S02]  /*7780*/  UIMAD.WIDE.U32 UR6, UR4, UR46, URZ ;  /* 0x0000002e040672a5 */ /* 0x000fe4000f8e00ff */
[----:B------:R-:W-:Y:S02]  /*7790*/  USEL UR9, UR9, UR5, !UP1 ;  /* 0x0000000509097287 */ /* 0x000fe4000c800000 */
[----:B------:R-:W-:Y:S02]  /*77a0*/  USEL UR8, UR36, UR8, !UP0 ;  /* 0x0000000824087287 */ /* 0x000fe4000c000000 */
[----:B------:R-:W-:Y:S01]  /*77b0*/  UIMAD.WIDE.U32 UR10, UR9, UR46, URZ ;  /* 0x0000002e090a72a5 */ /* 0x000fe2000f8e00ff */
[----:B------:R-:W-:Y:S01]  /*77c0*/  UMOV UR6, UR7 ;  /* 0x0000000700067c82 */ /* 0x000fe20008000000 */
[----:B------:R-:W-:Y:S01]  /*77d0*/  UMOV UR5, UR13 ;  /* 0x0000000d00057c82 */ /* 0x000fe20008000000 */
[----:B------:R-:W-:Y:S02]  /*77e0*/  @UP2 USHF.R.U32.HI UR4, URZ, UR47, UR6 ;  /* 0x0000002fff042299 */ /* 0x000fe40008011606 */
[----:B------:R-:W-:Y:S02]  /*77f0*/  USHF.R.U32.HI UR5, URZ, UR61, UR5 ;  /* 0x0000003dff057299 */ /* 0x000fe40008011605 */
[----:B------:R-:W-:Y:S02]  /*7800*/  UIMAD UR4, UR39, UR4, URZ ;  /* 0x00000004270472a4 */ /* 0x000fe4000f8e02ff */
[----:B------:R-:W-:Y:S02]  /*7810*/  USEL UR5, UR37, UR5, !UP1 ;  /* 0x0000000525057287 */ /* 0x000fe4000c800000 */
[----:B------:R-:W-:Y:S01]  /*7820*/  UISETP.GE.AND UP0, UPT, UR8, UR4, UPT ;  /* 0x000000040800728c */ /* 0x000fe2000bf06270 */
[----:B------:R-:W-:Y:S01]  /*7830*/  UMOV UR6, UR11 ;  /* 0x0000000b00067c82 */ /* 0x000fe20008000000 */
[----:B------:R-:W-:Y:S02]  /*7840*/  UIMAD.WIDE.U32 UR10, UR8, UR46, URZ ;  /* 0x0000002e080a72a5 */ /* 0x000fe4000f8e00ff */
[----:B------:R-:W-:Y:S04]  /*7850*/  @UP2 USHF.R.U32.HI UR9, URZ, UR47, UR6 ;  /* 0x0000002fff092299 */ /* 0x000fe80008011606 */
[----:B------:R-:W-:Y:S01]  /*7860*/  UIMAD UR6, UR39, UR9, URZ ;  /* 0x00000009270672a4 */ /* 0x000fe2000f8e02ff */
[----:B------:R-:W-:Y:S03]  /*7870*/  UMOV UR4, UR11 ;  /* 0x0000000b00047c82 */ /* 0x000fe60008000000 */
[----:B------:R-:W-:Y:S02]  /*7880*/  UISETP.GE.OR UP0, UPT, UR5, UR6, UP0 ;  /* 0x000000060500728c */ /* 0x000fe40008706670 */
[----:B------:R-:W-:Y:S02]  /*7890*/  USHF.R.U32.HI UR4, URZ, UR47, UR4 ;  /* 0x0000002fff047299 */ /* 0x000fe40008011604 */
[----:B------:R-:W-:Y:S02]  /*78a0*/  UIMAD.WIDE.U32 UR6, UR5, UR46, URZ ;  /* 0x0000002e050672a5 */ /* 0x000fe4000f8e00ff */
[----:B------:R-:W-:Y:S02]  /*78b0*/  USEL UR11, UR8, UR4, !UP2 ;  /* 0x00000004080b7287 */ /* 0x000fe4000d000000 */
[----:B------:R-:W-:Y:S02]  /*78c0*/  UIADD3 UR6, UPT, UPT, -UR5, URZ, URZ ;  /* 0x000000ff05067290 */ /* 0x000fe4000fffe1ff */
[----:B------:R-:W-:Y:S02]  /*78d0*/  UIADD3 UR10, UPT, UPT, -UR11, URZ, URZ ;  /* 0x000000ff0b0a7290 */ /* 0x000fe4000fffe1ff */
[----:B------:R-:W-:Y:S02]  /*78e0*/  UIMAD UR6, UR45, UR6, UR37 ;  /* 0x000000062d0672a4 */ /* 0x000fe4000f8e0225 */
[----:B------:R-:W-:Y:S01]  /*78f0*/  UIMAD UR10, UR39, UR10, UR8 ;  /* 0x0000000a270a72a4 */ /* 0x000fe2000f8e0208 */
[----:B------:R-:W-:Y:S01]  /*7900*/  @!UP0 UMOV UR4, UR7 ;  /* 0x0000000700048c82 */ /* 0x000fe20008000000 */
[----:B------:R-:W-:Y:S02]  /*7910*/  UIADD3 UR7, UPT, UPT, -UR8, URZ, URZ ;  /* 0x000000ff08077290 */ /* 0x000fe4000fffe1ff */
[----:B------:R-:W-:Y:S04]  /*7920*/  @!UP0 USHF.R.U32.HI UR4, URZ, UR47, UR4 ;  /* 0x0000002fff048299 */ /* 0x000fe80008011604 */
[----:B------:R-:W-:Y:S04]  /*7930*/  @!UP0 USEL UR4, UR5, UR4, !UP2 ;  /* 0x0000000405048287 */ /* 0x000fe8000d000000 */
[----:B------:R-:W-:Y:S02]  /*7940*/  @!UP0 UIMAD UR9, UR9, UR10, UR4 ;  /* 0x0000000a090982a4 */ /* 0x000fe4000f8e0204 */
[----:B------:R-:W-:Y:S02]  /*7950*/  @!UP0 UIADD3 UR10, UPT, UPT, UR11, -UR4, URZ ;  /* 0x800000040b0a8290 */ /* 0x000fe4000fffe0ff */
[----:B------:R-:W-:Y:S02]  /*7960*/  UIMAD UR4, UR62, UR7, UR36 ;  /* 0x000000073e0472a4 */ /* 0x000fe4000f8e0224 */
[----:B------:R-:W-:Y:S03]  /*7970*/  @!UP0 UIMAD UR8, UR10, UR39, UR5 ;  /* 0x000000270a0882a4 */ /* 0x000fe6000f8e0205 */
[----:B------:R-:W-:Y:S02]  /*7980*/  @!UP0 UMOV UR5, UR9 ;  /* 0x0000000900058c82 */ /* 0x000fe40008000000 */
[----:B------:R-:W-:Y:S02]  /*7990*/  UIMAD UR37, UR5, UR45, UR6 ;  /* 0x0000002d052572a4 */ /* 0x000fe4000f8e0206 */
[----:B------:R-:W-:Y:S11]  /*79a0*/  UIMAD UR36, UR8, UR62, UR4 ;  /* 0x0000003e082472a4 */ /* 0x000ff6000f8e0204 */
[----:B------:R-:W-:Y:S01]  /*79b0*/  @!UPT UIADD3 URZ, UPT, UPT, URZ, URZ, URZ ;  /* 0x000000fffffff290 */ /* 0x000fe2000fffe0ff */
.L_x_124:
[----:B------:R-:W1:Y:S01]  /*79c0*/  LDCU UR16, c[0x0][0x388] ;  /* 0x00007100ff1077ac */ /* 0x000e620008000800 */
[----:B------:R-:W-:Y:S02]  /*79d0*/  R2UR UR6, R0 ;  /* 0x00000000000672ca */ /* 0x000fe400000e0000 */
[----:B------:R-:W-:Y:S01]  /*79e0*/  IABS R3, R3 ;  /* 0x0000000300037213 */ /* 0x000fe20000000000 */
[----:B------:R-:W-:Y:S01]  /*79f0*/  USHF.L.U32 UR42, UR21, 0x6, URZ ;  /* 0x00000006152a7899 */ /* 0x000fe200080006ff */
[----:B------:R-:W-:Y:S02]  /*7a00*/  @P0 SHF.R.U32.HI R4, RZ, 0x10, R5 ;  /* 0x00000010ff040819 */ /* 0x000fe40000011605 */
[----:B------:R-:W-:Y:S01]  /*7a10*/  R2UR UR11, R56 ;  /* 0x00000000380b72ca */ /* 0x000fe200000e0000 */
[----:B------:R-:W-:Y:S01]  /*7a20*/  IMAD.MOV R3, RZ, RZ, -R3 ;  /* 0x000000ffff037224 */ /* 0x000fe200078e0a03 */
[----:B------:R-:W-:Y:S04]  /*7a30*/  @P0 R2UR UR11, R4 ;  /* 0x00000000040b02ca */ /* 0x000fe800000e0000 */
[----:B------:R-:W-:Y:S01]  /*7a40*/  R2UR UR9, R3 ;  /* 0x00000000030972ca */ /* 0x000fe200000e0000 */
[----:B------:R-:W2:Y:S01]  /*7a50*/  I2F.RP R0, UR6 ;  /* 0x0000000600007d06 */ /* 0x000ea20008209400 */
[----:B-1----:R-:W-:Y:S01]  /*7a60*/  UISETP.NE.AND UP4, UPT, UR16, URZ, UPT ;  /* 0x000000ff1000728c */ /* 0x002fe2000bf85270 */
[----:B------:R-:W-:Y:S06]  /*7a70*/  IMAD.U32 R8, RZ, RZ, UR16 ;  /* 0x00000010ff087e24 */ /* 0x000fec000f8e00ff */
[----:B------:R-:W-:Y:S01]  /*7a80*/  IMAD.U32 R56, RZ, RZ, UR11 ;  /* 0x0000000bff387e24 */ /* 0x000fe2000f8e00ff */
[----:B------:R-:W-:Y:S01]  /*7a90*/  UIADD3 UR11, UPT, UPT, UR50, 0x300, URZ ;  /* 0x00000300320b7890 */ /* 0x000fe2000fffe0ff */
[----:B------:R-:W-:Y:S04]  /*7aa0*/  IABS R8, R8 ;  /* 0x0000000800087213 */ /* 0x000fe80000000000 */
[----:B------:R-:W1:Y:S10]  /*7ab0*/  I2F.RP R10, R8 ;  /* 0x00000008000a7306 */ /* 0x000e740000209400 */
[----:B--2---:R-:W2:Y:S10]  /*7ac0*/  MUFU.RCP R0, R0 ;  /* 0x0000000000007308 */ /* 0x004eb40000001000 */
[----:B-1----:R-:W1:Y:S01]  /*7ad0*/  MUFU.RCP R10, R10 ;  /* 0x0000000a000a7308 */ /* 0x002e620000001000 */
[----:B--2---:R-:W-:Y:S09]  /*7ae0*/  VIADD R0, R0, 0xffffffe ;  /* 0x0ffffffe00007836 */ /* 0x004ff20000000000 */
[----:B------:R-:W2:Y:S01]  /*7af0*/  F2I.FTZ.U32.TRUNC.NTZ R0, R0 ;  /* 0x0000000000007305 */ /* 0x000ea2000021f000 */
[----:B-1----:R-:W-:Y:S09]  /*7b00*/  IADD3 R10, PT, PT, R10, 0xffffffe, RZ ;  /* 0x0ffffffe0a0a7810 */ /* 0x002ff20007ffe0ff */
[----:B------:R-:W1:Y:S01]  /*7b10*/  F2I.FTZ.U32.TRUNC.NTZ R11, R10 ;  /* 0x0000000a000b7305 */ /* 0x000e62000021f000 */
[----:B--2---:R-:W-:Y:S01]  /*7b20*/  R2UR UR5, R0 ;  /* 0x00000000000572ca */ /* 0x004fe200000e0000 */
[----:B------:R-:W-:Y:S05]  /*7b30*/  IMAD.U32 R0, RZ, RZ, UR19 ;  /* 0x00000013ff007e24 */ /* 0x000fea000f8e00ff */
[----:B------:R-:W-:Y:S01]  /*7b40*/  IABS R0, R0 ;  /* 0x0000000000007213 */ /* 0x000fe20000000000 */
[--C-:B-1----:R-:W-:Y:S03]  /*7b50*/  IMAD.MOV R3, RZ, RZ, -R11.reuse ;  /* 0x000000ffff037224 */ /* 0x102fe600078e0a0b */
[----:B------:R-:W-:Y:S01]  /*7b60*/  R2UR UR8, R0 ;  /* 0x00000000000872ca */ /* 0x000fe200000e0000 */
[----:B------:R-:W-:Y:S02]  /*7b70*/  IMAD.MOV.U32 R10, RZ, RZ, RZ ;  /* 0x000000ffff0a7224 */ /* 0x000fe400078e00ff */
[----:B------:R-:W-:Y:S01]  /*7b80*/  UIADD3 UR4, UPT, UPT, URZ, -UR5, URZ ;  /* 0x80000005ff047290 */ /* 0x000fe2000fffe0ff */
[----:B------:R-:W-:Y:S03]  /*7b90*/  IMAD R3, R3, R8, RZ ;  /* 0x0000000803037224 */ /* 0x000fe600078e02ff */
[----:B------:R-:W-:Y:S01]  /*7ba0*/  UIMAD UR7, UR4, UR6, URZ ;  /* 0x00000006040772a4 */ /* 0x000fe2000f8e02ff */
[----:B------:R-:W-:Y:S02]  /*7bb0*/  IMAD.HI.U32 R11, R11, R3, R10 ;  /* 0x000000030b0b7227 */ /* 0x000fe400078e000a */
[----:B------:R-:W-:Y:S02]  /*7bc0*/  UMOV UR4, URZ ;  /* 0x000000ff00047c82 */ /* 0x000fe40008000000 */
[----:B------:R-:W-:Y:S07]  /*7bd0*/  UIMAD.WIDE.U32 UR4, UR5, UR7, UR4 ;  /* 0x00000007050472a5 */ /* 0x000fee000f8e0004 */
[----:B------:R-:W-:Y:S02]  /*7be0*/  UMOV UR4, UR5 ;  /* 0x0000000500047c82 */ /* 0x000fe40008000000 */
[----:B------:R-:W-:Y:S07]  /*7bf0*/  UIMAD.WIDE.U32 UR4, UR4, UR8, URZ ;  /* 0x00000008040472a5 */ /* 0x000fee000f8e00ff */
[----:B------:R-:W-:Y:S02]  /*7c00*/  UMOV UR43, UR5 ;  /* 0x00000005002b7c82 */ /* 0x000fe40008000000 */
[----:B------:R-:W-:Y:S04]  /*7c10*/  UIMAD UR4, UR43, UR9, UR8 ;  /* 0x000000092b0472a4 */ /* 0x000fe8000f8e0208 */
[----:B------:R-:W-:Y:S11]  /*7c20*/  UISETP.GT.U32.AND UP0, UPT, UR6, UR4, UPT ;  /* 0x000000040600728c */ /* 0x000ff6000bf04070 */
[----:B------:R-:W-:Y:S02]  /*7c30*/  @!UP0 UIADD3 UR4, UPT, UPT, UR4, -UR6, URZ ;  /* 0x8000000604048290 */ /* 0x000fe4000fffe0ff */
[----:B------:R-:W-:Y:S02]  /*7c40*/  @!UP0 UIADD3 UR43, UPT, UPT, UR43, 0x1, URZ ;  /* 0x000000012b2b8890 */ /* 0x000fe4000fffe0ff */
[----:B------:R-:W-:Y:S02]  /*7c50*/  UISETP.GE.U32.AND UP2, UPT, UR4, UR6, UPT ;  /* 0x000000060400728c */ /* 0x000fe4000bf46070 */
[----:B------:R-:W-:Y:S02]  /*7c60*/  ULOP3.LUT UR4, UR19, UR55, URZ, 0x3c, !UPT ;  /* 0x0000003713047292 */ /* 0x000fe4000f8e3cff */
[----:B------:R-:W-:Y:S02]  /*7c70*/  UISETP.NE.AND UP0, UPT, UR55, URZ, UPT ;  /* 0x000000ff3700728c */ /* 0x000fe4000bf05270 */
[----:B------:R-:W-:Y:S05]  /*7c80*/  UISETP.GE.AND UP1, UPT, UR4, URZ, UPT ;  /* 0x000000ff0400728c */ /* 0x000fea000bf26270 */
[----:B------:R-:W-:Y:S06]  /*7c90*/  @UP2 UIADD3 UR43, UPT, UPT, UR43, 0x1, URZ ;  /* 0x000000012b2b2890 */ /* 0x000fec000fffe0ff */
[----:B------:R-:W-:Y:S02]  /*7ca0*/  @!UP1 UIADD3 UR43, UPT, UPT, -UR43, URZ, URZ ;  /* 0x000000ff2b2b9290 */ /* 0x000fe4000fffe1ff */
[----:B------:R-:W-:Y:S02]  /*7cb0*/  @!UP0 ULOP3.LUT UR43, URZ, UR55, URZ, 0x33, !UPT ;  /* 0x00000037ff2b8292 */ /* 0x000fe4000f8e33ff */
[----:B------:R-:W-:Y:S02]  /*7cc0*/  UISETP.NE.AND UP0, UPT, UR38, 0x1, UPT ;  /* 0x000000012600788c */ /* 0x000fe4000bf05270 */
[----:B------:R-:W-:Y:S02]  /*7cd0*/  ULOP3.LUT UR4, UR43, UR16, URZ, 0x3c, !UPT ;  /* 0x000000102b047292 */ /* 0x000fe4000f8e3cff */
[----:B------:R-:W-:Y:S02]  /*7ce0*/  IMAD.U32 R0, RZ, RZ, UR43 ;  /* 0x0000002bff007e24 */ /* 0x000fe4000f8e00ff */
[----:B------:R-:W-:Y:S03]  /*7cf0*/  UISETP.GE.AND UP3, UPT, UR4, URZ, UPT ;  /* 0x000000ff0400728c */ /* 0x000fe6000bf66270 */
[----:B------:R-:W-:Y:S02]  /*7d00*/  IABS R0, R0 ;  /* 0x0000000000007213 */ /* 0x000fe40000000000 */
[----:B------:R-:W1:Y:S03]  /*7d10*/  @!UP0 LDCU.128 UR12, c[0x0][0xb10] ;  /* 0x00016200ff0c87ac */ /* 0x000e660008000c00 */
[----:B------:R-:W-:Y:S01]  /*7d20*/  IMAD.HI.U32 R11, R11, R0, RZ ;  /* 0x000000000b0b7227 */ /* 0x000fe200078e00ff */
[----:B------:R-:W2:Y:S04]  /*7d30*/  @!UP0 LDCU UR5, c[0x0][0xb0c] ;  /* 0x00016180ff0587ac */ /* 0x000ea80008000800 */
[C---:B------:R-:W-:Y:S01]  /*7d40*/  IADD3 R3, PT, PT, -R11.reuse, RZ, RZ ;  /* 0x000000ff0b037210 */ /* 0x040fe20007ffe1ff */
[----:B------:R-:W3:Y:S04]  /*7d50*/  @!UP0 LDCU UR10, c[0x0][0xb20] ;  /* 0x00016400ff0a87ac */ /* 0x000ee80008000800 */
[C---:B------:R-:W-:Y:S01]  /*7d60*/  IMAD R0, R8.reuse, R3, R0 ;  /* 0x0000000308007224 */ /* 0x040fe200078e0200 */
[----:B-1----:R-:W-:Y:S04]  /*7d70*/  UIMAD.WIDE.U32 UR6, UR37, UR12, URZ ;  /* 0x0000000c250672a5 */ /* 0x002fe8000f8e00ff */
[----:B------:R-:W-:Y:S01]  /*7d80*/  ISETP.GT.U32.AND P1, PT, R8, R0, PT ;  /* 0x000000000800720c */ /* 0x000fe20003f24070 */
[----:B------:R-:W-:Y:S02]  /*7d90*/  UIMAD.WIDE.U32 UR8, UR36, UR15, URZ ;  /* 0x0000000f240872a5 */ /* 0x000fe4000f8e00ff */
[----:B------:R-:W-:Y:S01]  /*7da0*/  @!UP0 UISETP.NE.AND UP1, UPT, UR14, 0x1, UPT ;  /* 0x000000010e00888c */ /* 0x000fe2000bf25270 */
[----:B------:R-:W-:Y:S01]  /*7db0*/  @!UP0 UMOV UR6, UR7 ;  /* 0x0000000700068c82 */ /* 0x000fe20008000000 */
[----:B--2---:R-:W-:Y:S02]  /*7dc0*/  @!UP0 UISETP.NE.AND UP2, UPT, UR5, 0x1, UPT ;  /* 0x000000010500888c */ /* 0x004fe4000bf45270 */
[----:B------:R-:W-:Y:S01]  /*7dd0*/  @!UP0 USHF.R.U32.HI UR6, URZ, UR13, UR6 ;  /* 0x0000000dff068299 */ /* 0x000fe20008011606 */
[----:B------:R-:W-:Y:S02]  /*7de0*/  @!UP0 UMOV UR4, UR9 ;  /* 0x0000000900048c82 */ /* 0x000fe40008000000 */
[----:B---3--:R-:W-:Y:S03]  /*7df0*/  @!UP0 USHF.R.U32.HI UR4, URZ, UR10, UR4 ;  /* 0x0000000aff048299 */ /* 0x008fe60008011604 */
[----:B------:R-:W-:Y:S01]  /*7e00*/  @!P1 IMAD.IADD R0, R0, 0x1, -R8 ;  /* 0x0000000100009824 */ /* 0x000fe200078e0a08 */
[----:B------:R-:W-:Y:S01]  /*7e10*/  @!UP0 USEL UR7, UR37, UR6, !UP2 ;  /* 0x0000000625078287 */ /* 0x000fe2000d000000 */
[----:B------:R-:W-:Y:S01]  /*7e20*/  @!P1 VIADD R11, R11, 0x1 ;  /* 0x000000010b0b9836 */ /* 0x000fe20000000000 */
[----:B------:R-:W-:Y:S02]  /*7e30*/  @!UP0 USEL UR6, UR36, UR4, !UP1 ;  /* 0x0000000424068287 */ /* 0x000fe4000c800000 */
[----:B------:R-:W-:Y:S02]  /*7e40*/  ISETP.GE.U32.AND P2, PT, R0, R8, PT ;  /* 0x000000080000720c */ /* 0x000fe40003f46070 */
[----:B------:R-:W-:Y:S02]  /*7e50*/  @!UP0 UIADD3 UR4, UPT, UPT, -UR7, UR6, URZ ;  /* 0x0000000607048290 */ /* 0x000fe4000fffe1ff */
[----:B------:R-:W-:Y:S02]  /*7e60*/  @!UP0 UIADD3 UR6, UPT, UPT, UR7, -UR6, URZ ;  /* 0x8000000607068290 */ /* 0x000fe4000fffe0ff */
[----:B------:R-:W-:Y:S02]  /*7e70*/  @!UP0 UIMAD UR37, UR4, UR5, UR37 ;  /* 0x00000005042582a4 */ /* 0x000fe4000f8e0225 */
[----:B------:R-:W-:Y:S02]  /*7e80*/  @!UP0 UIMAD UR36, UR6, UR14, UR36 ;  /* 0x0000000e062482a4 */ /* 0x000fe4000f8e0224 */
[----:B------:R-:W-:Y:S02]  /*7e90*/  ULOP3.LUT UP0, URZ, UR11, 0x90, URZ, 0xc0, !UPT ;  /* 0x000000900bff7892 */ /* 0x000fe4000f80c0ff */
[----:B------:R-:W-:Y:S01]  /*7ea0*/  UIADD3 UR4, UPT, UPT, -UR43, URZ, URZ ;  /* 0x000000ff2b047290 */ /* 0x000fe2000fffe1ff */
[----:B------:R-:W-:Y:S03]  /*7eb0*/  @P2 IADD3 R11, PT, PT, R11, 0x1, RZ ;  /* 0x000000010b0b2810 */ /* 0x000fe60007ffe0ff */
[----:B------:R-:W-:Y:S01]  /*7ec0*/  UIMAD UR5, UR55, UR4, UR19 ;  /* 0x00000004370572a4 */ /* 0x000fe2000f8e0213 */
[----:B------:R-:W-:Y:S03]  /*7ed0*/  R2UR UR44, R11 ;  /* 0x000000000b2c72ca */ /* 0x000fe600000e0000 */
[----:B------:R-:W-:Y:S10]  /*7ee0*/  USHF.L.U32 UR52, UR5, 0x6, URZ ;  /* 0x0000000605347899 */ /* 0x000ff400080006ff */
[----:B------:R-:W-:Y:S02]  /*7ef0*/  @!UP3 UIADD3 UR44, UPT, UPT, -UR44, URZ, URZ ;  /* 0x000000ff2c2cb290 */ /* 0x000fe4000fffe1ff */
[----:B------:R-:W-:Y:S04]  /*7f00*/  @!UP4 ULOP3.LUT UR44, URZ, UR16, URZ, 0x33, !UPT ;  /* 0x00000010ff2cc292 */ /* 0x000fe8000f8e33ff */
[----:B------:R-:W-:Y:S04]  /*7f10*/  UIADD3 UR4, UPT, UPT, -UR44, URZ, URZ ;  /* 0x000000ff2c047290 */ /* 0x000fe8000fffe1ff */
[----:B------:R-:W-:Y:S01]  /*7f20*/  UIMAD UR43, UR16, UR4, UR43 ;  /* 0x00000004102b72a4 */ /* 0x000fe2000f8e022b */
[----:B------:R-:W-:Y:S11]  /*7f30*/  BRA.U !UP0, `(.L_x_125) ;  /* 0x00000001087c7547 */ /* 0x000ff6000b800000 */
[----:B------:R-:W1:Y:S01]  /*7f40*/  LDCU.64 UR8, c[0x4][0x80] ;  /* 0x01001000ff0877ac */ /* 0x000e620008000a00 */
[----:B------:R-:W-:Y:S01]  /*7f50*/  MOV R16, 0x0 ;  /* 0x0000000000107802 */ /* 0x000fe20000000f00 */
[----:B------:R-:W-:Y:S02]  /*7f60*/  HFMA2 R12, -RZ, RZ, 0, 5.9604644775390625e-08 ;  /* 0x00000001ff0c7431 */ /* 0x000fe400000001ff */
[----:B------:R-:W-:Y:S01]  /*7f70*/  IMAD.MOV.U32 R8, RZ, RZ, 0x70 ;  /* 0x00000070ff087424 */ /* 0x000fe200078e00ff */
[----:B------:R2:W3:Y:S01]  /*7f80*/  LDC.64 R14, c[0x4][R16] ;  /* 0x01000000100e7b82 */ /* 0x0004e20000000a00 */
[----:B------:R-:W4:Y:S01]  /*7f90*/  LDCU.64 UR6, c[0x4][0x88] ;  /* 0x01001100ff0677ac */ /* 0x000f220008000a00 */
[----:B------:R-:W-:Y:S01]  /*7fa0*/  IMAD.MOV.U32 R13, RZ, RZ, RZ ;  /* 0x000000ffff0d7224 */ /* 0x000fe200078e00ff */
[----:B------:R-:W2:Y:S01]  /*7fb0*/  LDCU.64 UR4, c[0x4][0x8] ;  /* 0x01000100ff0477ac */ /* 0x000ea20008000a00 */
[----:B-1----:R-:W-:Y:S01]  /*7fc0*/  MOV R5, UR9 ;  /* 0x0000000900057c02 */ /* 0x002fe20008000f00 */
[----:B------:R-:W-:Y:S01]  /*7fd0*/  IMAD.U32 R4, RZ, RZ, UR8 ;  /* 0x00000008ff047e24 */ /* 0x000fe2000f8e00ff */
[----:B----4-:R-:W-:Y:S01]  /*7fe0*/  MOV R7, UR7 ;  /* 0x0000000700077c02 */ /* 0x010fe20008000f00 */
[----:B------:R-:W-:Y:S01]  /*7ff0*/  IMAD.U32 R6, RZ, RZ, UR6 ;  /* 0x00000006ff067e24 */ /* 0x000fe2000f8e00ff */
[----:B--2---:R-:W-:Y:S01]  /*8000*/  MOV R11, UR5 ;  /* 0x00000005000b7c02 */ /* 0x004fe20008000f00 */
[----:B------:R-:W-:Y:S02]  /*8010*/  IMAD.U32 R10, RZ, RZ, UR4 ;  /* 0x00000004ff0a7e24 */ /* 0x000fe4000f8e00ff */
[----:B------:R-:W-:Y:S07]  /*8020*/  LEPC R20, `(.L_x_126) ;  /* 0x000000001014794e */ /* 0x000fee0000000000 */
[----:B---3-5:R-:W-:Y:S05]  /*8030*/  CALL.ABS.NOINC R14 ;  /* 0x000000000e007343 */ /* 0x028fea0003c00000 */
.L_x_126:
[----:B------:R-:W1:Y:S01]  /*8040*/  LDCU.64 UR8, c[0x4][0x80] ;  /* 0x01001000ff0877ac */ /* 0x000e620008000a00 */
[----:B------:R-:W2:Y:S01]  /*8050*/  LDC.64 R16, c[0x4][R16] ;  /* 0x0100000010107b82 */ /* 0x000ea20000000a00 */
[----:B------:R-:W-:Y:S02]  /*8060*/  HFMA2 R12, -RZ, RZ, 0, 5.9604644775390625e-08 ;  /* 0x00000001ff0c7431 */ /* 0x000fe400000001ff */
[----:B------:R-:W-:Y:S02]  /*8070*/  IMAD.MOV.U32 R8, RZ, RZ, 0x70 ;  /* 0x00000070ff087424 */ /* 0x000fe400078e00ff */
[----:B------:R-:W-:Y:S01]  /*8080*/  IMAD.MOV.U32 R13, RZ, RZ, RZ ;  /* 0x000000ffff0d7224 */ /* 0x000fe200078e00ff */
[----:B------:R-:W3:Y:S01]  /*8090*/  LDCU.64 UR6, c[0x4][0x88] ;  /* 0x01001100ff0677ac */ /* 0x000ee20008000a00 */
[----:B------:R-:W4:Y:S01]  /*80a0*/  LDCU.64 UR4, c[0x4][0x8] ;  /* 0x01000100ff0477ac */ /* 0x000f220008000a00 */
[----:B-1----:R-:W-:Y:S02]  /*80b0*/  MOV R4, UR8 ;  /* 0x0000000800047c02 */ /* 0x002fe40008000f00 */
[----:B------:R-:W-:Y:S02]  /*80c0*/  MOV R5, UR9 ;  /* 0x0000000900057c02 */ /* 0x000fe40008000f00 */
[----:B---3--:R-:W-:Y:S01]  /*80d0*/  MOV R7, UR7 ;  /* 0x0000000700077c02 */ /* 0x008fe20008000f00 */
[----:B------:R-:W-:Y:S01]  /*80e0*/  IMAD.U32 R6, RZ, RZ, UR6 ;  /* 0x00000006ff067e24 */ /* 0x000fe2000f8e00ff */
[----:B----4-:R-:W-:Y:S01]  /*80f0*/  MOV R11, UR5 ;  /* 0x00000005000b7c02 */ /* 0x010fe20008000f00 */
[----:B------:R-:W-:Y:S02]  /*8100*/  IMAD.U32 R10, RZ, RZ, UR4 ;  /* 0x00000004ff0a7e24 */ /* 0x000fe4000f8e00ff */
[----:B------:R-:W-:Y:S07]  /*8110*/  LEPC R20, `(.L_x_125) ;  /* 0x000000001014794e */ /* 0x000fee0000000000 */
[----:B--2---:R-:W-:Y:S05]  /*8120*/  CALL.ABS.NOINC R16 ;  /* 0x0000000010007343 */ /* 0x004fea0003c00000 */
.L_x_125:
[----:B------:R-:W-:Y:S02]  /*8130*/  R2UR UR4, R50 ;  /* 0x00000000320472ca */ /* 0x000fe400000e0000 */
[----:B------:R-:W-:Y:S02]  /*8140*/  ISETP.NE.U32.AND P4, PT, R42, RZ, PT ;  /* 0x000000ff2a00720c */ /* 0x000fe40003f85070 */
[----:B------:R-:W-:Y:S02]  /*8150*/  ISETP.NE.U32.AND P2, PT, RZ, UR58, PT ;  /* 0x0000003aff007c0c */ /* 0x000fe4000bf45070 */
[----:B------:R-:W-:Y:S02]  /*8160*/  ISETP.NE.AND.EX P4, PT, R43, RZ, PT, P4 ;  /* 0x000000ff2b00720c */ /* 0x000fe40003f85340 */
[----:B------:R-:W-:Y:S05]  /*8170*/  ISETP.NE.AND.EX P2, PT, RZ, UR59, PT, P2 ;  /* 0x0000003bff007c0c */ /* 0x000fea000bf45320 */
[----:B------:R-:W-:Y:S01]  /*8180*/  UISETP.NE.AND UP2, UPT, UR4, URZ, UPT ;  /* 0x000000ff0400728c */ /* 0x000fe2000bf45270 */
[----:B------:R-:W1:Y:S05]  /*8190*/  LDCU.64 UR4, c[0x0][0x890] ;  /* 0x00011200ff0477ac */ /* 0x000e6a0008000a00 */
[----:B------:R-:W-:Y:S01]  /*81a0*/  PLOP3.LUT P1, PT, PT, PT, UP2, 0x80, 0x8 ;  /* 0x000000000008781c */ /* 0x000fe20003f2f028 */
[----:B-1----:R-:W-:Y:S04]  /*81b0*/  UISETP.NE.U32.AND UP0, UPT, UR4, URZ, UPT ;  /* 0x000000ff0400728c */ /* 0x002fe8000bf05070 */
[----:B------:R-:W-:Y:S02]  /*81c0*/  UISETP.NE.AND.EX UP1, UPT, UR5, URZ, UPT, UP0 ;  /* 0x000000ff0500728c */ /* 0x000fe4000bf25300 */
[----:B------:R-:W-:Y:S02]  /*81d0*/  UPLOP3.LUT UP0, UPT, UPT, UPT, UPT, 0x40, 0x4 ;  /* 0x000000000004789c */ /* 0x000fe40003f0e870 */
[----:B------:R-:W-:Y:S06]  /*81e0*/  @UP2 UPLOP3.LUT UP0, UPT, UPT, UPT, UP1, 0x80, 0x8 ;  /* 0x000000000008289c */ /* 0x000fec0003f0f010 */
[----:B------:R-:W-:Y:S01]  /*81f0*/  PLOP3.LUT P0, PT, PT, PT, UP0, 0x80, 0x8 ;  /* 0x000000000008781c */ /* 0x000fe20003f0f008 */
[----:B------:R-:W-:Y:S01]  /*8200*/  @!UPT UIADD3 URZ, UPT, UPT, URZ, URZ, URZ ;  /* 0x000000fffffff290 */ /* 0x000fe2000fffe0ff */
[----:B------:R-:W-:Y:S11]  /*8210*/  BRA.U !UP1, `(.L_x_127) ;  /* 0x00000001093c7547 */ /* 0x000ff6000b800000 */
[----:B------:R-:W-:Y:S01]  /*8220*/  UISETP.NE.U32.AND UP0, UPT, UR58, URZ, UPT ;  /* 0x000000ff3a00728c */ /* 0x000fe2000bf05070 */
[----:B------:R-:W-:Y:S01]  /*8230*/  HFMA2 R0, -RZ, RZ, 0, 5.9604644775390625e-08 ;  /* 0x00000001ff007431 */ /* 0x000fe200000001ff */
[----:B------:R-:W1:Y:S01]  /*8240*/  LDCU.64 UR8, c[0x0][0x358] ;  /* 0x00006b00ff0877ac */ /* 0x000e620008000a00 */
[----:B------:R-:W-:Y:S01]  /*8250*/  IMAD.MOV.U32 R45, RZ, RZ, 0x1 ;  /* 0x00000001ff2d7424 */ /* 0x000fe200078e00ff */
[----:B------:R-:W-:Y:S06]  /*8260*/  UISETP.NE.AND.EX UP0, UPT, UR59, URZ, UPT, UP0 ;  /* 0x000000ff3b00728c */ /* 0x000fec000bf05300 */
        /* <DEDUP_REMOVED lines=9> */
[----:B-12---:R-:W-:Y:S02]  /*8300*/  @!P3 IMAD.U32 R26, RZ, RZ, UR4 ;  /* 0x00000004ff1abe24 */ /* 0x006fe4000f8e00ff */
.L_x_127:
[----:B------:R-:W-:Y:S05]  /*8310*/  @!P4 BRA `(.L_x_128) ;  /* 0x000000000024c947 */ /* 0x000fea0003800000 */
[----:B------:R-:W-:Y:S01]  /*8320*/  ISETP.NE.U32.AND P3, PT, R40, RZ, PT ;  /* 0x000000ff2800720c */ /* 0x000fe20003f65070 */
[----:B------:R-:W1:Y:S03]  /*8330*/  LDCU.64 UR4, c[0x0][0x358] ;  /* 0x00006b00ff0477ac */ /* 0x000e660008000a00 */
[----:B------:R-:W-:Y:S11]  /*8340*/  ISETP.NE.AND.EX P3, PT, R41, RZ, PT, P3 ;  /* 0x000000ff2900720c */ /* 0x000ff60003f65330 */
[----:B------:R-:W-:Y:S02]  /*8350*/  @!UPT UIADD3 URZ, UPT, UPT, URZ, URZ, URZ ;  /* 0x000000fffffff290 */ /* 0x000fe4000fffe0ff */
[----:B------:R-:W2:Y:S01]  /*8360*/  @P3 LDC.64 R4, c[0x0][0x8a8] ;  /* 0x00022a00ff043b82 */ /* 0x000ea20000000a00 */
[----:B------:R-:W-:Y:S04]  /*8370*/  @P3 IMAD R0, R42, UR49, RZ ;  /* 0x000000312a003c24 */ /* 0x000fe8000f8e02ff */
[----:B--2---:R-:W-:Y:S05]  /*8380*/  @P3 IMAD.WIDE R4, R0, 0x4, R4 ;  /* 0x0000000400043825 */ /* 0x004fea00078e0204 */
[----:B-1---5:R1:W5:Y:S02]  /*8390*/  @P3 LDG.E R24, desc[UR4][R4.64] ;  /* 0x0000000404183981 */ /* 0x022364000c1e1900 */
[----:B-1----:R-:W2:Y:S02]  /*83a0*/  @!P3 LDC R24, c[0x0][0x8a0] ;  /* 0x00022800ff18bb82 */ /* 0x002ea40000000800 */
.L_x_128:
[----:B-----5:R-:W-:Y:S01]  /*83b0*/  FSETP.NEU.AND P3, PT, R26, RZ, PT ;  /* 0x000000ff1a00720b */ /* 0x020fe20003f6d000 */
[----:B------:R-:W-:Y:S01]  /*83c0*/  ULOP3.LUT UR4, UR57, 0x1, URZ, 0x3c, !UPT ;  /* 0x0000000139047892 */ /* 0x000fe2000f8e3cff */
[----:B------:R-:W-:Y:S01]  /*83d0*/  SEL R5, RZ, 0xffffffff, P2 ;  /* 0xffffffffff057807 */ /* 0x000fe20001000000 */
[----:B------:R-:W-:Y:S01]  /*83e0*/  IMAD.U32 R63, RZ, RZ, UR53 ;  /* 0x00000035ff3f7e24 */ /* 0x000fe2000f8e00ff */
[----:B------:R-:W-:Y:S01]  /*83f0*/  @P1 LOP3.LUT P2, RZ, R45, 0xff, RZ, 0xc0, !PT ;  /* 0x000000ff2dff1812 */ /* 0x000fe2000784c0ff */
[----:B------:R-:W-:Y:S01]  /*8400*/  IMAD.SHL.U32 R65, R53, 0x2, RZ ;  /* 0x0000000235417824 */ /* 0x000fe200078e00ff */
[----:B------:R-:W-:Y:S01]  /*8410*/  @P1 SEL R0, RZ, 0xffffffff, P3 ;  /* 0xffffffffff001807 */ /* 0x000fe20001800000 */
[----:B------:R-:W-:Y:S01]  /*8420*/  IMAD.U32 R27, RZ, RZ, UR4 ;  /* 0x00000004ff1b7e24 */ /* 0x000fe2000f8e00ff */
[----:B------:R-:W-:Y:S01]  /*8430*/  LEA R57, R22, UR50, 0x3 ;  /* 0x0000003216397c11 */ /* 0x000fe2000f8e18ff */
[----:B------:R-:W-:Y:S01]  /*8440*/  IMAD.SHL.U32 R63, R63, 0x1000, RZ ;  /* 0x000010003f3f7824 */ /* 0x000fe200078e00ff */
[----:B------:R-:W-:Y:S01]  /*8450*/  @P0 SEL R0, R5, R0, !P2 ;  /* 0x0000000005000207 */ /* 0x000fe20005000000 */
[----:B------:R-:W-:Y:S01]  /*8460*/  BSSY B1, `(.L_x_129) ;  /* 0x0000035000017945 */ /* 0x000fe20003800000 */
[----:B------:R-:W-:Y:S01]  /*8470*/  PLOP3.LUT P2, PT, PT, PT, UP1, 0x80, 0x8 ;  /* 0x000000000008781c */ /* 0x000fe20003f4f018 */
[----:B------:R-:W-:Y:S01]  /*8480*/  IMAD.MOV.U32 R66, RZ, RZ, 0x1 ;  /* 0x00000001ff427424 */ /* 0x000fe200078e00ff */
[----:B------:R-:W-:Y:S01]  /*8490*/  @P1 LOP3.LUT R0, R0, 0x1, RZ, 0xc0, !PT ;  /* 0x0000000100001812 */ /* 0x000fe200078ec0ff */
[----:B------:R-:W-:Y:S01]  /*84a0*/  IMAD.IADD R25, R23, 0x1, R2 ;  /* 0x0000000117197824 */ /* 0x000fe200078e0202 */
[----:B------:R-:W-:Y:S01]  /*84b0*/  LOP3.LUT P4, R58, R45, 0xff, RZ, 0xc0, !PT ;  /* 0x000000ff2d3a7812 */ /* 0x000fe2000788c0ff */
[----:B------:R-:W-:Y:S01]  /*84c0*/  IMAD.U32 R64, RZ, RZ, UR53 ;  /* 0x00000035ff407e24 */ /* 0x000fe2000f8e00ff */
[----:B------:R-:W-:Y:S01]  /*84d0*/  ISETP.NE.U32.OR P6, PT, R0, 0x1, !P1 ;  /* 0x000000010000780c */ /* 0x000fe20004fc5470 */
[----:B------:R-:W-:Y:S01]  /*84e0*/  IMAD.U32 R0, RZ, RZ, UR53 ;  /* 0x00000035ff007e24 */ /* 0x000fe2000f8e00ff */
[----:B------:R-:W-:Y:S02]  /*84f0*/  SEL R4, RZ, 0xffffffff, P3 ;  /* 0xffffffffff047807 */ /* 0x000fe40001800000 */
[----:B------:R-:W-:Y:S02]  /*8500*/  CS2R R38, SRZ ;  /* 0x0000000000267805 */ /* 0x000fe4000001ff00 */
[----:B------:R-:W-:Y:S02]  /*8510*/  P2R R60, PR, RZ, 0x40 ;  /* 0x00000040ff3c7803 */ /* 0x000fe40000000000 */
[----:B------:R-:W-:Y:S02]  /*8520*/  CS2R R36, SRZ ;  /* 0x0000000000247805 */ /* 0x000fe4000001ff00 */
[----:B------:R-:W-:Y:S02]  /*8530*/  LEA R0, R0, UR50, 0x3 ;  /* 0x0000003200007c11 */ /* 0x000fe4000f8e18ff */
[----:B------:R-:W-:Y:S02]  /*8540*/  CS2R R30, SRZ ;  /* 0x00000000001e7805 */ /* 0x000fe4000001ff00 */
[----:B------:R-:W-:Y:S02]  /*8550*/  @P2 SEL R4, R5, R4, !P4 ;  /* 0x0000000405042207 */ /* 0x000fe40006000000 */
[----:B------:R-:W-:Y:S02]  /*8560*/  CS2R R28, SRZ ;  /* 0x00000000001c7805 */ /* 0x000fe4000001ff00 */
[----:B------:R-:W-:Y:S02]  /*8570*/  IADD3 R62, PT, PT, R63, UR50, R65 ;  /* 0x000000323f3e7c10 */ /* 0x000fe4000fffe041 */
[----:B------:R-:W-:Y:S02]  /*8580*/  LOP3.LUT R4, R4, 0x1, RZ, 0xc0, !PT ;  /* 0x0000000104047812 */ /* 0x000fe400078ec0ff */
[----:B------:R-:W-:Y:S02]  /*8590*/  @P6 SHF.L.U32 R3, R27, 0x1f, RZ ;  /* 0x0000001f1b036819 */ /* 0x000fe400000006ff */
[----:B------:R-:W-:Y:S02]  /*85a0*/  ISETP.NE.U32.AND P5, PT, R4, 0x1, PT ;  /* 0x000000010400780c */ /* 0x000fe40003fa5070 */
[----:B------:R1:W3:Y:S02]  /*85b0*/  @P6 SYNCS.PHASECHK.TRANS64.TRYWAIT P1, [R0+URZ+0x230], R3 ;  /* 0x00023003000065a7 */ /* 0x0002e400080211ff */
[----:B------:R-:W-:Y:S02]  /*85c0*/  P2R R67, PR, RZ, 0x20 ;  /* 0x00000020ff437803 */ /* 0x000fe40000000000 */
[----:B-1----:R-:W-:Y:S04]  /*85d0*/  SHF.L.U32 R3, R52, 0x1f, RZ ;  /* 0x0000001f34037819 */ /* 0x002fe800000006ff */
[----:B------:R1:W4:Y:S01]  /*85e0*/  SYNCS.PHASECHK.TRANS64.TRYWAIT P0, [R57+URZ+0x280], R3 ;  /* 0x00028003390075a7 */ /* 0x00032200080011ff */
[----:B---3--:R-:W-:Y:S01]  /*85f0*/  @P6 SEL R66, RZ, 0x1, !P1 ;  /* 0x00000001ff426807 */ /* 0x008fe20004800000 */
[----:B-1----:R-:W-:Y:S06]  /*8600*/  @!P6 BRA `(.L_x_130) ;  /* 0x000000000068e947 */ /* 0x002fec0003800000 */
[----:B------:R-:W-:Y:S01]  /*8610*/  LOP3.LUT P6, RZ, R44, 0x40, RZ, 0xc0, !PT ;  /* 0x000000402cff7812 */ /* 0x000fe200078cc0ff */
[----:B------:R-:W-:Y:S01]  /*8620*/  VIADD R2, R62, 0x300 ;  /* 0x000003003e027836 */ /* 0x000fe20000000000 */
[----:B------:R-:W-:Y:S01]  /*8630*/  ISETP.NE.AND P2, PT, R66, RZ, PT ;  /* 0x000000ff4200720c */ /* 0x000fe20003f45270 */
[----:B------:R-:W-:Y:S01]  /*8640*/  BSSY B0, `(.L_x_131) ;  /* 0x000000d000007945 */ /* 0x000fe20003800000 */
[----:B------:R-:W-:Y:S01]  /*8650*/  PLOP3.LUT P1, PT, PT, PT, PT, 0x8, 0x80 ;  /* 0x000000000080781c */ /* 0x000fe20003f2e170 */
[----:B------:R-:W-:Y:S01]  /*8660*/  @P5 VIADD R4, R62, 0x310 ;  /* 0x000003103e045836 */ /* 0x000fe20000000000 */
[----:B------:R-:W-:Y:S02]  /*8670*/  @P5 PLOP3.LUT P1, PT, P6, PT, PT, 0x80, 0x8 ;  /* 0x000000000008581c */ /* 0x000fe4000372f070 */
[----:B------:R-:W-:Y:S02]  /*8680*/  CS2R R38, SRZ ;  /* 0x0000000000267805 */ /* 0x000fe4000001ff00 */
[----:B------:R-:W-:Y:S02]  /*8690*/  CS2R R36, SRZ ;  /* 0x0000000000247805 */ /* 0x000fe4000001ff00 */
[----:B------:R-:W-:Y:S02]  /*86a0*/  CS2R R30, SRZ ;  /* 0x00000000001e7805 */ /* 0x000fe4000001ff00 */
[----:B------:R-:W-:Y:S05]  /*86b0*/  CS2R R28, SRZ ;  /* 0x00000000001c7805 */ /* 0x000fea000001ff00 */
[----:B------:R-:W-:Y:S01]  /*86c0*/  @P1 VIADD R4, R2, 0xfffffff0 ;  /* 0xfffffff002041836 */ /* 0x000fe20000000000 */
[----:B------:R-:W-:Y:S06]  /*86d0*/  @P2 BRA `(.L_x_132) ;  /* 0x00000000000c2947 */ /* 0x000fec0003800000 */
[----:B------:R-:W-:Y:S04]  /*86e0*/  SHF.L.U32 R2, R27, 0x1f, RZ ;  /* 0x0000001f1b027819 */ /* 0x000fe800000006ff */
[----:B------:R-:W1:Y:S02]  /*86f0*/  SYNCS.PHASECHK.TRANS64.TRYWAIT P1, [R0+URZ+0x230], R2 ;  /* 0x00023002000075a7 */ /* 0x000e6400080211ff */
[----:B-1----:R-:W-:Y:S05]  /*8700*/  @!P1 BRA `(.L_x_133) ;  /* 0x0000002800809947 */ /* 0x002fea0003800000 */
.L_x_132:
[----:B------:R-:W-:Y:S05]  /*8710*/  BSYNC B0 ;  /* 0x0000000000007941 */ /* 0x000fea0003800000 */
.L_x_131:
[----:B------:R-:W-:Y:S01]  /*8720*/  UIADD3 UR4, UPT, UPT, UR53, 0x1, URZ ;  /* 0x0000000135047890 */ /* 0x000fe2000fffe0ff */
[----:B------:R-:W-:Y:S03]  /*8730*/  ISETP.NE.AND P1, PT, R67, RZ, PT ;  /* 0x000000ff4300720c */ /* 0x000fe60003f25270 */
[----:B------:R-:W-:Y:S04]  /*8740*/  UISETP.NE.AND UP0, UPT, UR4, 0x3, UPT ;  /* 0x000000030400788c */ /* 0x000fe8000bf05270 */
[----:B------:R-:W-:Y:S02]  /*8750*/  USEL UR5, URZ, 0x1, UP0 ;  /* 0x00000001ff057887 */ /* 0x000fe40008000000 */
[----:B------:R-:W-:Y:S04]  /*8760*/  USEL UR4, UR4, URZ, UP0 ;  /* 0x000000ff04047287 */ /* 0x000fe80008000000 */
[----:B------:R3:W1:Y:S01]  /*8770*/  @P1 LDS.128 R36, [R4] ;  /* 0x0000000004241984 */ /* 0x0006620000000c00 */
[----:B------:R-:W-:Y:S01]  /*8780*/  LOP3.LUT R27, R27, UR5, RZ, 0x3c, !PT ;  /* 0x000000051b1b7c12 */ /* 0x000fe2000f8e3cff */
[----:B------:R-:W-:Y:S02]  /*8790*/  IMAD.U32 R64, RZ, RZ, UR4 ;  /* 0x00000004ff407e24 */ /* 0x000fe4000f8e00ff */
[----:B------:R3:W1:Y:S04]  /*87a0*/  @P1 LDS.128 R28, [R62+0x300] ;  /* 0x000300003e1c1984 */ /* 0x0006680000000c00 */
.L_x_130:
[----:B------:R-:W-:Y:S05]  /*87b0*/  BSYNC B1 ;  /* 0x0000000000017941 */ /* 0x000fea0003800000 */
.L_x_129:
[----:B-1----:R-:W-:Y:S04]  /*87c0*/  SHF.R.U32.HI R0, RZ, 0x15, R25 ;  /* 0x00000015ff007819 */ /* 0x002fe80000011619 */
[----:B------:R-:W-:Y:S01]  /*87d0*/  LOP3.LUT P1, RZ, R0, 0x3, R46, 0x48, !PT ;  /* 0x0000000300ff7812 */ /* 0x000fe2000782482e */
[----:B------:R-:W-:Y:S01]  /*87e0*/  @!UPT UIADD3 URZ, UPT, UPT, URZ, URZ, URZ ;  /* 0x000000fffffff290 */ /* 0x000fe2000fffe0ff */
[----:B----4-:R-:W-:Y:S11]  /*87f0*/  @P0 BRA `(.L_x_134) ;  /* 0x0000000000080947 */ /* 0x010ff60003800000 */
[----:B------:R-:W1:Y:S02]  /*8800*/  SYNCS.PHASECHK.TRANS64.TRYWAIT P0, [R57+URZ+0x280], R3 ;  /* 0x00028003390075a7 */ /* 0x000e6400080011ff */
[----:B-1----:R-:W-:Y:S05]  /*8810*/  @!P0 BRA `(.L_x_135) ;  /* 0x0000002800508947 */ /* 0x002fea0003800000 */
.L_x_134:
[----:B------:R-:W-:Y:S05]  /*8820*/  @!P1 BRA `(.L_x_136) ;  /* 0x0000000000409947 */ /* 0x000fea0003800000 */
[----:B------:R-:W4:Y:S01]  /*8830*/  LDCU.64 UR8, c[0x4][0x70] ;  /* 0x01000e00ff0877ac */ /* 0x000f220008000a00 */
[----:B-1----:R-:W-:Y:S01]  /*8840*/  MOV R3, 0x0 ;  /* 0x0000000000037802 */ /* 0x002fe20000000f00 */
[----:B------:R-:W-:Y:S02]  /*8850*/  HFMA2 R12, -RZ, RZ, 0, 5.9604644775390625e-08 ;  /* 0x00000001ff0c7431 */ /* 0x000fe400000001ff */
[----:B------:R-:W-:Y:S02]  /*8860*/  IMAD.MOV.U32 R8, RZ, RZ, 0x192 ;  /* 0x00000192ff087424 */ /* 0x000fe400078e00ff */
[----:B------:R-:W-:Y:S01]  /*8870*/  IMAD.MOV.U32 R13, RZ, RZ, RZ ;  /* 0x000000ffff0d7224 */ /* 0x000fe200078e00ff */
[----:B------:R-:W1:Y:S01]  /*8880*/  LDCU.64 UR6, c[0x4][0x78] ;  /* 0x01000f00ff0677ac */ /* 0x000e620008000a00 */
[----:B------:R-:W2:Y:S01]  /*8890*/  LDC.64 R2, c[0x4][R3] ;  /* 0x0100000003027b82 */ /* 0x000ea20000000a00 */
[----:B------:R-:W5:Y:S01]  /*88a0*/  LDCU.64 UR4, c[0x4][0x10] ;  /* 0x01000200ff0477ac */ /* 0x000f620008000a00 */
[----:B----4-:R-:W-:Y:S01]  /*88b0*/  MOV R5, UR9 ;  /* 0x0000000900057c02 */ /* 0x010fe20008000f00 */
[----:B---3--:R-:W-:Y:S01]  /*88c0*/  IMAD.U32 R4, RZ, RZ, UR8 ;  /* 0x00000008ff047e24 */ /* 0x008fe2000f8e00ff */
[----:B-1----:R-:W-:Y:S01]  /*88d0*/  MOV R7, UR7 ;  /* 0x0000000700077c02 */ /* 0x002fe20008000f00 */
[----:B------:R-:W-:Y:S01]  /*88e0*/  IMAD.U32 R6, RZ, RZ, UR6 ;  /* 0x00000006ff067e24 */ /* 0x000fe2000f8e00ff */
[----:B-----5:R-:W-:Y:S01]  /*88f0*/  MOV R11, UR5 ;  /* 0x00000005000b7c02 */ /* 0x020fe20008000f00 */
[----:B------:R-:W-:Y:S02]  /*8900*/  IMAD.U32 R10, RZ, RZ, UR4 ;  /* 0x00000004ff0a7e24 */ /* 0x000fe4000f8e00ff */
[----:B------:R-:W-:Y:S07]  /*8910*/  LEPC R20, `(.L_x_136) ;  /* 0x000000001014794e */ /* 0x000fee0000000000 */
[----:B--2---:R-:W-:Y:S05]  /*8920*/  CALL.ABS.NOINC R2 ;  /* 0x0000000002007343 */ /* 0x004fea0003c00000 */
.L_x_136:
[----:B-1----:R-:W-:Y:S01]  /*8930*/  SHF.L.U32 R3, R28, 0x10, RZ ;  /* 0x000000101c037819 */ /* 0x002fe200000006ff */
[----:B------:R-:W-:Y:S05]  /*8940*/  WARPSYNC.ALL ;  /* 0x0000000000007948 */ /* 0x000fea0003800000 */
[----:B------:R-:W-:Y:S01]  /*8950*/  R2UR UR4, R25 ;  /* 0x00000000190472ca */ /* 0x000fe200000e0000 */
[----:B------:R-:W-:Y:S01]  /*8960*/  BSSY.RECONVERGENT B0, `(.L_x_137) ;  /* 0x0000056000007945 */ /* 0x000fe20003800200 */
[C---:B------:R-:W-:Y:S02]  /*8970*/  SHF.L.U32 R20, R29.reuse, 0x10, RZ ;  /* 0x000000101d147819 */ /* 0x040fe400000006ff */
[----:B------:R-:W-:Y:S02]  /*8980*/  LOP3.LUT R21, R29, 0xffff0000, RZ, 0xc0, !PT ;  /* 0xffff00001d157812 */ /* 0x000fe400078ec0ff */
[----:B------:R-:W-:Y:S02]  /*8990*/  MOV R61, 0x10 ;  /* 0x00000010003d7802 */ /* 0x000fe40000000f00 */
[----:B------:R-:W-:Y:S02]  /*89a0*/  LOP3.LUT P6, RZ, R44, 0x40, RZ, 0xc0, !PT ;  /* 0x000000402cff7812 */ /* 0x000fe400078cc0ff */
[----:B------:R-:W-:Y:S02]  /*89b0*/  ISETP.NE.AND P0, PT, R54, RZ, PT ;  /* 0x000000ff3600720c */ /* 0x000fe40003f05270 */
[----:B------:R-:W-:Y:S01]  /*89c0*/  SEL R61, R61, 0xfffffff0, !P6 ;  /* 0xfffffff03d3d7807 */ /* 0x000fe20007000000 */
[----:B---3--:R-:W2:Y:S02]  /*89d0*/  LDTM.x16 R4, tmem[UR4] ;  /* 0x00000004000479ee */ /* 0x008ea40008240000 */
[----:B--2---:R-:W-:Y:S01]  /*89e0*/  FMUL R0, R24, R4 ;  /* 0x0000000418007220 */ /* 0x004fe20000400000 */
[----:B------:R-:W-:Y:S01]  /*89f0*/  LOP3.LUT R4, R28, 0xffff0000, RZ, 0xc0, !PT ;  /* 0xffff00001c047812 */ /* 0x000fe200078ec0ff */
[C---:B------:R-:W-:Y:S01]  /*8a00*/  FMUL R2, R24.reuse, R5 ;  /* 0x0000000518027220 */ /* 0x040fe20000400000 */
[----:B------:R-:W-:Y:S01]  /*8a10*/  FMUL R7, R24, R7 ;  /* 0x0000000718077220 */ /* 0x000fe20000400000 */
[----:B------:R-:W-:Y:S01]  /*8a20*/  FFMA R0, R26, R3, R0 ;  /* 0x000000031a007223 */ /* 0x000fe20000000000 */
[----:B------:R-:W-:Y:S01]  /*8a30*/  FMUL R3, R24, R6 ;  /* 0x0000000618037220 */ /* 0x000fe20000400000 */
[----:B------:R-:W-:Y:S01]  /*8a40*/  FFMA R2, R26, R4, R2 ;  /* 0x000000041a027223 */ /* 0x000fe20000000002 */
[C---:B------:R-:W-:Y:S01]  /*8a50*/  FMUL R4, R24.reuse, R8 ;  /* 0x0000000818047220 */ /* 0x040fe20000400000 */
[C---:B------:R-:W-:Y:S01]  /*8a60*/  FMUL R8, R24.reuse, R12 ;  /* 0x0000000c18087220 */ /* 0x040fe20000400000 */
[----:B------:R-:W-:Y:S01]  /*8a70*/  FMUL R12, R24, R16 ;  /* 0x00000010180c7220 */ /* 0x000fe20000400000 */
[----:B------:R-:W-:Y:S01]  /*8a80*/  SHF.L.U32 R16, R30, 0x10, RZ ;  /* 0x000000101e107819 */ /* 0x000fe200000006ff */
[----:B------:R-:W-:Y:S01]  /*8a90*/  FFMA R3, R26, R20, R3 ;  /* 0x000000141a037223 */ /* 0x000fe20000000003 */
[----:B------:R-:W-:Y:S01]  /*8aa0*/  F2FP.BF16.F32.PACK_AB R32, R2, R0 ;  /* 0x000000000220723e */ /* 0x000fe200000010ff */
[----:B------:R-:W-:Y:S01]  /*8ab0*/  FFMA R7, R26, R21, R7 ;  /* 0x000000151a077223 */ /* 0x000fe20000000007 */
[----:B------:R-:W-:Y:S01]  /*8ac0*/  LOP3.LUT R0, R30, 0xffff0000, RZ, 0xc0, !PT ;  /* 0xffff00001e007812 */ /* 0x000fe200078ec0ff */
[----:B------:R-:W-:Y:S01]  /*8ad0*/  FMUL R5, R24, R9 ;  /* 0x0000000918057220 */ /* 0x000fe20000400000 */
[C---:B------:R-:W-:Y:S01]  /*8ae0*/  SHF.L.U32 R2, R31.reuse, 0x10, RZ ;  /* 0x000000101f027819 */ /* 0x040fe200000006ff */
[----:B------:R-:W-:Y:S01]  /*8af0*/  FFMA R4, R26, R16, R4 ;  /* 0x000000101a047223 */ /* 0x000fe20000000004 */
[----:B------:R-:W-:Y:S01]  /*8b00*/  LOP3.LUT R16, R31, 0xffff0000, RZ, 0xc0, !PT ;  /* 0xffff00001f107812 */ /* 0x000fe200078ec0ff */
[----:B------:R-:W-:Y:S01]  /*8b10*/  FMUL R6, R24, R10 ;  /* 0x0000000a18067220 */ /* 0x000fe20000400000 */
[----:B------:R-:W-:Y:S01]  /*8b20*/  F2FP.BF16.F32.PACK_AB R33, R7, R3 ;  /* 0x000000030721723e */ /* 0x000fe200000010ff */
[----:B------:R-:W-:Y:S01]  /*8b30*/  FFMA R5, R26, R0, R5 ;  /* 0x000000001a057223 */ /* 0x000fe20000000005 */
[----:B------:R-:W-:Y:S01]  /*8b40*/  SHF.L.U32 R0, R36, 0x10, RZ ;  /* 0x0000001024007819 */ /* 0x000fe200000006ff */
[----:B------:R-:W-:Y:S01]  /*8b50*/  FMUL R11, R24, R11 ;  /* 0x0000000b180b7220 */ /* 0x000fe20000400000 */
[----:B------:R-:W-:Y:S01]  /*8b60*/  FFMA R6, R26, R2, R6 ;  /* 0x000000021a067223 */ /* 0x000fe20000000006 */
[----:B------:R-:W-:Y:S01]  /*8b70*/  LOP3.LUT R2, R36, 0xffff0000, RZ, 0xc0, !PT ;  /* 0xffff000024027812 */ /* 0x000fe200078ec0ff */
[----:B------:R-:W-:Y:S01]  /*8b80*/  FMUL R9, R24, R13 ;  /* 0x0000000d18097220 */ /* 0x000fe20000400000 */
[C---:B------:R-:W-:Y:S01]  /*8b90*/  FFMA R11, R26.reuse, R16, R11 ;  /* 0x000000101a0b7223 */ /* 0x040fe2000000000b */
[C---:B------:R-:W-:Y:S01]  /*8ba0*/  SHF.L.U32 R3, R37.reuse, 0x10, RZ ;  /* 0x0000001025037819 */ /* 0x040fe200000006ff */
[----:B------:R-:W-:Y:S01]  /*8bb0*/  FFMA R8, R26, R0, R8 ;  /* 0x000000001a087223 */ /* 0x000fe20000000008 */
[C---:B------:R-:W-:Y:S01]  /*8bc0*/  FMUL R10, R24.reuse, R14 ;  /* 0x0000000e180a7220 */ /* 0x040fe20000400000 */
[----:B------:R-:W-:Y:S01]  /*8bd0*/  LOP3.LUT R0, R37, 0xffff0000, RZ, 0xc0, !PT ;  /* 0xffff000025007812 */ /* 0x000fe200078ec0ff */
[----:B------:R-:W-:Y:S01]  /*8be0*/  FMUL R15, R24, R15 ;  /* 0x0000000f180f7220 */ /* 0x000fe20000400000 */
[C---:B------:R-:W-:Y:S01]  /*8bf0*/  FFMA R9, R26.reuse, R2, R9 ;  /* 0x000000021a097223 */ /* 0x040fe20000000009 */
[----:B------:R-:W-:Y:S01]  /*8c00*/  FFMA R10, R26, R3, R10 ;  /* 0x000000031a0a7223 */ /* 0x000fe2000000000a */
[----:B------:R-:W-:Y:S01]  /*8c10*/  SHF.L.U32 R2, R38, 0x10, RZ ;  /* 0x0000001026027819 */ /* 0x000fe200000006ff */
[----:B------:R-:W-:Y:S01]  /*8c20*/  FFMA R15, R26, R0, R15 ;  /* 0x000000001a0f7223 */ /* 0x000fe2000000000f */
[----:B------:R-:W-:Y:S01]  /*8c30*/  F2FP.BF16.F32.PACK_AB R34, R5, R4 ;  /* 0x000000040522723e */ /* 0x000fe200000010ff */
[----:B------:R-:W-:Y:S01]  /*8c40*/  FMUL R13, R24, R17 ;  /* 0x00000011180d7220 */ /* 0x000fe20000400000 */
[----:B------:R-:W-:Y:S01]  /*8c50*/  LOP3.LUT R3, R38, 0xffff0000, RZ, 0xc0, !PT ;  /* 0xffff000026037812 */ /* 0x000fe200078ec0ff */
[C---:B------:R-:W-:Y:S01]  /*8c60*/  FMUL R14, R24.reuse, R18 ;  /* 0x00000012180e7220 */ /* 0x040fe20000400000 */
[C---:B------:R-:W-:Y:S01]  /*8c70*/  SHF.L.U32 R4, R39.reuse, 0x10, RZ ;  /* 0x0000001027047819 */ /* 0x040fe200000006ff */
[----:B------:R-:W-:Y:S01]  /*8c80*/  FMUL R19, R24, R19 ;  /* 0x0000001318137220 */ /* 0x000fe20000400000 */
[----:B------:R-:W-:Y:S01]  /*8c90*/  LOP3.LUT R0, R39, 0xffff0000, RZ, 0xc0, !PT ;  /* 0xffff000027007812 */ /* 0x000fe200078ec0ff */
[C---:B------:R-:W-:Y:S01]  /*8ca0*/  FFMA R12, R26.reuse, R2, R12 ;  /* 0x000000021a0c7223 */ /* 0x040fe2000000000c */
[----:B------:R-:W-:Y:S01]  /*8cb0*/  F2FP.BF16.F32.PACK_AB R35, R11, R6 ;  /* 0x000000060b23723e */ /* 0x000fe200000010ff */
[C---:B------:R-:W-:Y:S01]  /*8cc0*/  FFMA R13, R26.reuse, R3, R13 ;  /* 0x000000031a0d7223 */ /* 0x040fe2000000000d */
[C---:B------:R-:W-:Y:S01]  /*8cd0*/  FFMA R14, R26.reuse, R4, R14 ;  /* 0x000000041a0e7223 */ /* 0x040fe2000000000e */
[----:B------:R-:W-:Y:S01]  /*8ce0*/  FFMA R19, R26, R0, R19 ;  /* 0x000000001a137223 */ /* 0x000fe20000000013 */
[----:B------:R-:W-:Y:S01]  /*8cf0*/  F2FP.BF16.F32.PACK_AB R8, R9, R8 ;  /* 0x000000080908723e */ /* 0x000fe200000010ff */
[----:B------:R1:W-:Y:S01]  /*8d00*/  STS.128 [R62+0x300], R32 ;  /* 0x000300203e007388 */ /* 0x0003e20000000c00 */
[----:B------:R-:W-:Y:S02]  /*8d10*/  F2FP.BF16.F32.PACK_AB R9, R15, R10 ;  /* 0x0000000a0f09723e */ /* 0x000fe400000010ff */
[----:B------:R-:W-:Y:S02]  /*8d20*/  F2FP.BF16.F32.PACK_AB R10, R13, R12 ;  /* 0x0000000c0d0a723e */ /* 0x000fe400000010ff */
[----:B------:R-:W-:Y:S02]  /*8d30*/  F2FP.BF16.F32.PACK_AB R11, R19, R14 ;  /* 0x0000000e130b723e */ /* 0x000fe400000010ff */
[----:B------:R-:W-:Y:S05]  /*8d40*/  IADD3 R0, PT, PT, R62, R61, RZ ;  /* 0x0000003d3e007210 */ /* 0x000fea0007ffe0ff */
[----:B------:R1:W-:Y:S01]  /*8d50*/  STS.128 [R0+0x300], R8 ;  /* 0x0003000800007388 */ /* 0x0003e20000000c00 */
[----:B------:R-:W-:Y:S01]  /*8d60*/  @!PT LDS RZ, [RZ] ;  /* 0x00000000fffff984 */ /* 0x000fe20000000800 */
[----:B------:R-:W-:Y:S01]  /*8d70*/  @!PT LDS RZ, [RZ] ;  /* 0x00000000fffff984 */ /* 0x000fe20000000800 */
[----:B------:R-:W-:Y:S01]  /*8d80*/  @!PT LDS RZ, [RZ] ;  /* 0x00000000fffff984 */ /* 0x000fe20000000800 */
[----:B------:R-:W-:Y:S01]  /*8d90*/  @!PT LDS RZ, [RZ] ;  /* 0x00000000fffff984 */ /* 0x000fe20000000800 */
[----:B------:R2:W-:Y:S07]  /*8da0*/  MEMBAR.ALL.CTA ;  /* 0x0000000000007992 */ /* 0x0005ee0000008000 */
[----:B--2---:R-:W2:Y:S02]  /*8db0*/  FENCE.VIEW.ASYNC.S ;  /* 0x00000000000073c6 */ /* 0x004ea40000000000 */
[----:B--2---:R-:W-:Y:S06]  /*8dc0*/  BAR.SYNC.DEFER_BLOCKING 0x1, 0x80 ;  /* 0x0042000000007b1d */ /* 0x004fec0000010000 */
[----:B------:R-:W-:Y:S05]  /*8dd0*/  @P0 BRA `(.L_x_138) ;  /* 0x0000000000380947 */ /* 0x000fea0003800000 */
[----:B------:R-:W2:Y:S01]  /*8de0*/  LDCU.64 UR8, c[0x0][0x348] ;  /* 0x00006900ff0877ac */ /* 0x000ea20008000a00 */
[----:B------:R-:W-:Y:S01]  /*8df0*/  R2UR UR6, R63 ;  /* 0x000000003f0672ca */ /* 0x000fe200000e0000 */
[----:B------:R-:W-:Y:S01]  /*8e00*/  UMOV UR41, UR52 ;  /* 0x0000003400297c82 */ /* 0x000fe20008000000 */
[----:B------:R-:W-:Y:S11]  /*8e10*/  UIADD3 UR7, UPT, UPT, UR52, 0x20, URZ ;  /* 0x0000002034077890 */ /* 0x000ff6000fffe0ff */
[----:B------:R-:W-:Y:S02]  /*8e20*/  UIADD3 UR6, UPT, UPT, UR50, UR6, URZ ;  /* 0x0000000632067290 */ /* 0x000fe4000fffe0ff */
[----:B--2---:R-:W-:Y:S02]  /*8e30*/  UIADD3 UR4, UP0, UPT, UR8, 0x680, URZ ;  /* 0x0000068008047890 */ /* 0x004fe4000ff1e0ff */
[----:B------:R-:W-:Y:S02]  /*8e40*/  UIADD3 UR40, UPT, UPT, UR6, 0x300, URZ ;  /* 0x0000030006287890 */ /* 0x000fe4000fffe0ff */
[----:B------:R-:W-:Y:S02]  /*8e50*/  UIADD3.X UR5, UPT, UPT, URZ, UR9, URZ, UP0, !UPT ;  /* 0x00000009ff057290 */ /* 0x000fe400087fe4ff */
[----:B------:R-:W-:Y:S07]  /*8e60*/  UIADD3 UR6, UPT, UPT, UR6, 0xb00, URZ ;  /* 0x00000b0006067890 */ /* 0x000fee000fffe0ff */
[----:B------:R2:W-:Y:S02]  /*8e70*/  UTMASTG.4D [UR40], [UR4] ;  /* 0x00000028040073b5 */ /* 0x0005e40008018000 */
[----:B--2---:R-:W-:Y:S01]  /*8e80*/  UMOV UR40, UR6 ;  /* 0x0000000600287c82 */ /* 0x004fe20008000000 */
[----:B------:R-:W-:Y:S02]  /*8e90*/  UMOV UR41, UR7 ;  /* 0x0000000700297c82 */ /* 0x000fe40008000000 */
[----:B------:R2:W-:Y:S02]  /*8ea0*/  UTMASTG.4D [UR40], [UR4] ;  /* 0x00000028040073b5 */ /* 0x0005e40008018000 */
[----:B--2---:R0:W-:Y:S02]  /*8eb0*/  UTMACMDFLUSH ;  /* 0x00000000000079b7 */ /* 0x0041e40000000000 */
.L_x_138:
[----:B------:R-:W-:Y:S05]  /*8ec0*/  BSYNC.RECONVERGENT B0 ;  /* 0x0000000000007941 */ /* 0x000fea0003800200 */
.L_x_137:
[----:B------:R-:W-:Y:S01]  /*8ed0*/  UIADD3 UR51, UPT, UPT, UR53, 0x1, URZ ;  /* 0x0000000135337890 */ /* 0x000fe2000fffe0ff */
[----:B------:R-:W-:Y:S03]  /*8ee0*/  BSSY.RECONVERGENT B0, `(.L_x_139) ;  /* 0x0000005000007945 */ /* 0x000fe60003800200 */
[----:B------:R-:W-:Y:S04]  /*8ef0*/  UISETP.NE.AND UP0, UPT, UR51, 0x3, UPT ;  /* 0x000000033300788c */ /* 0x000fe8000bf05270 */
[----:B------:R-:W-:Y:S01]  /*8f00*/  USEL UR49, UR51, URZ, UP0 ;  /* 0x000000ff33317287 */ /* 0x000fe20008000000 */
[----:B------:R-:W-:Y:S11]  /*8f10*/  @P0 BRA `(.L_x_140) ;  /* 0x0000000000040947 */ /* 0x000ff60003800000 */
[----:B------:R-:W-:Y:S04]  /*8f20*/  DEPBAR.LE SB0, 0x1 ;  /* 0x000080400000791a */ /* 0x000fe80000000000 */
.L_x_140:
[----:B------:R-:W-:Y:S05]  /*8f30*/  BSYNC.RECONVERGENT B0 ;  /* 0x0000000000007941 */ /* 0x000fea0003800200 */
.L_x_139:
[----:B------:R-:W-:Y:S01]  /*8f40*/  BAR.SYNC.DEFER_BLOCKING 0x1, 0x80 ;  /* 0x0042000000007b1d */ /* 0x000fe20000010000 */
[----:B------:R-:W-:Y:S01]  /*8f50*/  ISETP.NE.AND P1, PT, R60, RZ, PT ;  /* 0x000000ff3c00720c */ /* 0x000fe20003f25270 */
[----:B------:R-:W-:Y:S01]  /*8f60*/  UISETP.NE.AND UP0, UPT, UR56, URZ, UPT ;  /* 0x000000ff3800728c */ /* 0x000fe2000bf05270 */
[----:B------:R-:W-:Y:S11]  /*8f70*/  LEA R3, R64, UR50, 0x3 ;  /* 0x0000003240037c11 */ /* 0x000ff6000f8e18ff */
[----:B------:R-:W-:Y:S01]  /*8f80*/  @P1 SHF.L.U32 R4, R27, 0x1f, RZ ;  /* 0x0000001f1b041819 */ /* 0x000fe200000006ff */
[----:B------:R-:W-:Y:S06]  /*8f90*/  BRA.U !UP0, `(.L_x_141) ;  /* 0x0000000108247547 */ /* 0x000fec000b800000 */
[----:B-1----:R-:W1:Y:S01]  /*8fa0*/  S2R R0, SR_CgaCtaId ;  /* 0x0000000000007919 */ /* 0x002e620000008800 */
[----:B------:R-:W-:Y:S01]  /*8fb0*/  IMAD.U32 R2, RZ, RZ, UR54 ;  /* 0x00000036ff027e24 */ /* 0x000fe2000f8e00ff */
[----:B------:R-:W-:Y:S04]  /*8fc0*/  UIADD3 UR4, UPT, UPT, UR54, 0x1, URZ ;  /* 0x0000000136047890 */ /* 0x000fe8000fffe0ff */
[----:B------:R-:W-:Y:S01]  /*8fd0*/  @P1 LEA R2, R2, UR50, 0x3 ;  /* 0x0000003202021c11 */ /* 0x000fe2000f8e18ff */
[----:B------:R-:W-:Y:S04]  /*8fe0*/  UISETP.NE.AND UP0, UPT, UR4, 0x3, UPT ;  /* 0x000000030400788c */ /* 0x000fe8000bf05270 */
[----:B------:R-:W-:Y:S01]  /*8ff0*/  @P1 VIADD R2, R2, 0x248 ;  /* 0x0000024802021836 */ /* 0x000fe20000000000 */
[----:B------:R-:W-:Y:S04]  /*9000*/  USEL UR54, UR4, URZ, UP0 ;  /* 0x000000ff04367287 */ /* 0x000fe80008000000 */
[----:B-1----:R-:W-:Y:S04]  /*9010*/  @P1 PRMT R0, R0, 0x654, R2 ;  /* 0x0000065400001816 */ /* 0x002fe80000000002 */
[----:B------:R2:W-:Y:S04]  /*9020*/  @P1 SYNCS.ARRIVE.TRANS64.RED.A1T0 RZ, [R0+URZ], RZ ;  /* 0x000000ff00ff19a7 */ /* 0x0005e800081004ff */
.L_x_141:
[----:B------:R-:W3:Y:S01]  /*9030*/  @P1 SYNCS.PHASECHK.TRANS64.TRYWAIT P0, [R3+URZ+0x230], R4 ;  /* 0x00023004030015a7 */ /* 0x000ee200080011ff */
[----:B------:R-:W-:Y:S01]  /*9040*/  BSSY B1, `(.L_x_142) ;  /* 0x0000012000017945 */ /* 0x000fe20003800000 */
[----:B---3--:R-:W-:Y:S03]  /*9050*/  @P1 SEL R66, RZ, 0x1, !P0 ;  /* 0x00000001ff421807 */ /* 0x008fe60004000000 */
[----:B------:R-:W-:Y:S05]  /*9060*/  @!P1 BRA `(.L_x_143) ;  /* 0x00000000003c9947 */ /* 0x000fea0003800000 */
[----:B------:R-:W-:Y:S01]  /*9070*/  ISETP.NE.AND P1, PT, R67, RZ, PT ;  /* 0x000000ff4300720c */ /* 0x000fe20003f25270 */
[----:B------:R-:W-:Y:S01]  /*9080*/  BSSY B0, `(.L_x_144) ;  /* 0x0000009000007945 */ /* 0x000fe20003800000 */
[----:B------:R-:W-:Y:S11]  /*9090*/  ISETP.NE.AND P0, PT, R66, RZ, PT ;  /* 0x000000ff4200720c */ /* 0x000ff60003f05270 */
[----:B------:R-:W-:Y:S05]  /*90a0*/  @P1 IMAD R64, R64, 0x1000, R65 ;  /* 0x0000100040401824 */ /* 0x000fea00078e0241 */
[----:B-12---:R-:W-:Y:S05]  /*90b0*/  @P1 IADD3 R0, PT, PT, R64, UR50, RZ ;  /* 0x0000003240001c10 */ /* 0x006fea000fffe0ff */
[----:B------:R-:W-:Y:S01]  /*90c0*/  @P1 IMAD.IADD R0, R61, 0x1, R0 ;  /* 0x000000013d001824 */ /* 0x000fe200078e0200 */
[----:B------:R-:W-:Y:S06]  /*90d0*/  @P0 BRA `(.L_x_145) ;  /* 0x00000000000c0947 */ /* 0x000fec0003800000 */
[----:B------:R-:W-:Y:S04]  /*90e0*/  SHF.L.U32 R27, R27, 0x1f, RZ ;  /* 0x0000001f1b1b7819 */ /* 0x000fe800000006ff */
[----:B------:R-:W1:Y:S02]  /*90f0*/  SYNCS.PHASECHK.TRANS64.TRYWAIT P0, [R3+URZ+0x230], R27 ;  /* 0x0002301b030075a7 */ /* 0x000e6400080011ff */
[----:B-1----:R-:W-:Y:S05]  /*9100*/  @!P0 BRA `(.L_x_146) ;  /* 0x0000002000288947 */ /* 0x002fea0003800000 */
.L_x_145:
[----:B------:R-:W-:Y:S05]  /*9110*/  BSYNC B0 ;  /* 0x0000000000007941 */ /* 0x000fea0003800000 */
.L_x_144:
[----:B------:R-:W-:Y:S11]  /*9120*/  ISETP.NE.AND P0, PT, R67, RZ, PT ;  /* 0x000000ff4300720c */ /* 0x000ff60003f05270 */
[----:B------:R-:W-:Y:S02]  /*9130*/  @!UPT UIADD3 URZ, UPT, UPT, URZ, URZ, URZ ;  /* 0x000000fffffff290 */ /* 0x000fe4000fffe0ff */
[----:B------:R3:W4:Y:S04]  /*9140*/  @P0 LDS.128 R28, [R64+UR50+0x300] ;  /* 0x00030032401c0984 */ /* 0x0007280008000c00 */
[----:B------:R3:W2:Y:S02]  /*9150*/  @P0 LDS.128 R36, [R0+0x300] ;  /* 0x0003000000240984 */ /* 0x0006a40000000c00 */
.L_x_143:
[----:B------:R-:W-:Y:S05]  /*9160*/  BSYNC B1 ;  /* 0x0000000000017941 */ /* 0x000fea0003800000 */
.L_x_142:
[----:B-123--:R-:W-:Y:S05]  /*9170*/  VIADD R0, R25, 0x10 ;  /* 0x0000001019007836 */ /* 0x00efea0000000000 */
[----:B------:R-:W-:Y:S04]  /*9180*/  SHF.R.U32.HI R0, RZ, 0x15, R0 ;  /* 0x00000015ff007819 */ /* 0x000fe80000011600 */
[----:B------:R-:W-:Y:S11]  /*9190*/  LOP3.LUT P0, RZ, R0, 0x3, R46, 0x48, !PT ;  /* 0x0000000300ff7812 */ /* 0x000ff6000780482e */
[----:B------:R-:W-:Y:S02]  /*91a0*/  @!UPT UIADD3 URZ, UPT, UPT, URZ, URZ, URZ ;  /* 0x000000fffffff290 */ /* 0x000fe4000fffe0ff */
[----:B------:R-:W-:Y:S05]  /*91b0*/  @!P0 BRA `(.L_x_147) ;  /* 0x0000000000408947 */ /* 0x000fea0003800000 */
[----:B------:R-:W1:Y:S01]  /*91c0*/  LDCU.64 UR8, c[0x4][0x70] ;  /* 0x01000e00ff0877ac */ /* 0x000e620008000a00 */
[----:B------:R-:W-:Y:S01]  /*91d0*/  MOV R3, 0x0 ;  /* 0x0000000000037802 */ /* 0x000fe20000000f00 */
[----:B------:R-:W-:Y:S02]  /*91e0*/  HFMA2 R12, -RZ, RZ, 0, 5.9604644775390625e-08 ;  /* 0x00000001ff0c7431 */ /* 0x000fe400000001ff */
[----:B------:R-:W-:Y:S02]  /*91f0*/  IMAD.MOV.U32 R8, RZ, RZ, 0x192 ;  /* 0x00000192ff087424 */ /* 0x000fe400078e00ff */
[----:B------:R-:W-:Y:S01]  /*9200*/  IMAD.MOV.U32 R13, RZ, RZ, RZ ;  /* 0x000000ffff0d7224 */ /* 0x000fe200078e00ff */
[----:B------:R-:W2:Y:S01]  /*9210*/  LDCU.64 UR6, c[0x4][0x78] ;  /* 0x01000f00ff0677ac */ /* 0x000ea20008000a00 */
[----:B------:R-:W3:Y:S01]  /*9220*/  LDC.64 R2, c[0x4][R3] ;  /* 0x0100000003027b82 */ /* 0x000ee20000000a00 */
[----:B------:R-:W5:Y:S01]  /*9230*/  LDCU.64 UR4, c[0x4][0x10] ;  /* 0x01000200ff0477ac */ /* 0x000f620008000a00 */
[----:B-1----:R-:W-:Y:S01]  /*9240*/  MOV R5, UR9 ;  /* 0x0000000900057c02 */ /* 0x002fe20008000f00 */
[----:B------:R-:W-:Y:S01]  /*9250*/  IMAD.U32 R4, RZ, RZ, UR8 ;  /* 0x00000008ff047e24 */ /* 0x000fe2000f8e00ff */
[----:B--2---:R-:W-:Y:S01]  /*9260*/  MOV R7, UR7 ;  /* 0x0000000700077c02 */ /* 0x004fe20008000f00 */
[----:B------:R-:W-:Y:S01]  /*9270*/  IMAD.U32 R6, RZ, RZ, UR6 ;  /* 0x00000006ff067e24 */ /* 0x000fe2000f8e00ff */
[----:B-----5:R-:W-:Y:S01]  /*9280*/  MOV R11, UR5 ;  /* 0x00000005000b7c02 */ /* 0x020fe20008000f00 */
[----:B------:R-:W-:Y:S02]  /*9290*/  IMAD.U32 R10, RZ, RZ, UR4 ;  /* 0x00000004ff0a7e24 */ /* 0x000fe4000f8e00ff */
[----:B------:R-:W-:Y:S07]  /*92a0*/  LEPC R20, `(.L_x_147) ;  /* 0x000000001014794e */ /* 0x000fee0000000000 */
[----:B---34-:R-:W-:Y:S05]  /*92b0*/  CALL.ABS.NOINC R2 ;  /* 0x0000000002007343 */ /* 0x018fea0003c00000 */
.L_x_147:
[----:B------:R-:W-:Y:S01]  /*92c0*/  ISETP.NE.AND P0, PT, R54, RZ, PT ;  /* 0x000000ff3600720c */ /* 0x000fe20003f05270 */
[----:B------:R-:W-:Y:S05]  /*92d0*/  WARPSYNC.ALL ;  /* 0x0000000000007948 */ /* 0x000fea0003800000 */
[----:B------:R-:W-:Y:S01]  /*92e0*/  R2UR UR4, R25 ;  /* 0x00000000190472ca */ /* 0x000fe200000e0000 */
[----:B------:R-:W-:Y:S01]  /*92f0*/  BSSY.RECONVERGENT B0, `(.L_x_148) ;  /* 0x0000059000007945 */ /* 0x000fe20003800200 */
[C---:B----4-:R-:W-:Y:S02]  /*9300*/  SHF.L.U32 R0, R28.reuse, 0x10, RZ ;  /* 0x000000101c007819 */ /* 0x050fe400000006ff */
[----:B------:R-:W-:Y:S02]  /*9310*/  LOP3.LUT R2, R28, 0xffff0000, RZ, 0xc0, !PT ;  /* 0xffff00001c027812 */ /* 0x000fe400078ec0ff */
[C---:B------:R-:W-:Y:S02]  /*9320*/  SHF.L.U32 R20, R29.reuse, 0x10, RZ ;  /* 0x000000101d147819 */ /* 0x040fe400000006ff */
[----:B------:R-:W-:Y:S02]  /*9330*/  LOP3.LUT R21, R29, 0xffff0000, RZ, 0xc0, !PT ;  /* 0xffff00001d157812 */ /* 0x000fe400078ec0ff */
[C---:B------:R-:W-:Y:S02]  /*9340*/  SHF.L.U32 R25, R30.reuse, 0x10, RZ ;  /* 0x000000101e197819 */ /* 0x040fe400000006ff */
[----:B------:R-:W-:Y:S01]  /*9350*/  LOP3.LUT R27, R30, 0xffff0000, RZ, 0xc0, !PT ;  /* 0xffff00001e1b7812 */ /* 0x000fe200078ec0ff */
[----:B------:R-:W1:Y:S01]  /*9360*/  LDTM.x16 R4, tmem[UR4+0x10] ;  /* 0x00001004000479ee */ /* 0x000e620008240000 */
[C---:B------:R-:W-:Y:S01]  /*9370*/  SHF.L.U32 R28, R31.reuse, 0x10, RZ ;  /* 0x000000101f1c7819 */ /* 0x040fe200000006ff */
[----:B------:R-:W-:Y:S01]  /*9380*/  NOP ;  /* 0x0000000000007918 */ /* 0x000fe20000000000 */
[----:B------:R-:W-:Y:S02]  /*9390*/  LOP3.LUT R29, R31, 0xffff0000, RZ, 0xc0, !PT ;  /* 0xffff00001f1d7812 */ /* 0x000fe400078ec0ff */
[C---:B------:R-:W-:Y:S02]  /*93a0*/  SHF.L.U32 R30, R36.reuse, 0x10, RZ ;  /* 0x00000010241e7819 */ /* 0x040fe400000006ff */
[----:B------:R-:W-:Y:S02]  /*93b0*/  LOP3.LUT R31, R36, 0xffff0000, RZ, 0xc0, !PT ;  /* 0xffff0000241f7812 */ /* 0x000fe400078ec0ff */
[C---:B------:R-:W-:Y:S02]  /*93c0*/  SHF.L.U32 R32, R37.reuse, 0x10, RZ ;  /* 0x0000001025207819 */ /* 0x040fe400000006ff */
[----:B------:R-:W-:Y:S02]  /*93d0*/  LOP3.LUT R33, R37, 0xffff0000, RZ, 0xc0, !PT ;  /* 0xffff000025217812 */ /* 0x000fe400078ec0ff */
[C---:B------:R-:W-:Y:S02]  /*93e0*/  SHF.L.U32 R34, R38.reuse, 0x10, RZ ;  /* 0x0000001026227819 */ /* 0x040fe400000006ff */
[----:B------:R-:W-:Y:S02]  /*93f0*/  LOP3.LUT R35, R38, 0xffff0000, RZ, 0xc0, !PT ;  /* 0xffff000026237812 */ /* 0x000fe400078ec0ff */
[----:B------:R-:W-:Y:S02]  /*9400*/  IADD3 R57, PT, PT, R57, 0x290, RZ ;  /* 0x0000029039397810 */ /* 0x000fe40007ffe0ff */
[----:B------:R-:W-:Y:S02]  /*9410*/  SHF.L.U32 R36, R39, 0x10, RZ ;  /* 0x0000001027247819 */ /* 0x000fe400000006ff */
[----:B------:R-:W-:Y:S02]  /*9420*/  LOP3.LUT R57, R57, 0xfefffff8, RZ, 0xc0, !PT ;  /* 0xfefffff839397812 */ /* 0x000fe400078ec0ff */
[----:B------:R-:W-:Y:S01]  /*9430*/  LOP3.LUT R37, R39, 0xffff0000, RZ, 0xc0, !PT ;  /* 0xffff000027257812 */ /* 0x000fe200078ec0ff */
[C---:B-1----:R-:W-:Y:S01]  /*9440*/  FMUL R4, R24.reuse, R4 ;  /* 0x0000000418047220 */ /* 0x042fe20000400000 */
[----:B------:R1:W-:Y:S01]  /*9450*/  SYNCS.ARRIVE.TRANS64.RED.A1T0 RZ, [R57+URZ], RZ ;  /* 0x000000ff39ff79a7 */ /* 0x0003e200081004ff */
[C---:B------:R-:W-:Y:S01]  /*9460*/  FMUL R5, R24.reuse, R5 ;  /* 0x0000000518057220 */ /* 0x040fe20000400000 */
[----:B------:R-:W-:Y:S01]  /*9470*/  FMUL R6, R24, R6 ;  /* 0x0000000618067220 */ /* 0x000fe20000400000 */
[----:B------:R-:W-:Y:S01]  /*9480*/  FFMA R4, R26, R0, R4 ;  /* 0x000000001a047223 */ /* 0x000fe20000000004 */
[----:B------:R-:W-:Y:S01]  /*9490*/  FMUL R0, R24, R7 ;  /* 0x0000000718007220 */ /* 0x000fe20000400000 */
[C---:B------:R-:W-:Y:S01]  /*94a0*/  FFMA R5, R26.reuse, R2, R5 ;  /* 0x000000021a057223 */ /* 0x040fe20000000005 */
[----:B------:R-:W-:Y:S01]  /*94b0*/  FFMA R6, R26, R20, R6 ;  /* 0x000000141a067223 */ /* 0x000fe20000000006 */
[----:B------:R-:W-:Y:S01]  /*94c0*/  FMUL R2, R24, R8 ;  /* 0x0000000818027220 */ /* 0x000fe20000400000 */
[----:B------:R-:W-:Y:S01]  /*94d0*/  FFMA R0, R26, R21, R0 ;  /* 0x000000151a007223 */ /* 0x000fe20000000000 */
[C---:B------:R-:W-:Y:S01]  /*94e0*/  FMUL R3, R24.reuse, R9 ;  /* 0x0000000918037220 */ /* 0x040fe20000400000 */
[----:B------:R-:W-:Y:S01]  /*94f0*/  F2FP.BF16.F32.PACK_AB R4, R5, R4 ;  /* 0x000000040504723e */ /* 0x000fe200000010ff */
[C---:B------:R-:W-:Y:S01]  /*9500*/  FMUL R7, R24.reuse, R10 ;  /* 0x0000000a18077220 */ /* 0x040fe20000400000 */
[----:B------:R-:W-:Y:S01]  /*9510*/  FMUL R11, R24, R11 ;  /* 0x0000000b180b7220 */ /* 0x000fe20000400000 */
[----:B------:R-:W-:Y:S01]  /*9520*/  F2FP.BF16.F32.PACK_AB R5, R0, R6 ;  /* 0x000000060005723e */ /* 0x000fe200000010ff */
[----:B------:R-:W-:Y:S01]  /*9530*/  FFMA R2, R26, R25, R2 ;  /* 0x000000191a027223 */ /* 0x000fe20000000002 */
[----:B------:R-:W-:Y:S01]  /*9540*/  FMUL R8, R24, R12 ;  /* 0x0000000c18087220 */ /* 0x000fe20000400000 */
[----:B------:R-:W-:Y:S01]  /*9550*/  MOV R0, UR49 ;  /* 0x0000003100007c02 */ /* 0x000fe20008000f00 */
[----:B------:R-:W-:Y:S01]  /*9560*/  FFMA R3, R26, R27, R3 ;  /* 0x0000001b1a037223 */ /* 0x000fe20000000003 */
[----:B------:R-:W-:Y:S01]  /*9570*/  FMUL R9, R24, R13 ;  /* 0x0000000d18097220 */ /* 0x000fe20000400000 */
[----:B------:R-:W-:Y:S01]  /*9580*/  FFMA R7, R26, R28, R7 ;  /* 0x0000001c1a077223 */ /* 0x000fe20000000007 */
[----:B------:R-:W-:Y:S01]  /*9590*/  FMUL R10, R24, R14 ;  /* 0x0000000e180a7220 */ /* 0x000fe20000400000 */
[----:B------:R-:W-:Y:S01]  /*95a0*/  FFMA R11, R26, R29, R11 ;  /* 0x0000001d1a0b7223 */ /* 0x000fe2000000000b */
[----:B------:R-:W-:Y:S01]  /*95b0*/  FMUL R15, R24, R15 ;  /* 0x0000000f180f7220 */ /* 0x000fe20000400000 */
[----:B------:R-:W-:Y:S01]  /*95c0*/  FFMA R8, R26, R30, R8 ;  /* 0x0000001e1a087223 */ /* 0x000fe20000000008 */
[----:B------:R-:W-:Y:S01]  /*95d0*/  LEA R0, R0, R53, 0xb ;  /* 0x0000003500007211 */ /* 0x000fe200078e58ff */
[----:B------:R-:W-:Y:S01]  /*95e0*/  FMUL R12, R24, R16 ;  /* 0x00000010180c7220 */ /* 0x000fe20000400000 */
[----:B------:R-:W-:Y:S01]  /*95f0*/  FFMA R9, R26, R31, R9 ;  /* 0x0000001f1a097223 */ /* 0x000fe20000000009 */
[----:B------:R-:W-:Y:S01]  /*9600*/  FMUL R13, R24, R17 ;  /* 0x00000011180d7220 */ /* 0x000fe20000400000 */
[----:B------:R-:W-:Y:S01]  /*9610*/  FFMA R10, R26, R32, R10 ;  /* 0x000000201a0a7223 */ /* 0x000fe2000000000a */
[----:B------:R-:W-:Y:S01]  /*9620*/  FMUL R14, R24, R18 ;  /* 0x00000012180e7220 */ /* 0x000fe20000400000 */
[----:B------:R-:W-:Y:S01]  /*9630*/  FFMA R15, R26, R33, R15 ;  /* 0x000000211a0f7223 */ /* 0x000fe2000000000f */
[----:B------:R-:W-:Y:S01]  /*9640*/  FMUL R19, R24, R19 ;  /* 0x0000001318137220 */ /* 0x000fe20000400000 */
[----:B------:R-:W-:Y:S01]  /*9650*/  F2FP.BF16.F32.PACK_AB R6, R3, R2 ;  /* 0x000000020306723e */ /* 0x000fe200000010ff */
[C---:B------:R-:W-:Y:S01]  /*9660*/  FFMA R12, R26.reuse, R34, R12 ;  /* 0x000000221a0c7223 */ /* 0x040fe2000000000c */
[----:B------:R-:W-:Y:S01]  /*9670*/  F2FP.BF16.F32.PACK_AB R7, R11, R7 ;  /* 0x000000070b07723e */ /* 0x000fe200000010ff */
[----:B------:R-:W-:Y:S01]  /*9680*/  FFMA R13, R26, R35, R13 ;  /* 0x000000231a0d7223 */ /* 0x000fe2000000000d */
[----:B------:R-:W-:Y:S01]  /*9690*/  LEA R0, R0, UR50, 0x1 ;  /* 0x0000003200007c11 */ /* 0x000fe2000f8e08ff */
[C---:B------:R-:W-:Y:S01]  /*96a0*/  FFMA R14, R26.reuse, R36, R14 ;  /* 0x000000241a0e7223 */ /* 0x040fe2000000000e */
[----:B------:R-:W-:Y:S01]  /*96b0*/  FFMA R19, R26, R37, R19 ;  /* 0x000000251a137223 */ /* 0x000fe20000000013 */
[----:B------:R-:W-:Y:S02]  /*96c0*/  F2FP.BF16.F32.PACK_AB R8, R9, R8 ;  /* 0x000000080908723e */ /* 0x000fe400000010ff */
        /* <DEDUP_REMOVED lines=15> */
[----:B------:R-:W-:Y:S02]  /*97c0*/  ULEA UR6, UR49, UR50, 0xc ;  /* 0x0000003231067291 */ /* 0x000fe4000f8e60ff */
[----:B------:R-:W-:Y:S02]  /*97d0*/  UIADD3 UR41, UPT, UPT, UR52, 0x10, URZ ;  /* 0x0000001034297890 */ /* 0x000fe4000fffe0ff */
[----:B------:R-:W-:Y:S02]  /*97e0*/  UIADD3 UR40, UPT, UPT, UR6, 0x300, URZ ;  /* 0x0000030006287890 */ /* 0x000fe4000fffe0ff */
[----:B------:R-:W-:Y:S02]  /*97f0*/  UIADD3 UR6, UPT, UPT, UR6, 0xb00, URZ ;  /* 0x00000b0006067890 */ /* 0x000fe4000fffe0ff */
[----:B------:R-:W-:Y:S02]  /*9800*/  UIADD3 UR7, UPT, UPT, UR52, 0x30, URZ ;  /* 0x0000003034077890 */ /* 0x000fe4000fffe0ff */
[----:B--2---:R-:W-:Y:S04]  /*9810*/  UIADD3 UR4, UP0, UPT, UR8, 0x680, URZ ;  /* 0x0000068008047890 */ /* 0x004fe8000ff1e0ff */
[----:B------:R-:W-:Y:S09]  /*9820*/  UIADD3.X UR5, UPT, UPT, URZ, UR9, URZ, UP0, !UPT ;  /* 0x00000009ff057290 */ /* 0x000ff200087fe4ff */
[----:B------:R2:W-:Y:S02]  /*9830*/  UTMASTG.4D [UR40], [UR4] ;  /* 0x00000028040073b5 */ /* 0x0005e40008018000 */
[----:B--2---:R-:W-:Y:S01]  /*9840*/  UMOV UR40, UR6 ;  /* 0x0000000600287c82 */ /* 0x004fe20008000000 */
[----:B------:R-:W-:Y:S02]  /*9850*/  UMOV UR41, UR7 ;  /* 0x0000000700297c82 */ /* 0x000fe40008000000 */
[----:B------:R2:W-:Y:S02]  /*9860*/  UTMASTG.4D [UR40], [UR4] ;  /* 0x00000028040073b5 */ /* 0x0005e40008018000 */
[----:B--2---:R0:W-:Y:S02]  /*9870*/  UTMACMDFLUSH ;  /* 0x00000000000079b7 */ /* 0x0041e40000000000 */
.L_x_149:
[----:B------:R-:W-:Y:S05]  /*9880*/  BSYNC.RECONVERGENT B0 ;  /* 0x0000000000007941 */ /* 0x000fea0003800200 */
.L_x_148:
[----:B------:R-:W-:Y:S01]  /*9890*/  UIADD3 UR4, UPT, UPT, UR49, 0x1, URZ ;  /* 0x0000000131047890 */ /* 0x000fe2000fffe0ff */
[----:B------:R-:W-:Y:S03]  /*98a0*/  BSSY.RECONVERGENT B0, `(.L_x_150) ;  /* 0x0000008000007945 */ /* 0x000fe60003800200 */
[----:B------:R-:W-:Y:S04]  /*98b0*/  UISETP.NE.AND UP0, UPT, UR4, 0x3, UPT ;  /* 0x000000030400788c */ /* 0x000fe8000bf05270 */
[----:B------:R-:W-:Y:S02]  /*98c0*/  UISETP.EQ.XOR UP1, UPT, UR51, 0x3, !UP0 ;  /* 0x000000033300788c */ /* 0x000fe4000c722a70 */
[----:B------:R-:W-:Y:S02]  /*98d0*/  USEL UR53, UR4, URZ, UP0 ;  /* 0x000000ff04357287 */ /* 0x000fe40008000000 */
[----:B------:R-:W-:Y:S04]  /*98e0*/  USEL UR5, URZ, 0x1, !UP1 ;  /* 0x00000001ff057887 */ /* 0x000fe8000c800000 */
[----:B------:R-:W-:Y:S01]  /*98f0*/  ULOP3.LUT UR57, UR57, UR5, URZ, 0x3c, !UPT ;  /* 0x0000000539397292 */ /* 0x000fe2000f8e3cff */
[----:B------:R-:W-:Y:S11]  /*9900*/  @P0 BRA `(.L_x_151) ;  /* 0x0000000000040947 */ /* 0x000ff60003800000 */
[----:B------:R-:W-:Y:S04]  /*9910*/  DEPBAR.LE SB0, 0x1 ;  /* 0x000080400000791a */ /* 0x000fe80000000000 */
.L_x_151:
[----:B------:R-:W-:Y:S05]  /*9920*/  BSYNC.RECONVERGENT B0 ;  /* 0x0000000000007941 */ /* 0x000fea0003800200 */
.L_x_150:
[----:B------:R-:W-:Y:S01]  /*9930*/  BAR.SYNC.DEFER_BLOCKING 0x1, 0x80 ;  /* 0x0042000000007b1d */ /* 0x000fe20000010000 */
[----:B------:R-:W-:Y:S01]  /*9940*/  UISETP.NE.AND UP0, UPT, UR56, -0x2, UPT ;  /* 0xfffffffe3800788c */ /* 0x000fe2000bf05270 */
[----:B------:R-:W-:Y:S08]  /*9950*/  IADD3 R22, PT, PT, R22, 0x1, RZ ;  /* 0x0000000116167810 */ /* 0x000ff00007ffe0ff */
[----:B------:R-:W-:Y:S05]  /*9960*/  BRA.U !UP0, `(.L_x_152) ;  /* 0x0000000108287547 */ /* 0x000fea000b800000 */
[----:B-1----:R-:W1:Y:S01]  /*9970*/  S2R R0, SR_CgaCtaId ;  /* 0x0000000000007919 */ /* 0x002e620000008800 */
[----:B------:R-:W-:Y:S01]  /*9980*/  ISETP.NE.AND P0, PT, R60, RZ, PT ;  /* 0x000000ff3c00720c */ /* 0x000fe20003f05270 */
[----:B------:R-:W-:Y:S01]  /*9990*/  IMAD.U32 R2, RZ, RZ, UR54 ;  /* 0x00000036ff027e24 */ /* 0x000fe2000f8e00ff */
[----:B------:R-:W-:Y:S04]  /*99a0*/  UIADD3 UR4, UPT, UPT, UR54, 0x1, URZ ;  /* 0x0000000136047890 */ /* 0x000fe8000fffe0ff */
[----:B------:R-:W-:Y:S04]  /*99b0*/  UISETP.NE.AND UP0, UPT, UR4, 0x3, UPT ;  /* 0x000000030400788c */ /* 0x000fe8000bf05270 */
[----:B------:R-:W-:Y:S03]  /*99c0*/  USEL UR54, UR4, URZ, UP0 ;  /* 0x000000ff04367287 */ /* 0x000fe60008000000 */
[----:B------:R-:W-:Y:S05]  /*99d0*/  @P0 LEA R2, R2, UR50, 0x3 ;  /* 0x0000003202020c11 */ /* 0x000fea000f8e18ff */
[----:B------:R-:W-:Y:S05]  /*99e0*/  @P0 VIADD R2, R2, 0x248 ;  /* 0x0000024802020836 */ /* 0x000fea0000000000 */
[----:B-1----:R-:W-:Y:S04]  /*99f0*/  @P0 PRMT R0, R0, 0x654, R2 ;  /* 0x0000065400000816 */ /* 0x002fe80000000002 */
[----:B------:R2:W-:Y:S03]  /*9a00*/  @P0 SYNCS.ARRIVE.TRANS64.RED.A1T0 RZ, [R0+URZ], RZ ;  /* 0x000000ff00ff09a7 */ /* 0x0005e600081004ff */
.L_x_152:
[----:B------:R-:W-:Y:S01]  /*9a10*/  R2UR UR6, R59 ;  /* 0x000000003b0672ca */ /* 0x000fe200000e0000 */
[----:B------:R-:W-:Y:S01]  /*9a20*/  UIADD3 UR56, UPT, UPT, UR56, 0x2, URZ ;  /* 0x0000000238387890 */ /* 0x000fe2000fffe0ff */
[----:B------:R-:W-:Y:S02]  /*9a30*/  R2UR UR5, R48 ;  /* 0x00000000300572ca */ /* 0x000fe400000e0000 */
[----:B------:R-:W-:Y:S02]  /*9a40*/  R2UR UR4, R49 ;  /* 0x00000000310472ca */ /* 0x000fe400000e0000 */
[----:B------:R-:W-:Y:S02]  /*9a50*/  R2UR UR49, R56 ;  /* 0x00000000383172ca */ /* 0x000fe400000e0000 */
[C---:B------:R-:W-:Y:S02]  /*9a60*/  ISETP.NE.AND P0, PT, R22.reuse, 0x2, PT ;  /* 0x000000021600780c */ /* 0x040fe40003f05270 */
[----:B------:R-:W-:Y:S02]  /*9a70*/  LOP3.LUT R51, R51, 0x1, RZ, 0x3c, !PT ;  /* 0x0000000133337812 */ /* 0x000fe400078e3cff */
[----:B-12---:R-:W-:Y:S01]  /*9a80*/  SEL R0, RZ, 0x1, P0 ;  /* 0x00000001ff007807 */ /* 0x006fe20000000000 */
[----:B------:R-:W-:Y:S01]  /*9a90*/  UISETP.NE.AND UP0, UPT, UR6, URZ, UPT ;  /* 0x000000ff0600728c */ /* 0x000fe2000bf05270 */
[----:B------:R-:W-:Y:S01]  /*9aa0*/  SEL R22, R22, RZ, P0 ;  /* 0x000000ff16167207 */ /* 0x000fe20000000000 */
[----:B------:R-:W-:Y:S01]  /*9ab0*/  UIADD3 UR19, UPT, UPT, UR36, UR5, URZ ;  /* 0x0000000524137290 */ /* 0x000fe2000fffe0ff */
[----:B------:R-:W-:Y:S01]  /*9ac0*/  LOP3.LUT R52, R52, R0, RZ, 0x3c, !PT ;  /* 0x0000000034347212 */ /* 0x000fe200078e3cff */
[----:B------:R-:W-:Y:S05]  /*9ad0*/  UIADD3 UR21, UPT, UPT, UR37, UR4, URZ ;  /* 0x0000000425157290 */ /* 0x000fea000fffe0ff */
[----:B------:R-:W-:Y:S07]  /*9ae0*/  BRA.U UP0, `(.L_x_153) ;  /* 0xffffffd900647547 */ /* 0x000fee000b83ffff */
[----:B------:R-:W-:-:S13]  /*9af0*/  R2UR UR4, R50 ;  /* 0x00000000320472ca */ /* 0x000fda00000e0000 */
[----:B------:R-:W-:-:S09]  /*9b00*/  UISETP.NE.AND UP0, UPT, UR4, URZ, UPT ;  /* 0x000000ff0400728c */ /* 0x000fd2000bf05270 */
[----:B------:R-:W-:Y:S05]  /*9b10*/  BRA.U !UP0, `(.L_x_154) ;  /* 0x0000000108487547 */ /* 0x000fea000b800000 */
[----:B------:R-:W1:Y:S02]  /*9b20*/  LDCU.64 UR4, c[0x0][0x890] ;  /* 0x00011200ff0477ac */ /* 0x000e640008000a00 */
[----:B-1----:R-:W-:-:S04]  /*9b30*/  UISETP.NE.U32.AND UP0, UPT, UR4, URZ, UPT ;  /* 0x000000ff0400728c */ /* 0x002fc8000bf05070 */
[----:B------:R-:W-:-:S09]  /*9b40*/  UISETP.NE.AND.EX UP0, UPT, UR5, URZ, UPT, UP0 ;  /* 0x000000ff0500728c */ /* 0x000fd2000bf05300 */
[----:B------:R-:W-:Y:S05]  /*9b50*/  BRA.U UP0, `(.L_x_155) ;  /* 0x00000001000c7547 */ /* 0x000fea000b800000 */
[----:B------:R-:W-:-:S13]  /*9b60*/  FSETP.NEU.AND P0, PT, R26, RZ, PT ;  /* 0x000000ff1a00720b */ /* 0x000fda0003f0d000 */
[----:B------:R-:W-:Y:S05]  /*9b70*/  @!P0 EXIT ;  /* 0x000000000000894d */ /* 0x000fea0003800000 */
[----:B------:R-:W-:Y:S05]  /*9b80*/  BRA `(.L_x_154) ;  /* 0x00000000002c7947 */ /* 0x000fea0003800000 */
.L_x_155:
[----:B------:R-:W-:Y:S01]  /*9b90*/  ISETP.NE.AND P0, PT, R58, RZ, PT ;  /* 0x000000ff3a00720c */ /* 0x000fe20003f05270 */
[----:B------:R-:W-:-:S12]  /*9ba0*/  BSSY.RECONVERGENT B0, `(.L_x_154) ;  /* 0x0000009000007945 */ /* 0x000fd80003800200 */
[----:B------:R-:W-:Y:S05]  /*9bb0*/  @P0 BRA `(.L_x_156) ;  /* 0x0000000000140947 */ /* 0x000fea0003800000 */
[----:B------:R-:W1:Y:S02]  /*9bc0*/  LDCU.64 UR4, c[0x0][0x888] ;  /* 0x00011100ff0477ac */ /* 0x000e640008000a00 */
[----:B-1----:R-:W-:-:S04]  /*9bd0*/  ISETP.NE.U32.AND P0, PT, RZ, UR4, PT ;  /* 0x00000004ff007c0c */ /* 0x002fc8000bf05070 */
[----:B------:R-:W-:-:S13]  /*9be0*/  ISETP.NE.AND.EX P0, PT, RZ, UR5, PT, P0 ;  /* 0x00000005ff007c0c */ /* 0x000fda000bf05300 */
[----:B------:R-:W-:Y:S05]  /*9bf0*/  @!P0 EXIT ;  /* 0x000000000000894d */ /* 0x000fea0003800000 */
[----:B------:R-:W-:Y:S05]  /*9c00*/  BRA `(.L_x_157) ;  /* 0x0000000000087947 */ /* 0x000fea0003800000 */
.L_x_156:
[----:B------:R-:W-:-:S13]  /*9c10*/  FSETP.NEU.AND P0, PT, R26, RZ, PT ;  /* 0x000000ff1a00720b */ /* 0x000fda0003f0d000 */
[----:B------:R-:W-:Y:S05]  /*9c20*/  @!P0 EXIT ;  /* 0x000000000000894d */ /* 0x000fea0003800000 */
.L_x_157:
[----:B------:R-:W-:Y:S05]  /*9c30*/  BSYNC.RECONVERGENT B0 ;  /* 0x0000000000007941 */ /* 0x000fea0003800200 */
.L_x_154:
[----:B------:R-:W1:Y:S01]  /*9c40*/  S2UR UR5, SR_CgaCtaId ;  /* 0x00000000000579c3 */ /* 0x000e620000008800 */
[----:B------:R-:W-:Y:S01]  /*9c50*/  ULEA UR4, UR54, UR50, 0x3 ;  /* 0x0000003236047291 */ /* 0x000fe2000f8e18ff */
[----:B------:R-:W-:-:S04]  /*9c60*/  DEPBAR.LE SB0, 0x0 ;  /* 0x000080000000791a */ /* 0x000fc80000000000 */
[----:B------:R-:W-:-:S04]  /*9c70*/  UIADD3 UR4, UPT, UPT, UR4, 0x248, URZ ;  /* 0x0000024804047890 */ /* 0x000fc8000fffe0ff */
[----:B-1----:R-:W-:-:S09]  /*9c80*/  UPRMT UR4, UR5, 0x654, UR4 ;  /* 0x0000065405047896 */ /* 0x002fd20008000004 */
[----:B------:R-:W-:Y:S01]  /*9c90*/  SYNCS.ARRIVE.TRANS64.RED.A1T0 RZ, [UR4], RZ ;  /* 0x000000ffffff79a7 */ /* 0x000fe20008100404 */
[----:B------:R-:W-:Y:S05]  /*9ca0*/  EXIT ;  /* 0x000000000000794d */ /* 0x000fea0003800000 */
.L_x_25:
[----:B------:R-:W-:Y:S07]  /*9cb0*/  MOV R0, UR11 ;  /* 0x0000000b00007c02 */ /* 0x000fee0008000f00 */
.L_x_158:
[----:B-1----:R1:W2:Y:S02]  /*9cc0*/  SYNCS.PHASECHK.TRANS64.TRYWAIT P0, [R0+URZ+0x118], R4 ;  /* 0x00011804000075a7 */ /* 0x0022a400080011ff */
[----:B--2---:R-:W-:Y:S05]  /*9cd0*/  @!P0 NANOSLEEP.SYNCS 0x989680 ;  /* 0x009896800000895d */ /* 0x004fea0003900000 */
[----:B------:R-:W2:Y:S02]  /*9ce0*/  @!P0 SYNCS.PHASECHK.TRANS64 P0, [R0+URZ+0x118], R4 ;  /* 0x00011804000085a7 */ /* 0x000ea400080010ff */
[----:B--2---:R-:W-:Y:S05]  /*9cf0*/  @!P0 BRA `(.L_x_158) ;  /* 0xfffffffc00f08947 */ /* 0x004fea000383ffff */
[----:B------:R-:W-:Y:S05]  /*9d00*/  BRA `(.L_x_24) ;  /* 0xffffff8400487947 */ /* 0x000fea000383ffff */
.L_x_32:
[----:B-1----:R-:W-:Y:S07]  /*9d10*/  MOV R0, UR21 ;  /* 0x0000001500007c02 */ /* 0x002fee0008000f00 */
.L_x_159:
[----:B-1----:R1:W2:Y:S02]  /*9d20*/  SYNCS.PHASECHK.TRANS64.TRYWAIT P0, [R0+URZ+0x118], R4 ;  /* 0x00011804000075a7 */ /* 0x0022a400080011ff */
[----:B--2---:R-:W-:Y:S05]  /*9d30*/  @!P0 NANOSLEEP.SYNCS 0x989680 ;  /* 0x009896800000895d */ /* 0x004fea0003900000 */
[----:B------:R-:W2:Y:S02]  /*9d40*/  @!P0 SYNCS.PHASECHK.TRANS64 P0, [R0+URZ+0x118], R4 ;  /* 0x00011804000085a7 */ /* 0x000ea400080010ff */
[----:B--2---:R-:W-:Y:S05]  /*9d50*/  @!P0 BRA `(.L_x_159) ;  /* 0xfffffffc00f08947 */ /* 0x004fea000383ffff */
[----:B------:R-:W-:Y:S05]  /*9d60*/  BRA `(.L_x_31) ;  /* 0xffffff8800747947 */ /* 0x000fea000383ffff */
.L_x_37:
[----:B-1----:R-:W-:-:S07]  /*9d70*/  MOV R0, UR24 ;  /* 0x0000001800007c02 */ /* 0x002fce0008000f00 */
.L_x_160:
[----:B-1----:R1:W2:Y:S02]  /*9d80*/  SYNCS.PHASECHK.TRANS64.TRYWAIT P0, [R0+URZ+0x270], R3 ;  /* 0x00027003000075a7 */ /* 0x0022a400080011ff */
[----:B--2---:R-:W-:Y:S05]  /*9d90*/  @!P0 NANOSLEEP.SYNCS 0x989680 ;  /* 0x009896800000895d */ /* 0x004fea0003900000 */
[----:B------:R-:W2:Y:S02]  /*9da0*/  @!P0 SYNCS.PHASECHK.TRANS64 P0, [R0+URZ+0x270], R3 ;  /* 0x00027003000085a7 */ /* 0x000ea400080010ff */
[----:B--2---:R-:W-:Y:S05]  /*9db0*/  @!P0 BRA `(.L_x_160) ;  /* 0xfffffffc00f08947 */ /* 0x004fea000383ffff */
[----:B------:R-:W-:Y:S05]  /*9dc0*/  BRA `(.L_x_161) ;  /* 0xffffff8c00407947 */ /* 0x000fea000383ffff */
.L_x_41:
[----:B------:R-:W-:-:S07]  /*9dd0*/  MOV R0, UR4 ;  /* 0x0000000400007c02 */ /* 0x000fce0008000f00 */
.L_x_162:
[----:B-1----:R1:W2:Y:S02]  /*9de0*/  SYNCS.PHASECHK.TRANS64.TRYWAIT P0, [R0+URZ], R2 ;  /* 0x00000002000075a7 */ /* 0x0022a400080011ff */
[----:B--2---:R-:W-:Y:S05]  /*9df0*/  @!P0 NANOSLEEP.SYNCS 0x989680 ;  /* 0x009896800000895d */ /* 0x004fea0003900000 */
[----:B------:R-:W2:Y:S02]  /*9e00*/  @!P0 SYNCS.PHASECHK.TRANS64 P0, [R0+URZ], R2 ;  /* 0x00000002000085a7 */ /* 0x000ea400080010ff */
[----:B--2---:R-:W-:Y:S05]  /*9e10*/  @!P0 BRA `(.L_x_162) ;  /* 0xfffffffc00f08947 */ /* 0x004fea000383ffff */
[----:B------:R-:W-:Y:S05]  /*9e20*/  BRA `(.L_x_163) ;  /* 0xffffff9000d47947 */ /* 0x000fea000383ffff */
.L_x_42:
[----:B------:R-:W-:-:S07]  /*9e30*/  MOV R0, UR5 ;  /* 0x0000000500007c02 */ /* 0x000fce0008000f00 */
.L_x_164:
[----:B-1----:R1:W2:Y:S02]  /*9e40*/  SYNCS.PHASECHK.TRANS64.TRYWAIT P0, [R0+URZ], R2 ;  /* 0x00000002000075a7 */ /* 0x0022a400080011ff */
[----:B--2---:R-:W-:Y:S05]  /*9e50*/  @!P0 NANOSLEEP.SYNCS 0x989680 ;  /* 0x009896800000895d */ /* 0x004fea0003900000 */
[----:B------:R-:W2:Y:S02]  /*9e60*/  @!P0 SYNCS.PHASECHK.TRANS64 P0, [R0+URZ], R2 ;  /* 0x00000002000085a7 */ /* 0x000ea400080010ff */
[----:B--2---:R-:W-:Y:S05]  /*9e70*/  @!P0 BRA `(.L_x_164) ;  /* 0xfffffffc00f08947 */ /* 0x004fea000383ffff */
[----:B------:R-:W-:Y:S05]  /*9e80*/  BRA `(.L_x_165) ;  /* 0xffffff9000e47947 */ /* 0x000fea000383ffff */
.L_x_43:
[----:B------:R-:W-:-:S07]  /*9e90*/  MOV R0, UR5 ;  /* 0x0000000500007c02 */ /* 0x000fce0008000f00 */
.L_x_166:
[----:B-1----:R1:W2:Y:S02]  /*9ea0*/  SYNCS.PHASECHK.TRANS64.TRYWAIT P0, [R0+URZ], R2 ;  /* 0x00000002000075a7 */ /* 0x0022a400080011ff */
[----:B--2---:R-:W-:Y:S05]  /*9eb0*/  @!P0 NANOSLEEP.SYNCS 0x989680 ;  /* 0x009896800000895d */ /* 0x004fea0003900000 */
[----:B------:R-:W2:Y:S02]  /*9ec0*/  @!P0 SYNCS.PHASECHK.TRANS64 P0, [R0+URZ], R2 ;  /* 0x00000002000085a7 */ /* 0x000ea400080010ff */
[----:B--2---:R-:W-:Y:S05]  /*9ed0*/  @!P0 BRA `(.L_x_166) ;  /* 0xfffffffc00f08947 */ /* 0x004fea000383ffff */
[----:B------:R-:W-:Y:S05]  /*9ee0*/  BRA `(.L_x_167) ;  /* 0xffffff9000f47947 */ /* 0x000fea000383ffff */
.L_x_44:
[----:B------:R-:W-:-:S07]  /*9ef0*/  MOV R0, UR5 ;  /* 0x0000000500007c02 */ /* 0x000fce0008000f00 */
.L_x_168:
[----:B-1----:R1:W2:Y:S02]  /*9f00*/  SYNCS.PHASECHK.TRANS64.TRYWAIT P0, [R0+URZ], R2 ;  /* 0x00000002000075a7 */ /* 0x0022a400080011ff */
[----:B--2---:R-:W-:Y:S05]  /*9f10*/  @!P0 NANOSLEEP.SYNCS 0x989680 ;  /* 0x009896800000895d */ /* 0x004fea0003900000 */
[----:B------:R-:W2:Y:S02]  /*9f20*/  @!P0 SYNCS.PHASECHK.TRANS64 P0, [R0+URZ], R2 ;  /* 0x00000002000085a7 */ /* 0x000ea400080010ff */
[----:B--2---:R-:W-:Y:S05]  /*9f30*/  @!P0 BRA `(.L_x_168) ;  /* 0xfffffffc00f08947 */ /* 0x004fea000383ffff */
[----:B------:R-:W-:Y:S05]  /*9f40*/  BRA `(.L_x_169) ;  /* 0xffffff9400047947 */ /* 0x000fea000383ffff */
.L_x_45:
[----:B------:R-:W-:-:S07]  /*9f50*/  MOV R0, UR5 ;  /* 0x0000000500007c02 */ /* 0x000fce0008000f00 */
.L_x_170:
[----:B-1----:R1:W2:Y:S02]  /*9f60*/  SYNCS.PHASECHK.TRANS64.TRYWAIT P0, [R0+URZ], R2 ;  /* 0x00000002000075a7 */ /* 0x0022a400080011ff */
[----:B--2---:R-:W-:Y:S05]  /*9f70*/  @!P0 NANOSLEEP.SYNCS 0x989680 ;  /* 0x009896800000895d */ /* 0x004fea0003900000 */
[----:B------:R-:W2:Y:S02]  /*9f80*/  @!P0 SYNCS.PHASECHK.TRANS64 P0, [R0+URZ], R2 ;  /* 0x00000002000085a7 */ /* 0x000ea400080010ff */
[----:B--2---:R-:W-:Y:S05]  /*9f90*/  @!P0 BRA `(.L_x_170) ;  /* 0xfffffffc00f08947 */ /* 0x004fea000383ffff */
[----:B------:R-:W-:Y:S05]  /*9fa0*/  BRA `(.L_x_171) ;  /* 0xffffff9400147947 */ /* 0x000fea000383ffff */
.L_x_46:
[----:B------:R-:W-:-:S07]  /*9fb0*/  MOV R0, UR5 ;  /* 0x0000000500007c02 */ /* 0x000fce0008000f00 */
.L_x_172:
[----:B-1----:R1:W2:Y:S02]  /*9fc0*/  SYNCS.PHASECHK.TRANS64.TRYWAIT P0, [R0+URZ], R2 ;  /* 0x00000002000075a7 */ /* 0x0022a400080011ff */
[----:B--2---:R-:W-:Y:S05]  /*9fd0*/  @!P0 NANOSLEEP.SYNCS 0x989680 ;  /* 0x009896800000895d */ /* 0x004fea0003900000 */
[----:B------:R-:W2:Y:S02]  /*9fe0*/  @!P0 SYNCS.PHASECHK.TRANS64 P0, [R0+URZ], R2 ;  /* 0x00000002000085a7 */ /* 0x000ea400080010ff */
[----:B--2---:R-:W-:Y:S05]  /*9ff0*/  @!P0 BRA `(.L_x_172) ;  /* 0xfffffffc00f08947 */ /* 0x004fea000383ffff */
[----:B------:R-:W-:Y:S05]  /*a000*/  BRA `(.L_x_173) ;  /* 0xffffff9400247947 */ /* 0x000fea000383ffff */
.L_x_47:
[----:B------:R-:W-:-:S07]  /*a010*/  MOV R0, UR5 ;  /* 0x0000000500007c02 */ /* 0x000fce0008000f00 */
.L_x_174:
[----:B-1----:R1:W2:Y:S02]  /*a020*/  SYNCS.PHASECHK.TRANS64.TRYWAIT P0, [R0+URZ], R2 ;  /* 0x00000002000075a7 */ /* 0x0022a400080011ff */
[----:B--2---:R-:W-:Y:S05]  /*a030*/  @!P0 NANOSLEEP.SYNCS 0x989680 ;  /* 0x009896800000895d */ /* 0x004fea0003900000 */
[----:B------:R-:W2:Y:S02]  /*a040*/  @!P0 SYNCS.PHASECHK.TRANS64 P0, [R0+URZ], R2 ;  /* 0x00000002000085a7 */ /* 0x000ea400080010ff */
[----:B--2---:R-:W-:Y:S05]  /*a050*/  @!P0 BRA `(.L_x_174) ;  /* 0xfffffffc00f08947 */ /* 0x004fea000383ffff */
[----:B------:R-:W-:Y:S05]  /*a060*/  BRA `(.L_x_175) ;  /* 0xffffff9400347947 */ /* 0x000fea000383ffff */
.L_x_48:
[----:B------:R-:W-:-:S07]  /*a070*/  MOV R0, UR5 ;  /* 0x0000000500007c02 */ /* 0x000fce0008000f00 */
.L_x_176:
[----:B-1----:R1:W2:Y:S02]  /*a080*/  SYNCS.PHASECHK.TRANS64.TRYWAIT P0, [R0+URZ], R2 ;  /* 0x00000002000075a7 */ /* 0x0022a400080011ff */
[----:B--2---:R-:W-:Y:S05]  /*a090*/  @!P0 NANOSLEEP.SYNCS 0x989680 ;  /* 0x009896800000895d */ /* 0x004fea0003900000 */
[----:B------:R-:W2:Y:S02]  /*a0a0*/  @!P0 SYNCS.PHASECHK.TRANS64 P0, [R0+URZ], R2 ;  /* 0x00000002000085a7 */ /* 0x000ea400080010ff */
[----:B--2---:R-:W-:Y:S05]  /*a0b0*/  @!P0 BRA `(.L_x_176) ;  /* 0xfffffffc00f08947 */ /* 0x004fea000383ffff */
[----:B------:R-:W-:Y:S05]  /*a0c0*/  BRA `(.L_x_177) ;  /* 0xffffff9400447947 */ /* 0x000fea000383ffff */
.L_x_49:
[----:B------:R-:W-:-:S07]  /*a0d0*/  MOV R0, UR5 ;  /* 0x0000000500007c02 */ /* 0x000fce0008000f00 */
.L_x_178:
[----:B-1----:R1:W2:Y:S02]  /*a0e0*/  SYNCS.PHASECHK.TRANS64.TRYWAIT P0, [R0+URZ], R2 ;  /* 0x00000002000075a7 */ /* 0x0022a400080011ff */
[----:B--2---:R-:W-:Y:S05]  /*a0f0*/  @!P0 NANOSLEEP.SYNCS 0x989680 ;  /* 0x009896800000895d */ /* 0x004fea0003900000 */
[----:B------:R-:W2:Y:S02]  /*a100*/  @!P0 SYNCS.PHASECHK.TRANS64 P0, [R0+URZ], R2 ;  /* 0x00000002000085a7 */ /* 0x000ea400080010ff */
[----:B--2---:R-:W-:Y:S05]  /*a110*/  @!P0 BRA `(.L_x_178) ;  /* 0xfffffffc00f08947 */ /* 0x004fea000383ffff */
[----:B------:R-:W-:Y:S05]  /*a120*/  BRA `(.L_x_179) ;  /* 0xffffff9400547947 */ /* 0x000fea000383ffff */
.L_x_50:
[----:B------:R-:W-:-:S07]  /*a130*/  MOV R0, UR5 ;  /* 0x0000000500007c02 */ /* 0x000fce0008000f00 */
.L_x_180:
[----:B-1----:R1:W2:Y:S02]  /*a140*/  SYNCS.PHASECHK.TRANS64.TRYWAIT P0, [R0+URZ], R2 ;  /* 0x00000002000075a7 */ /* 0x0022a400080011ff */
[----:B--2---:R-:W-:Y:S05]  /*a150*/  @!P0 NANOSLEEP.SYNCS 0x989680 ;  /* 0x009896800000895d */ /* 0x004fea0003900000 */
[----:B------:R-:W2:Y:S02]  /*a160*/  @!P0 SYNCS.PHASECHK.TRANS64 P0, [R0+URZ], R2 ;  /* 0x00000002000085a7 */ /* 0x000ea400080010ff */
[----:B--2---:R-:W-:Y:S05]  /*a170*/  @!P0 BRA `(.L_x_180) ;  /* 0xfffffffc00f08947 */ /* 0x004fea000383ffff */
[----:B------:R-:W-:Y:S05]  /*a180*/  BRA `(.L_x_181) ;  /* 0xffffff9400647947 */ /* 0x000fea000383ffff */
.L_x_51:
[----:B------:R-:W-:-:S07]  /*a190*/  MOV R0, UR5 ;  /* 0x0000000500007c02 */ /* 0x000fce0008000f00 */
.L_x_182:
[----:B-1----:R1:W2:Y:S02]  /*a1a0*/  SYNCS.PHASECHK.TRANS64.TRYWAIT P0, [R0+URZ], R2 ;  /* 0x00000002000075a7 */ /* 0x0022a400080011ff */
[----:B--2---:R-:W-:Y:S05]  /*a1b0*/  @!P0 NANOSLEEP.SYNCS 0x989680 ;  /* 0x009896800000895d */ /* 0x004fea0003900000 */
[----:B------:R-:W2:Y:S02]  /*a1c0*/  @!P0 SYNCS.PHASECHK.TRANS64 P0, [R0+URZ], R2 ;  /* 0x00000002000085a7 */ /* 0x000ea400080010ff */
[----:B--2---:R-:W-:Y:S05]  /*a1d0*/  @!P0 BRA `(.L_x_182) ;  /* 0xfffffffc00f08947 */ /* 0x004fea000383ffff */
[----:B------:R-:W-:Y:S05]  /*a1e0*/  BRA `(.L_x_183) ;  /* 0xffffff9400747947 */ /* 0x000fea000383ffff */
.L_x_52:
[----:B------:R-:W-:-:S07]  /*a1f0*/  MOV R0, UR5 ;  /* 0x0000000500007c02 */ /* 0x000fce0008000f00 */
.L_x_184:
[----:B-1----:R1:W2:Y:S02]  /*a200*/  SYNCS.PHASECHK.TRANS64.TRYWAIT P0, [R0+URZ], R2 ;  /* 0x00000002000075a7 */ /* 0x0022a400080011ff */
[----:B--2---:R-:W-:Y:S05]  /*a210*/  @!P0 NANOSLEEP.SYNCS 0x989680 ;  /* 0x009896800000895d */ /* 0x004fea0003900000 */
[----:B------:R-:W2:Y:S02]  /*a220*/  @!P0 SYNCS.PHASECHK.TRANS64 P0, [R0+URZ], R2 ;  /* 0x00000002000085a7 */ /* 0x000ea400080010ff */
[----:B--2---:R-:W-:Y:S05]  /*a230*/  @!P0 BRA `(.L_x_184) ;  /* 0xfffffffc00f08947 */ /* 0x004fea000383ffff */
[----:B------:R-:W-:Y:S05]  /*a240*/  BRA `(.L_x_185) ;  /* 0xffffff9400847947 */ /* 0x000fea000383ffff */
.L_x_53:
[----:B------:R-:W-:-:S07]  /*a250*/  MOV R0, UR5 ;  /* 0x0000000500007c02 */ /* 0x000fce0008000f00 */
.L_x_186:
[----:B-1----:R1:W2:Y:S02]  /*a260*/  SYNCS.PHASECHK.TRANS64.TRYWAIT P0, [R0+URZ], R2 ;  /* 0x00000002000075a7 */ /* 0x0022a400080011ff */
[----:B--2---:R-:W-:Y:S05]  /*a270*/  @!P0 NANOSLEEP.SYNCS 0x989680 ;  /* 0x009896800000895d */ /* 0x004fea0003900000 */
[----:B------:R-:W2:Y:S02]  /*a280*/  @!P0 SYNCS.PHASECHK.TRANS64 P0, [R0+URZ], R2 ;  /* 0x00000002000085a7 */ /* 0x000ea400080010ff */
[----:B--2---:R-:W-:Y:S05]  /*a290*/  @!P0 BRA `(.L_x_186) ;  /* 0xfffffffc00f08947 */ /* 0x004fea000383ffff */
[----:B------:R-:W-:Y:S05]  /*a2a0*/  BRA `(.L_x_187) ;  /* 0xffffff9400947947 */ /* 0x000fea000383ffff */
.L_x_54:
[----:B------:R-:W-:-:S07]  /*a2b0*/  MOV R0, UR5 ;  /* 0x0000000500007c02 */ /* 0x000fce0008000f00 */
.L_x_188:
[----:B-1----:R1:W2:Y:S02]  /*a2c0*/  SYNCS.PHASECHK.TRANS64.TRYWAIT P0, [R0+URZ], R2 ;  /* 0x00000002000075a7 */ /* 0x0022a400080011ff */
[----:B--2---:R-:W-:Y:S05]  /*a2d0*/  @!P0 NANOSLEEP.SYNCS 0x989680 ;  /* 0x009896800000895d */ /* 0x004fea0003900000 */
[----:B------:R-:W2:Y:S02]  /*a2e0*/  @!P0 SYNCS.PHASECHK.TRANS64 P0, [R0+URZ], R2 ;  /* 0x00000002000085a7 */ /* 0x000ea400080010ff */
[----:B--2---:R-:W-:Y:S05]  /*a2f0*/  @!P0 BRA `(.L_x_188) ;  /* 0xfffffffc00f08947 */ /* 0x004fea000383ffff */
[----:B------:R-:W-:Y:S05]  /*a300*/  BRA `(.L_x_189) ;  /* 0xffffff9400a47947 */ /* 0x000fea000383ffff */
.L_x_55:
[----:B------:R-:W-:-:S07]  /*a310*/  MOV R0, UR5 ;  /* 0x0000000500007c02 */ /* 0x000fce0008000f00 */
.L_x_190:
[----:B-1----:R1:W2:Y:S02]  /*a320*/  SYNCS.PHASECHK.TRANS64.TRYWAIT P0, [R0+URZ], R2 ;  /* 0x00000002000075a7 */ /* 0x0022a400080011ff */
[----:B--2---:R-:W-:Y:S05]  /*a330*/  @!P0 NANOSLEEP.SYNCS 0x989680 ;  /* 0x009896800000895d */ /* 0x004fea0003900000 */
[----:B------:R-:W2:Y:S02]  /*a340*/  @!P0 SYNCS.PHASECHK.TRANS64 P0, [R0+URZ], R2 ;  /* 0x00000002000085a7 */ /* 0x000ea400080010ff */
[----:B--2---:R-:W-:Y:S05]  /*a350*/  @!P0 BRA `(.L_x_190) ;  /* 0xfffffffc00f08947 */ /* 0x004fea000383ffff */
[----:B------:R-:W-:Y:S05]  /*a360*/  BRA `(.L_x_191) ;  /* 0xffffff9400b47947 */ /* 0x000fea000383ffff */
.L_x_56:
[----:B------:R-:W-:-:S07]  /*a370*/  MOV R0, UR5 ;  /* 0x0000000500007c02 */ /* 0x000fce0008000f00 */
.L_x_192:
[----:B-1----:R1:W2:Y:S02]  /*a380*/  SYNCS.PHASECHK.TRANS64.TRYWAIT P0, [R0+URZ], R2 ;  /* 0x00000002000075a7 */ /* 0x0022a400080011ff */
[----:B--2---:R-:W-:Y:S05]  /*a390*/  @!P0 NANOSLEEP.SYNCS 0x989680 ;  /* 0x009896800000895d */ /* 0x004fea0003900000 */
[----:B------:R-:W2:Y:S02]  /*a3a0*/  @!P0 SYNCS.PHASECHK.TRANS64 P0, [R0+URZ], R2 ;  /* 0x00000002000085a7 */ /* 0x000ea400080010ff */
[----:B--2---:R-:W-:Y:S05]  /*a3b0*/  @!P0 BRA `(.L_x_192) ;  /* 0xfffffffc00f08947 */ /* 0x004fea000383ffff */
[----:B------:R-:W-:Y:S05]  /*a3c0*/  BRA `(.L_x_193) ;  /* 0xffffff9400c47947 */ /* 0x000fea000383ffff */
.L_x_57:
[----:B------:R-:W-:-:S07]  /*a3d0*/  MOV R0, UR5 ;  /* 0x0000000500007c02 */ /* 0x000fce0008000f00 */
.L_x_194:
[----:B-1----:R1:W2:Y:S02]  /*a3e0*/  SYNCS.PHASECHK.TRANS64.TRYWAIT P0, [R0+URZ], R2 ;  /* 0x00000002000075a7 */ /* 0x0022a400080011ff */
[----:B--2---:R-:W-:Y:S05]  /*a3f0*/  @!P0 NANOSLEEP.SYNCS 0x989680 ;  /* 0x009896800000895d */ /* 0x004fea0003900000 */
[----:B------:R-:W2:Y:S02]  /*a400*/  @!P0 SYNCS.PHASECHK.TRANS64 P0, [R0+URZ], R2 ;  /* 0x00000002000085a7 */ /* 0x000ea400080010ff */
[----:B--2---:R-:W-:Y:S05]  /*a410*/  @!P0 BRA `(.L_x_194) ;  /* 0xfffffffc00f08947 */ /* 0x004fea000383ffff */
[----:B------:R-:W-:Y:S05]  /*a420*/  BRA `(.L_x_195) ;  /* 0xffffff9400d47947 */ /* 0x000fea000383ffff */
.L_x_58:
[----:B------:R-:W-:-:S07]  /*a430*/  MOV R0, UR5 ;  /* 0x0000000500007c02 */ /* 0x000fce0008000f00 */
.L_x_196:
[----:B-1----:R1:W2:Y:S02]  /*a440*/  SYNCS.PHASECHK.TRANS64.TRYWAIT P0, [R0+URZ], R2 ;  /* 0x00000002000075a7 */ /* 0x0022a400080011ff */
[----:B--2---:R-:W-:Y:S05]  /*a450*/  @!P0 NANOSLEEP.SYNCS 0x989680 ;  /* 0x009896800000895d */ /* 0x004fea0003900000 */
[----:B------:R-:W2:Y:S02]  /*a460*/  @!P0 SYNCS.PHASECHK.TRANS64 P0, [R0+URZ], R2 ;  /* 0x00000002000085a7 */ /* 0x000ea400080010ff */
[----:B--2---:R-:W-:Y:S05]  /*a470*/  @!P0 BRA `(.L_x_196) ;  /* 0xfffffffc00f08947 */ /* 0x004fea000383ffff */
[----:B------:R-:W-:Y:S05]  /*a480*/  BRA `(.L_x_197) ;  /* 0xffffff9400e47947 */ /* 0x000fea000383ffff */
.L_x_59:
[----:B------:R-:W-:-:S07]  /*a490*/  MOV R0, UR5 ;  /* 0x0000000500007c02 */ /* 0x000fce0008000f00 */
.L_x_198:
[----:B-1----:R1:W2:Y:S02]  /*a4a0*/  SYNCS.PHASECHK.TRANS64.TRYWAIT P0, [R0+URZ], R2 ;  /* 0x00000002000075a7 */ /* 0x0022a400080011ff */
[----:B--2---:R-:W-:Y:S05]  /*a4b0*/  @!P0 NANOSLEEP.SYNCS 0x989680 ;  /* 0x009896800000895d */ /* 0x004fea0003900000 */
[----:B------:R-:W2:Y:S02]  /*a4c0*/  @!P0 SYNCS.PHASECHK.TRANS64 P0, [R0+URZ], R2 ;  /* 0x00000002000085a7 */ /* 0x000ea400080010ff */
[----:B--2---:R-:W-:Y:S05]  /*a4d0*/  @!P0 BRA `(.L_x_198) ;  /* 0xfffffffc00f08947 */ /* 0x004fea000383ffff */
[----:B------:R-:W-:Y:S05]  /*a4e0*/  BRA `(.L_x_199) ;  /* 0xffffff9400f47947 */ /* 0x000fea000383ffff */
.L_x_60:
[----:B------:R-:W-:-:S07]  /*a4f0*/  MOV R0, UR5 ;  /* 0x0000000500007c02 */ /* 0x000fce0008000f00 */
.L_x_200:
[----:B-1----:R1:W2:Y:S02]  /*a500*/  SYNCS.PHASECHK.TRANS64.TRYWAIT P0, [R0+URZ], R2 ;  /* 0x00000002000075a7 */ /* 0x0022a400080011ff */
[----:B--2---:R-:W-:Y:S05]  /*a510*/  @!P0 NANOSLEEP.SYNCS 0x989680 ;  /* 0x009896800000895d */ /* 0x004fea0003900000 */
[----:B------:R-:W2:Y:S02]  /*a520*/  @!P0 SYNCS.PHASECHK.TRANS64 P0, [R0+URZ], R2 ;  /* 0x00000002000085a7 */ /* 0x000ea400080010ff */
[----:B--2---:R-:W-:Y:S05]  /*a530*/  @!P0 BRA `(.L_x_200) ;  /* 0xfffffffc00f08947 */ /* 0x004fea000383ffff */
[----:B------:R-:W-:Y:S05]  /*a540*/  BRA `(.L_x_201) ;  /* 0xffffff9800047947 */ /* 0x000fea000383ffff */
.L_x_61:
[----:B------:R-:W-:-:S07]  /*a550*/  MOV R0, UR5 ;  /* 0x0000000500007c02 */ /* 0x000fce0008000f00 */
.L_x_202:
[----:B-1----:R1:W2:Y:S02]  /*a560*/  SYNCS.PHASECHK.TRANS64.TRYWAIT P0, [R0+URZ], R2 ;  /* 0x00000002000075a7 */ /* 0x0022a400080011ff */
[----:B--2---:R-:W-:Y:S05]  /*a570*/  @!P0 NANOSLEEP.SYNCS 0x989680 ;  /* 0x009896800000895d */ /* 0x004fea0003900000 */
[----:B------:R-:W2:Y:S02]  /*a580*/  @!P0 SYNCS.PHASECHK.TRANS64 P0, [R0+URZ], R2 ;  /* 0x00000002000085a7 */ /* 0x000ea400080010ff */
[----:B--2---:R-:W-:Y:S05]  /*a590*/  @!P0 BRA `(.L_x_202) ;  /* 0xfffffffc00f08947 */ /* 0x004fea000383ffff */
[----:B------:R-:W-:Y:S05]  /*a5a0*/  BRA `(.L_x_203) ;  /* 0xffffff9800147947 */ /* 0x000fea000383ffff */
.L_x_62:
[----:B------:R-:W-:-:S07]  /*a5b0*/  MOV R0, UR5 ;  /* 0x0000000500007c02 */ /* 0x000fce0008000f00 */
.L_x_204:
[----:B-1----:R1:W2:Y:S02]  /*a5c0*/  SYNCS.PHASECHK.TRANS64.TRYWAIT P0, [R0+URZ], R2 ;  /* 0x00000002000075a7 */ /* 0x0022a400080011ff */
[----:B--2---:R-:W-:Y:S05]  /*a5d0*/  @!P0 NANOSLEEP.SYNCS 0x989680 ;  /* 0x009896800000895d */ /* 0x004fea0003900000 */
[----:B------:R-:W2:Y:S02]  /*a5e0*/  @!P0 SYNCS.PHASECHK.TRANS64 P0, [R0+URZ], R2 ;  /* 0x00000002000085a7 */ /* 0x000ea400080010ff */
[----:B--2---:R-:W-:Y:S05]  /*a5f0*/  @!P0 BRA `(.L_x_204) ;  /* 0xfffffffc00f08947 */ /* 0x004fea000383ffff */
[----:B------:R-:W-:Y:S05]  /*a600*/  BRA `(.L_x_205) ;  /* 0xffffff9800247947 */ /* 0x000fea000383ffff */
.L_x_63:
[----:B------:R-:W-:-:S07]  /*a610*/  MOV R0, UR5 ;  /* 0x0000000500007c02 */ /* 0x000fce0008000f00 */
.L_x_206:
[----:B-1----:R1:W2:Y:S02]  /*a620*/  SYNCS.PHASECHK.TRANS64.TRYWAIT P0, [R0+URZ], R2 ;  /* 0x00000002000075a7 */ /* 0x0022a400080011ff */
[----:B--2---:R-:W-:Y:S05]  /*a630*/  @!P0 NANOSLEEP.SYNCS 0x989680 ;  /* 0x009896800000895d */ /* 0x004fea0003900000 */
[----:B------:R-:W2:Y:S02]  /*a640*/  @!P0 SYNCS.PHASECHK.TRANS64 P0, [R0+URZ], R2 ;  /* 0x00000002000085a7 */ /* 0x000ea400080010ff */
[----:B--2---:R-:W-:Y:S05]  /*a650*/  @!P0 BRA `(.L_x_206) ;  /* 0xfffffffc00f08947 */ /* 0x004fea000383ffff */
[----:B------:R-:W-:Y:S05]  /*a660*/  BRA `(.L_x_207) ;  /* 0xffffff9800347947 */ /* 0x000fea000383ffff */
.L_x_64:
[----:B------:R-:W-:-:S07]  /*a670*/  MOV R0, UR5 ;  /* 0x0000000500007c02 */ /* 0x000fce0008000f00 */
.L_x_208:
[----:B-1----:R1:W2:Y:S02]  /*a680*/  SYNCS.PHASECHK.TRANS64.TRYWAIT P0, [R0+URZ], R2 ;  /* 0x00000002000075a7 */ /* 0x0022a400080011ff */
[----:B--2---:R-:W-:Y:S05]  /*a690*/  @!P0 NANOSLEEP.SYNCS 0x989680 ;  /* 0x009896800000895d */ /* 0x004fea0003900000 */
[----:B------:R-:W2:Y:S02]  /*a6a0*/  @!P0 SYNCS.PHASECHK.TRANS64 P0, [R0+URZ], R2 ;  /* 0x00000002000085a7 */ /* 0x000ea400080010ff */
[----:B--2---:R-:W-:Y:S05]  /*a6b0*/  @!P0 BRA `(.L_x_208) ;  /* 0xfffffffc00f08947 */ /* 0x004fea000383ffff */
[----:B------:R-:W-:Y:S05]  /*a6c0*/  BRA `(.L_x_209) ;  /* 0xffffff9800447947 */ /* 0x000fea000383ffff */
.L_x_65:
[----:B------:R-:W-:-:S07]  /*a6d0*/  MOV R0, UR5 ;  /* 0x0000000500007c02 */ /* 0x000fce0008000f00 */
.L_x_210:
[----:B-1----:R1:W2:Y:S02]  /*a6e0*/  SYNCS.PHASECHK.TRANS64.TRYWAIT P0, [R0+URZ], R2 ;  /* 0x00000002000075a7 */ /* 0x0022a400080011ff */
[----:B--2---:R-:W-:Y:S05]  /*a6f0*/  @!P0 NANOSLEEP.SYNCS 0x989680 ;  /* 0x009896800000895d */ /* 0x004fea0003900000 */
[----:B------:R-:W2:Y:S02]  /*a700*/  @!P0 SYNCS.PHASECHK.TRANS64 P0, [R0+URZ], R2 ;  /* 0x00000002000085a7 */ /* 0x000ea400080010ff */
[----:B--2---:R-:W-:Y:S05]  /*a710*/  @!P0 BRA `(.L_x_210) ;  /* 0xfffffffc00f08947 */ /* 0x004fea000383ffff */
[----:B------:R-:W-:Y:S05]  /*a720*/  BRA `(.L_x_211) ;  /* 0xffffff9800547947 */ /* 0x000fea000383ffff */
.L_x_66:
[----:B------:R-:W-:-:S07]  /*a730*/  MOV R0, UR5 ;  /* 0x0000000500007c02 */ /* 0x000fce0008000f00 */
.L_x_212:
[----:B-1----:R1:W2:Y:S02]  /*a740*/  SYNCS.PHASECHK.TRANS64.TRYWAIT P0, [R0+URZ], R2 ;  /* 0x00000002000075a7 */ /* 0x0022a400080011ff */
[----:B--2---:R-:W-:Y:S05]  /*a750*/  @!P0 NANOSLEEP.SYNCS 0x989680 ;  /* 0x009896800000895d */ /* 0x004fea0003900000 */
[----:B------:R-:W2:Y:S02]  /*a760*/  @!P0 SYNCS.PHASECHK.TRANS64 P0, [R0+URZ], R2 ;  /* 0x00000002000085a7 */ /* 0x000ea400080010ff */
[----:B--2---:R-:W-:Y:S05]  /*a770*/  @!P0 BRA `(.L_x_212) ;  /* 0xfffffffc00f08947 */ /* 0x004fea000383ffff */
[----:B------:R-:W-:Y:S05]  /*a780*/  BRA `(.L_x_213) ;  /* 0xffffff9800647947 */ /* 0x000fea000383ffff */
.L_x_67:
[----:B------:R-:W-:-:S07]  /*a790*/  MOV R0, UR5 ;  /* 0x0000000500007c02 */ /* 0x000fce0008000f00 */
.L_x_214:
[----:B-1----:R1:W2:Y:S02]  /*a7a0*/  SYNCS.PHASECHK.TRANS64.TRYWAIT P0, [R0+URZ], R2 ;  /* 0x00000002000075a7 */ /* 0x0022a400080011ff */
[----:B--2---:R-:W-:Y:S05]  /*a7b0*/  @!P0 NANOSLEEP.SYNCS 0x989680 ;  /* 0x009896800000895d */ /* 0x004fea0003900000 */
[----:B------:R-:W2:Y:S02]  /*a7c0*/  @!P0 SYNCS.PHASECHK.TRANS64 P0, [R0+URZ], R2 ;  /* 0x00000002000085a7 */ /* 0x000ea400080010ff */
[----:B--2---:R-:W-:Y:S05]  /*a7d0*/  @!P0 BRA `(.L_x_214) ;  /* 0xfffffffc00f08947 */ /* 0x004fea000383ffff */
[----:B------:R-:W-:Y:S05]  /*a7e0*/  BRA `(.L_x_215) ;  /* 0xffffff9800747947 */ /* 0x000fea000383ffff */
.L_x_68:
[----:B------:R-:W-:-:S07]  /*a7f0*/  MOV R0, UR5 ;  /* 0x0000000500007c02 */ /* 0x000fce0008000f00 */
.L_x_216:
[----:B-1----:R1:W2:Y:S02]  /*a800*/  SYNCS.PHASECHK.TRANS64.TRYWAIT P0, [R0+URZ], R2 ;  /* 0x00000002000075a7 */ /* 0x0022a400080011ff */
[----:B--2---:R-:W-:Y:S05]  /*a810*/  @!P0 NANOSLEEP.SYNCS 0x989680 ;  /* 0x009896800000895d */ /* 0x004fea0003900000 */
[----:B------:R-:W2:Y:S02]  /*a820*/  @!P0 SYNCS.PHASECHK.TRANS64 P0, [R0+URZ], R2 ;  /* 0x00000002000085a7 */ /* 0x000ea400080010ff */
[----:B--2---:R-:W-:Y:S05]  /*a830*/  @!P0 BRA `(.L_x_216) ;  /* 0xfffffffc00f08947 */ /* 0x004fea000383ffff */
[----:B------:R-:W-:Y:S05]  /*a840*/  BRA `(.L_x_217) ;  /* 0xffffff9800847947 */ /* 0x000fea000383ffff */
.L_x_69:
[----:B------:R-:W-:-:S07]  /*a850*/  MOV R0, UR5 ;  /* 0x0000000500007c02 */ /* 0x000fce0008000f00 */
.L_x_218:
[----:B-1----:R1:W2:Y:S02]  /*a860*/  SYNCS.PHASECHK.TRANS64.TRYWAIT P0, [R0+URZ], R2 ;  /* 0x00000002000075a7 */ /* 0x0022a400080011ff */
[----:B--2---:R-:W-:Y:S05]  /*a870*/  @!P0 NANOSLEEP.SYNCS 0x989680 ;  /* 0x009896800000895d */ /* 0x004fea0003900000 */
[----:B------:R-:W2:Y:S02]  /*a880*/  @!P0 SYNCS.PHASECHK.TRANS64 P0, [R0+URZ], R2 ;  /* 0x00000002000085a7 */ /* 0x000ea400080010ff */
[----:B--2---:R-:W-:Y:S05]  /*a890*/  @!P0 BRA `(.L_x_218) ;  /* 0xfffffffc00f08947 */ /* 0x004fea000383ffff */
[----:B------:R-:W-:Y:S05]  /*a8a0*/  BRA `(.L_x_219) ;  /* 0xffffff9800947947 */ /* 0x000fea000383ffff */
.L_x_70:
[----:B------:R-:W-:-:S07]  /*a8b0*/  MOV R0, UR5 ;  /* 0x0000000500007c02 */ /* 0x000fce0008000f00 */
.L_x_220:
[----:B-1----:R1:W2:Y:S02]  /*a8c0*/  SYNCS.PHASECHK.TRANS64.TRYWAIT P0, [R0+URZ], R2 ;  /* 0x00000002000075a7 */ /* 0x0022a400080011ff */
[----:B--2---:R-:W-:Y:S05]  /*a8d0*/  @!P0 NANOSLEEP.SYNCS 0x989680 ;  /* 0x009896800000895d */ /* 0x004fea0003900000 */
[----:B------:R-:W2:Y:S02]  /*a8e0*/  @!P0 SYNCS.PHASECHK.TRANS64 P0, [R0+URZ], R2 ;  /* 0x00000002000085a7 */ /* 0x000ea400080010ff */
[----:B--2---:R-:W-:Y:S05]  /*a8f0*/  @!P0 BRA `(.L_x_220) ;  /* 0xfffffffc00f08947 */ /* 0x004fea000383ffff */
[----:B------:R-:W-:Y:S05]  /*a900*/  BRA `(.L_x_221) ;  /* 0xffffff9800a47947 */ /* 0x000fea000383ffff */
.L_x_71:
[----:B------:R-:W-:-:S07]  /*a910*/  MOV R0, UR5 ;  /* 0x0000000500007c02 */ /* 0x000fce0008000f00 */
.L_x_222:
[----:B-1----:R1:W2:Y:S02]  /*a920*/  SYNCS.PHASECHK.TRANS64.TRYWAIT P0, [R0+URZ], R2 ;  /* 0x00000002000075a7 */ /* 0x0022a400080011ff */
[----:B--2---:R-:W-:Y:S05]  /*a930*/  @!P0 NANOSLEEP.SYNCS 0x989680 ;  /* 0x009896800000895d */ /* 0x004fea0003900000 */
[----:B------:R-:W2:Y:S02]  /*a940*/  @!P0 SYNCS.PHASECHK.TRANS64 P0, [R0+URZ], R2 ;  /* 0x00000002000085a7 */ /* 0x000ea400080010ff */
[----:B--2---:R-:W-:Y:S05]  /*a950*/  @!P0 BRA `(.L_x_222) ;  /* 0xfffffffc00f08947 */ /* 0x004fea000383ffff */
[----:B------:R-:W-:Y:S05]  /*a960*/  BRA `(.L_x_223) ;  /* 0xffffff9800b47947 */ /* 0x000fea000383ffff */
.L_x_72:
[----:B------:R-:W-:-:S07]  /*a970*/  MOV R0, UR5 ;  /* 0x0000000500007c02 */ /* 0x000fce0008000f00 */
.L_x_224:
[----:B-1----:R1:W2:Y:S02]  /*a980*/  SYNCS.PHASECHK.TRANS64.TRYWAIT P0, [R0+URZ], R2 ;  /* 0x00000002000075a7 */ /* 0x0022a400080011ff */
[----:B--2---:R-:W-:Y:S05]  /*a990*/  @!P0 NANOSLEEP.SYNCS 0x989680 ;  /* 0x009896800000895d */ /* 0x004fea0003900000 */
[----:B------:R-:W2:Y:S02]  /*a9a0*/  @!P0 SYNCS.PHASECHK.TRANS64 P0, [R0+URZ], R2 ;  /* 0x00000002000085a7 */ /* 0x000ea400080010ff */
[----:B--2---:R-:W-:Y:S05]  /*a9b0*/  @!P0 BRA `(.L_x_224) ;  /* 0xfffffffc00f08947 */ /* 0x004fea000383ffff */
[----:B------:R-:W-:Y:S05]  /*a9c0*/  BRA `(.L_x_225) ;  /* 0xffffff9800c47947 */ /* 0x000fea000383ffff */
.L_x_73:
[----:B------:R-:W-:-:S07]  /*a9d0*/  MOV R0, UR5 ;  /* 0x0000000500007c02 */ /* 0x000fce0008000f00 */
.L_x_226:
[----:B-1----:R1:W2:Y:S02]  /*a9e0*/  SYNCS.PHASECHK.TRANS64.TRYWAIT P0, [R0+URZ], R2 ;  /* 0x00000002000075a7 */ /* 0x0022a400080011ff */
[----:B--2---:R-:W-:Y:S05]  /*a9f0*/  @!P0 NANOSLEEP.SYNCS 0x989680 ;  /* 0x009896800000895d */ /* 0x004fea0003900000 */
[----:B------:R-:W2:Y:S02]  /*aa00*/  @!P0 SYNCS.PHASECHK.TRANS64 P0, [R0+URZ], R2 ;  /* 0x00000002000085a7 */ /* 0x000ea400080010ff */
[----:B--2---:R-:W-:Y:S05]  /*aa10*/  @!P0 BRA `(.L_x_226) ;  /* 0xfffffffc00f08947 */ /* 0x004fea000383ffff */
[----:B------:R-:W-:Y:S05]  /*aa20*/  BRA `(.L_x_227) ;  /* 0xffffff9800d47947 */ /* 0x000fea000383ffff */
.L_x_74:
[----:B------:R-:W-:-:S07]  /*aa30*/  MOV R0, UR5 ;  /* 0x0000000500007c02 */ /* 0x000fce0008000f00 */
.L_x_228:
[----:B-1----:R1:W2:Y:S02]  /*aa40*/  SYNCS.PHASECHK.TRANS64.TRYWAIT P0, [R0+URZ], R2 ;  /* 0x00000002000075a7 */ /* 0x0022a400080011ff */
[----:B--2---:R-:W-:Y:S05]  /*aa50*/  @!P0 NANOSLEEP.SYNCS 0x989680 ;  /* 0x009896800000895d */ /* 0x004fea0003900000 */
[----:B------:R-:W2:Y:S02]  /*aa60*/  @!P0 SYNCS.PHASECHK.TRANS64 P0, [R0+URZ], R2 ;  /* 0x00000002000085a7 */ /* 0x000ea400080010ff */
[----:B--2---:R-:W-:Y:S05]  /*aa70*/  @!P0 BRA `(.L_x_228) ;  /* 0xfffffffc00f08947 */ /* 0x004fea000383ffff */
[----:B------:R-:W-:Y:S05]  /*aa80*/  BRA `(.L_x_229) ;  /* 0xffffff9800e47947 */ /* 0x000fea000383ffff */
.L_x_77:
[----:B------:R-:W-:-:S07]  /*aa90*/  MOV R4, UR4 ;  /* 0x0000000400047c02 */ /* 0x000fce0008000f00 */
.L_x_230:
[----:B--2---:R2:W3:Y:S02]  /*aaa0*/  SYNCS.PHASECHK.TRANS64.TRYWAIT P1, [R4+URZ+0x278], R6 ;  /* 0x00027806040075a7 */ /* 0x0044e400080211ff */
[----:B---3--:R-:W-:Y:S05]  /*aab0*/  @!P1 NANOSLEEP.SYNCS 0x989680 ;  /* 0x009896800000995d */ /* 0x008fea0003900000 */
[----:B------:R-:W3:Y:S02]  /*aac0*/  @!P1 SYNCS.PHASECHK.TRANS64 P1, [R4+URZ+0x278], R6 ;  /* 0x00027806040095a7 */ /* 0x000ee400080210ff */
[----:B---3--:R-:W-:Y:S05]  /*aad0*/  @!P1 BRA `(.L_x_230) ;  /* 0xfffffffc00f09947 */ /* 0x008fea000383ffff */
[----:B------:R-:W-:Y:S05]  /*aae0*/  BRA `(.L_x_231) ;  /* 0xffffff9c00547947 */ /* 0x000fea000383ffff */
.L_x_78:
[----:B--2---:R-:W-:-:S07]  /*aaf0*/  MOV R4, UR4 ;  /* 0x0000000400047c02 */ /* 0x004fce0008000f00 */
.L_x_232:
[----:B--2---:R2:W3:Y:S02]  /*ab00*/  SYNCS.PHASECHK.TRANS64.TRYWAIT P1, [R4+URZ+0x270], R5 ;  /* 0x00027005040075a7 */ /* 0x0044e400080211ff */
[----:B---3--:R-:W-:Y:S05]  /*ab10*/  @!P1 NANOSLEEP.SYNCS 0x989680 ;  /* 0x009896800000995d */ /* 0x008fea0003900000 */
[----:B------:R-:W3:Y:S02]  /*ab20*/  @!P1 SYNCS.PHASECHK.TRANS64 P1, [R4+URZ+0x270], R5 ;  /* 0x00027005040095a7 */ /* 0x000ee400080210ff */
[----:B---3--:R-:W-:Y:S05]  /*ab30*/  @!P1 BRA `(.L_x_232) ;  /* 0xfffffffc00f09947 */ /* 0x008fea000383ffff */
[----:B------:R-:W-:Y:S05]  /*ab40*/  BRA `(.L_x_233) ;  /* 0xffffff9c005c7947 */ /* 0x000fea000383ffff */
.L_x_88:
[----:B--2---:R-:W-:-:S04]  /*ab50*/  MOV R5, UR5 ;  /* 0x0000000500057c02 */ /* 0x004fc80008000f00 */
[----:B------:R2:W3:Y:S03]  /*ab60*/  SYNCS.PHASECHK.TRANS64.TRYWAIT P0, [R5+URZ+0x8], R6 ;  /* 0x00000806050075a7 */ /* 0x0004e600080011ff */
[----:B---3--:R-:W-:Y:S05]  /*ab70*/  @!P0 NANOSLEEP.SYNCS 0x989680 ;  /* 0x009896800000895d */ /* 0x008fea0003900000 */
[----:B------:R-:W3:Y:S02]  /*ab80*/  @!P0 SYNCS.PHASECHK.TRANS64 P0, [R5+URZ+0x8], R6 ;  /* 0x00000806050085a7 */ /* 0x000ee400080010ff */
[----:B---3--:R-:W-:Y:S05]  /*ab90*/  @!P0 BRA `(.L_x_88) ;  /* 0xfffffffc00ec8947 */ /* 0x008fea000383ffff */
[----:B------:R-:W-:Y:S05]  /*aba0*/  BRA `(.L_x_87) ;  /* 0xffffffa000287947 */ /* 0x000fea000383ffff */
.L_x_90:
[----:B------:R-:W-:Y:S01]  /*abb0*/  BSSY B0, `(.L_x_234) ;  /* 0x0000006000007945 */ /* 0x000fe20003800000 */
[----:B------:R-:W-:-:S07]  /*abc0*/  MOV R15, 0xffffffff ;  /* 0xffffffff000f7802 */ /* 0x000fce0000000f00 */
[----:B-12--5:R-:W-:Y:S05]  /*abd0*/  WARPSYNC.COLLECTIVE R15, `(.L_x_235) ;  /* 0x000000000f0c7348 */ /* 0x026fea0003c00000 */
[----:B------:R-:W-:Y:S02]  /*abe0*/  ELECT P6, UR79, PT ;  /* 0x00000000004f782f */ /* 0x000fe400038c0000 */
[----:B------:R-:W-:Y:S01]  /*abf0*/  MOV R14, UR79 ;  /* 0x0000004f000e7c02 */ /* 0x000fe20008000f00 */
[----:B-12--5:R-:W-:Y:S10]  /*ac00*/  ENDCOLLECTIVE ;  /* 0x000000000000791b */ /* 0x026ff40003800000 */
.L_x_235:
[----:B------:R-:W-:Y:S05]  /*ac10*/  BSYNC B0 ;  /* 0x0000000000007941 */ /* 0x000fea0003800000 */
.L_x_234:
[----:B------:R-:W-:Y:S05]  /*ac20*/  BRA `(.L_x_236) ;  /* 0xffffffa000587947 */ /* 0x000fea000383ffff */
.L_x_92:
[----:B--2---:R-:W-:-:S04]  /*ac30*/  MOV R3, UR5 ;  /* 0x0000000500037c02 */ /* 0x004fc80008000f00 */
[----:B------:R2:W3:Y:S03]  /*ac40*/  SYNCS.PHASECHK.TRANS64.TRYWAIT P0, [R3+URZ+0x8], R4 ;  /* 0x00000804030075a7 */ /* 0x0004e600080011ff */
[----:B---3--:R-:W-:Y:S05]  /*ac50*/  @!P0 NANOSLEEP.SYNCS 0x989680 ;  /* 0x009896800000895d */ /* 0x008fea0003900000 */
[----:B------:R-:W3:Y:S02]  /*ac60*/  @!P0 SYNCS.PHASECHK.TRANS64 P0, [R3+URZ+0x8], R4 ;  /* 0x00000804030085a7 */ /* 0x000ee400080010ff */
[----:B---3--:R-:W-:Y:S05]  /*ac70*/  @!P0 BRA `(.L_x_92) ;  /* 0xfffffffc00ec8947 */ /* 0x008fea000383ffff */
[----:B------:R-:W-:Y:S05]  /*ac80*/  BRA `(.L_x_91) ;  /* 0xffffffa0005c7947 */ /* 0x000fea000383ffff */
.L_x_93:
[----:B------:R-:W-:-:S07]  /*ac90*/  MOV R4, UR18 ;  /* 0x0000001200047c02 */ /* 0x000fce0008000f00 */
.L_x_237:
[----:B-1----:R1:W2:Y:S02]  /*aca0*/  SYNCS.PHASECHK.TRANS64.TRYWAIT P0, [R4+URZ+0x270], R5 ;  /* 0x00027005040075a7 */ /* 0x0022a400080011ff */
[----:B--2---:R-:W-:Y:S05]  /*acb0*/  @!P0 NANOSLEEP.SYNCS 0x989680 ;  /* 0x009896800000895d */ /* 0x004fea0003900000 */
[----:B------:R-:W2:Y:S02]  /*acc0*/  @!P0 SYNCS.PHASECHK.TRANS64 P0, [R4+URZ+0x270], R5 ;  /* 0x00027005040085a7 */ /* 0x000ea400080010ff */
[----:B--2---:R-:W-:Y:S05]  /*acd0*/  @!P0 BRA `(.L_x_237) ;  /* 0xfffffffc00f08947 */ /* 0x004fea000383ffff */
[----:B------:R-:W-:Y:S05]  /*ace0*/  BRA `(.L_x_238) ;  /* 0xffffffa400387947 */ /* 0x000fea000383ffff */
.L_x_95:
[----:B------:R-:W-:-:S07]  /*acf0*/  MOV R4, UR23 ;  /* 0x0000001700047c02 */ /* 0x000fce0008000f00 */
.L_x_239:
[----:B-1----:R1:W2:Y:S02]  /*ad00*/  SYNCS.PHASECHK.TRANS64.TRYWAIT P0, [R4+URZ+0x290], R5 ;  /* 0x00029005040075a7 */ /* 0x0022a400080011ff */
[----:B--2---:R-:W-:Y:S05]  /*ad10*/  @!P0 NANOSLEEP.SYNCS 0x989680 ;  /* 0x009896800000895d */ /* 0x004fea0003900000 */
[----:B------:R-:W2:Y:S02]  /*ad20*/  @!P0 SYNCS.PHASECHK.TRANS64 P0, [R4+URZ+0x290], R5 ;  /* 0x00029005040085a7 */ /* 0x000ea400080010ff */
[----:B--2---:R-:W-:Y:S05]  /*ad30*/  @!P0 BRA `(.L_x_239) ;  /* 0xfffffffc00f08947 */ /* 0x004fea000383ffff */
[----:B------:R-:W-:Y:S05]  /*ad40*/  BRA `(.L_x_94) ;  /* 0xffffffa400587947 */ /* 0x000fea000383ffff */
.L_x_99:
[----:B-1----:R-:W-:Y:S07]  /*ad50*/  MOV R4, UR10 ;  /* 0x0000000a00047c02 */ /* 0x002fee0008000f00 */
.L_x_240:
[----:B-1----:R1:W2:Y:S02]  /*ad60*/  SYNCS.PHASECHK.TRANS64.TRYWAIT P0, [R4+URZ], R6 ;  /* 0x00000006040075a7 */ /* 0x0022a400080011ff */
[----:B--2---:R-:W-:Y:S05]  /*ad70*/  @!P0 NANOSLEEP.SYNCS 0x989680 ;  /* 0x009896800000895d */ /* 0x004fea0003900000 */
[----:B------:R-:W2:Y:S02]  /*ad80*/  @!P0 SYNCS.PHASECHK.TRANS64 P0, [R4+URZ], R6 ;  /* 0x00000006040085a7 */ /* 0x000ea400080010ff */
[----:B--2---:R-:W-:Y:S05]  /*ad90*/  @!P0 BRA `(.L_x_240) ;  /* 0xfffffffc00f08947 */ /* 0x004fea000383ffff */
[----:B------:R-:W-:Y:S05]  /*ada0*/  BRA `(.L_x_98) ;  /* 0xffffffa400907947 */ /* 0x000fea000383ffff */
.L_x_103:
[----:B--2---:R-:W-:-:S07]  /*adb0*/  MOV R0, UR4 ;  /* 0x0000000400007c02 */ /* 0x004fce0008000f00 */
.L_x_241:
[----:B-1----:R1:W2:Y:S02]  /*adc0*/  SYNCS.PHASECHK.TRANS64.TRYWAIT P0, [R0+URZ], R2 ;  /* 0x00000002000075a7 */ /* 0x0022a400080011ff */
[----:B--2---:R-:W-:Y:S05]  /*add0*/  @!P0 NANOSLEEP.SYNCS 0x989680 ;  /* 0x009896800000895d */ /* 0x004fea0003900000 */
[----:B------:R-:W2:Y:S02]  /*ade0*/  @!P0 SYNCS.PHASECHK.TRANS64 P0, [R0+URZ], R2 ;  /* 0x00000002000085a7 */ /* 0x000ea400080010ff */
[----:B--2---:R-:W-:Y:S05]  /*adf0*/  @!P0 BRA `(.L_x_241) ;  /* 0xfffffffc00f08947 */ /* 0x004fea000383ffff */
[----:B------:R-:W-:Y:S05]  /*ae00*/  BRA `(.L_x_242) ;  /* 0xffffffa8005c7947 */ /* 0x000fea000383ffff */
.L_x_106:
[----:B------:R-:W-:-:S07]  /*ae10*/  MOV R0, UR18 ;  /* 0x0000001200007c02 */ /* 0x000fce0008000f00 */
.L_x_243:
[----:B-1----:R1:W2:Y:S02]  /*ae20*/  SYNCS.PHASECHK.TRANS64.TRYWAIT P1, [R0+URZ+0x2a0], R2 ;  /* 0x0002a002000075a7 */ /* 0x0022a400080211ff */
[----:B--2---:R-:W-:Y:S05]  /*ae30*/  @!P1 NANOSLEEP.SYNCS 0x989680 ;  /* 0x009896800000995d */ /* 0x004fea0003900000 */
[----:B------:R-:W2:Y:S02]  /*ae40*/  @!P1 SYNCS.PHASECHK.TRANS64 P1, [R0+URZ+0x2a0], R2 ;  /* 0x0002a002000095a7 */ /* 0x000ea400080210ff */
[----:B--2---:R-:W-:Y:S05]  /*ae50*/  @!P1 BRA `(.L_x_243) ;  /* 0xfffffffc00f09947 */ /* 0x004fea000383ffff */
[----:B------:R-:W-:Y:S05]  /*ae60*/  BRA `(.L_x_244) ;  /* 0xffffffa800a87947 */ /* 0x000fea000383ffff */
.L_x_111:
[----:B------:R-:W-:Y:S07]  /*ae70*/  MOV R0, UR31 ;  /* 0x0000001f00007c02 */ /* 0x000fee0008000f00 */
.L_x_245:
[----:B-1----:R1:W2:Y:S02]  /*ae80*/  SYNCS.PHASECHK.TRANS64.TRYWAIT P0, [R0+URZ+0x270], R3 ;  /* 0x00027003000075a7 */ /* 0x0022a400080011ff */
[----:B--2---:R-:W-:Y:S05]  /*ae90*/  @!P0 NANOSLEEP.SYNCS 0x989680 ;  /* 0x009896800000895d */ /* 0x004fea0003900000 */
[----:B------:R-:W2:Y:S02]  /*aea0*/  @!P0 SYNCS.PHASECHK.TRANS64 P0, [R0+URZ+0x270], R3 ;  /* 0x00027003000085a7 */ /* 0x000ea400080010ff */
[----:B--2---:R-:W-:Y:S05]  /*aeb0*/  @!P0 BRA `(.L_x_245) ;  /* 0xfffffffc00f08947 */ /* 0x004fea000383ffff */
[----:B------:R-:W-:Y:S05]  /*aec0*/  BRA `(.L_x_246) ;  /* 0xffffffb000347947 */ /* 0x000fea000383ffff */
.L_x_114:
[----:B------:R-:W-:Y:S07]  /*aed0*/  MOV R3, UR31 ;  /* 0x0000001f00037c02 */ /* 0x000fee0008000f00 */
.L_x_247:
[----:B-1----:R1:W2:Y:S02]  /*aee0*/  SYNCS.PHASECHK.TRANS64.TRYWAIT P1, [R3+URZ+0x268], R8 ;  /* 0x00026808030075a7 */ /* 0x0022a400080211ff */
[----:B--2---:R-:W-:Y:S05]  /*aef0*/  @!P1 NANOSLEEP.SYNCS 0x989680 ;  /* 0x009896800000995d */ /* 0x004fea0003900000 */
[----:B------:R-:W2:Y:S02]  /*af00*/  @!P1 SYNCS.PHASECHK.TRANS64 P1, [R3+URZ+0x268], R8 ;  /* 0x00026808030095a7 */ /* 0x000ea400080210ff */
[----:B--2---:R-:W-:Y:S05]  /*af10*/  @!P1 BRA `(.L_x_247) ;  /* 0xfffffffc00f09947 */ /* 0x004fea000383ffff */
[----:B------:R-:W-:Y:S05]  /*af20*/  BRA `(.L_x_113) ;  /* 0xffffffb400907947 */ /* 0x000fea000383ffff */
.L_x_117:
[----:B------:R-:W-:Y:S07]  /*af30*/  MOV R0, UR4 ;  /* 0x0000000400007c02 */ /* 0x000fee0008000f00 */
.L_x_248:
[----:B-1----:R1:W2:Y:S02]  /*af40*/  SYNCS.PHASECHK.TRANS64.TRYWAIT P1, [R0+URZ+0x248], R3 ;  /* 0x00024803000075a7 */ /* 0x0022a400080211ff */
[----:B--2---:R-:W-:Y:S05]  /*af50*/  @!P1 NANOSLEEP.SYNCS 0x989680 ;  /* 0x009896800000995d */ /* 0x004fea0003900000 */
[----:B------:R-:W2:Y:S02]  /*af60*/  @!P1 SYNCS.PHASECHK.TRANS64 P1, [R0+URZ+0x248], R3 ;  /* 0x00024803000095a7 */ /* 0x000ea400080210ff */
[----:B--2---:R-:W-:Y:S05]  /*af70*/  @!P1 BRA `(.L_x_248) ;  /* 0xfffffffc00f09947 */ /* 0x004fea000383ffff */
[----:B------:R-:W-:Y:S05]  /*af80*/  BRA `(.L_x_249) ;  /* 0xffffffb800b07947 */ /* 0x000fea000383ffff */
.L_x_118:
[----:B------:R-:W-:Y:S07]  /*af90*/  MOV R0, UR5 ;  /* 0x0000000500007c02 */ /* 0x000fee0008000f00 */
.L_x_250:
[----:B-1----:R1:W2:Y:S02]  /*afa0*/  SYNCS.PHASECHK.TRANS64.TRYWAIT P0, [R0+URZ+0x248], R3 ;  /* 0x00024803000075a7 */ /* 0x0022a400080011ff */
[----:B--2---:R-:W-:Y:S05]  /*afb0*/  @!P0 NANOSLEEP.SYNCS 0x989680 ;  /* 0x009896800000895d */ /* 0x004fea0003900000 */
[----:B------:R-:W2:Y:S02]  /*afc0*/  @!P0 SYNCS.PHASECHK.TRANS64 P0, [R0+URZ+0x248], R3 ;  /* 0x00024803000085a7 */ /* 0x000ea400080010ff */
[----:B--2---:R-:W-:Y:S05]  /*afd0*/  @!P0 BRA `(.L_x_250) ;  /* 0xfffffffc00f08947 */ /* 0x004fea000383ffff */
[----:B------:R-:W-:Y:S05]  /*afe0*/  BRA `(.L_x_251) ;  /* 0xffffffbc003c7947 */ /* 0x000fea000383ffff */
.L_x_120:
[----:B------:R-:W-:-:S07]  /*aff0*/  MOV R0, UR4 ;  /* 0x0000000400007c02 */ /* 0x000fce0008000f00 */
.L_x_252:
[----:B-1----:R1:W2:Y:S02]  /*b000*/  SYNCS.PHASECHK.TRANS64.TRYWAIT P0, [R0+URZ], R2 ;  /* 0x00000002000075a7 */ /* 0x0022a400080011ff */
[----:B--2---:R-:W-:Y:S05]  /*b010*/  @!P0 NANOSLEEP.SYNCS 0x989680 ;  /* 0x009896800000895d */ /* 0x004fea0003900000 */
[----:B------:R-:W2:Y:S02]  /*b020*/  @!P0 SYNCS.PHASECHK.TRANS64 P0, [R0+URZ], R2 ;  /* 0x00000002000085a7 */ /* 0x000ea400080010ff */
[----:B--2---:R-:W-:Y:S05]  /*b030*/  @!P0 BRA `(.L_x_252) ;  /* 0xfffffffc00f08947 */ /* 0x004fea000383ffff */
[----:B------:R-:W-:Y:S05]  /*b040*/  BRA `(.L_x_253) ;  /* 0xffffffbc00ec7947 */ /* 0x000fea000383ffff */
.L_x_121:
[----:B------:R-:W-:-:S07]  /*b050*/  MOV R0, UR5 ;  /* 0x0000000500007c02 */ /* 0x000fce0008000f00 */
.L_x_254:
[----:B-1----:R1:W2:Y:S02]  /*b060*/  SYNCS.PHASECHK.TRANS64.TRYWAIT P0, [R0+URZ], R2 ;  /* 0x00000002000075a7 */ /* 0x0022a400080011ff */
[----:B--2---:R-:W-:Y:S05]  /*b070*/  @!P0 NANOSLEEP.SYNCS 0x989680 ;  /* 0x009896800000895d */ /* 0x004fea0003900000 */
[----:B------:R-:W2:Y:S02]  /*b080*/  @!P0 SYNCS.PHASECHK.TRANS64 P0, [R0+URZ], R2 ;  /* 0x00000002000085a7 */ /* 0x000ea400080010ff */
[----:B--2---:R-:W-:Y:S05]  /*b090*/  @!P0 BRA `(.L_x_254) ;  /* 0xfffffffc00f08947 */ /* 0x004fea000383ffff */
[----:B------:R-:W-:Y:S05]  /*b0a0*/  BRA `(.L_x_255) ;  /* 0xffffffbc00f87947 */ /* 0x000fea000383ffff */
.L_x_123:
[----:B------:R-:W-:Y:S07]  /*b0b0*/  MOV R0, UR50 ;  /* 0x0000003200007c02 */ /* 0x000fee0008000f00 */
.L_x_256:
[----:B-1----:R1:W2:Y:S02]  /*b0c0*/  SYNCS.PHASECHK.TRANS64.TRYWAIT P0, [R0+URZ+0x270], R2 ;  /* 0x00027002000075a7 */ /* 0x0022a400080011ff */
[----:B--2---:R-:W-:Y:S05]  /*b0d0*/  @!P0 NANOSLEEP.SYNCS 0x989680 ;  /* 0x009896800000895d */ /* 0x004fea0003900000 */
[----:B------:R-:W2:Y:S02]  /*b0e0*/  @!P0 SYNCS.PHASECHK.TRANS64 P0, [R0+URZ+0x270], R2 ;  /* 0x00027002000085a7 */ /* 0x000ea400080010ff */
[----:B--2---:R-:W-:Y:S05]  /*b0f0*/  @!P0 BRA `(.L_x_256) ;  /* 0xfffffffc00f08947 */ /* 0x004fea000383ffff */
[----:B------:R-:W-:Y:S05]  /*b100*/  BRA `(.L_x_257) ;  /* 0xffffffc000e87947 */ /* 0x000fea000383ffff */
.L_x_133:
[----:B-1----:R1:W3:Y:S02]  /*b110*/  SYNCS.PHASECHK.TRANS64.TRYWAIT P1, [R0+URZ+0x230], R2 ;  /* 0x00023002000075a7 */ /* 0x0022e400080211ff */
[----:B---3--:R-:W-:Y:S05]  /*b120*/  @!P1 NANOSLEEP.SYNCS 0x989680 ;  /* 0x009896800000995d */ /* 0x008fea0003900000 */
[----:B------:R-:W3:Y:S02]  /*b130*/  @!P1 SYNCS.PHASECHK.TRANS64 P1, [R0+URZ+0x230], R2 ;  /* 0x00023002000095a7 */ /* 0x000ee400080210ff */
[----:B---3--:R-:W-:Y:S05]  /*b140*/  @!P1 BRA `(.L_x_133) ;  /* 0xfffffffc00f09947 */ /* 0x008fea000383ffff */
[----:B------:R-:W-:Y:S05]  /*b150*/  BRA `(.L_x_132) ;  /* 0xffffffd4006c7947 */ /* 0x000fea000383ffff */
.L_x_135:
[----:B-1----:R1:W4:Y:S02]  /*b160*/  SYNCS.PHASECHK.TRANS64.TRYWAIT P0, [R57+URZ+0x280], R3 ;  /* 0x00028003390075a7 */ /* 0x00232400080011ff */
[----:B----4-:R-:W-:Y:S05]  /*b170*/  @!P0 NANOSLEEP.SYNCS 0x989680 ;  /* 0x009896800000895d */ /* 0x010fea0003900000 */
[----:B------:R-:W4:Y:S02]  /*b180*/  @!P0 SYNCS.PHASECHK.TRANS64 P0, [R57+URZ+0x280], R3 ;  /* 0x00028003390085a7 */ /* 0x000f2400080010ff */
[----:B----4-:R-:W-:Y:S05]  /*b190*/  @!P0 BRA `(.L_x_135) ;  /* 0xfffffffc00f08947 */ /* 0x010fea000383ffff */
[----:B------:R-:W-:Y:S05]  /*b1a0*/  BRA `(.L_x_134) ;  /* 0xffffffd4009c7947 */ /* 0x000fea000383ffff */
.L_x_146:
[----:B-1----:R1:W2:Y:S02]  /*b1b0*/  SYNCS.PHASECHK.TRANS64.TRYWAIT P0, [R3+URZ+0x230], R27 ;  /* 0x0002301b030075a7 */ /* 0x0022a400080011ff */
[----:B--2---:R-:W-:Y:S05]  /*b1c0*/  @!P0 NANOSLEEP.SYNCS 0x989680 ;  /* 0x009896800000895d */ /* 0x004fea0003900000 */
[----:B------:R-:W2:Y:S02]  /*b1d0*/  @!P0 SYNCS.PHASECHK.TRANS64 P0, [R3+URZ+0x230], R27 ;  /* 0x0002301b030085a7 */ /* 0x000ea400080010ff */
[----:B--2---:R-:W-:Y:S05]  /*b1e0*/  @!P0 BRA `(.L_x_146) ;  /* 0xfffffffc00f08947 */ /* 0x004fea000383ffff */
[----:B------:R-:W-:Y:S05]  /*b1f0*/  BRA `(.L_x_145) ;  /* 0xffffffdc00c47947 */ /* 0x000fea000383ffff */
        .weak           $__internal_0_$__cuda_sm10x_tcgen05_guardrail_trap_col_being_dealloced_not_returned_by_alloc
        .type           $__internal_0_$__cuda_sm10x_tcgen05_guardrail_trap_col_being_dealloced_not_returned_by_alloc,@function
        .size           $__internal_0_$__cuda_sm10x_tcgen05_guardrail_trap_col_being_dealloced_not_returned_by_alloc,($__internal_1_$__cuda_sm10x_tcgen05_guardrail_trap_phase_invalid_during_alloc - $__internal_0_$__cuda_sm10x_tcgen05_guardrail_trap_col_being_dealloced_not_returned_by_alloc)
$__internal_0_$__cuda_sm10x_tcgen05_guardrail_trap_col_being_dealloced_not_returned_by_alloc:
[----:B------:R-:W-:Y:S05]  /*b200*/  BPT.TRAP 0x1 ;  /* 0x000000040000795c */ /* 0x000fea0000300000 */
[----:B------:R-:W-:-:S04]  /*b210*/  HFMA2 R3, -RZ, RZ, 0, 0 ;  /* 0x00000000ff037431 */ /* 0x000fc800000001ff */
[----:B------:R-:W-:Y:S05]  /*b220*/  RET.REL.NODEC R2 `(_ZN7cutlass13device_kernelINS_4conv6kernel13ConvUniversalINS1_16ConvProblemShapeILNS1_8OperatorE2ELi2EEENS1_10collective14CollectiveConvINS1_47MainloopSm100TmaUmmaWarpSpecializedImplicitGemmILS5_2ELi35ELi2ELi1ELi2EN4cute5tupleIJNSA_1CILi2EEENSC_ILi1EEESE_EEEEENSB_IJNSC_ILi128EEENSB_IJNSC_ILi64EEEEEENSB_IJNSC_ILi32EEEEEEEEENS_10bfloat16_tESN_NSA_8TiledMMAINSA_8MMA_AtomIJNSA_26SM100_MMA_F16BF16_2x1SM_SSISN_SN_fLi128ELi64ELNSA_4UMMA5MajorE1ELSS_1ELNSR_7ScaleInE0ELST_0EEEEEENSA_6LayoutINSB_IJSE_SE_SE_EEENSB_IJNSC_ILi0EEESY_SY_EEEEENSB_IJNSA_10UnderscoreES11_S11_EEEEENS7_6detail27Sm100ImplicitGemmTileTraitsINSA_18SM100_TMA_2SM_LOADENSA_14ComposedLayoutINSA_7SwizzleILi3ELi4ELi3EEENSA_18smem_ptr_flag_bitsILi16EEENSW_INSB_IJSI_NSC_ILi8EEEEEENSB_IJSE_SI_EEEEEEEvEENS15_INSA_25SM100_TMA_2SM_LOAD_IM2COLENS17_INS18_ILi2ELi4ELi3EEES1B_NSW_INSB_IJSK_S1C_EEENSB_IJSE_SK_EEEEEEEvEEEENS_8epilogue10collective18CollectiveEpilogueINS1Q_23Sm100TmaWarpSpecializedILi3ELi2ELi16ELb1ELb0EEEJNSB_IJSI_SJ_SL_EEENSB_IJNSW_ISI_SE_EENSW_INSB_IJNSC_ILi16EEESD_EEES1L_EEEEESN_NSB_IJlNSB_IJSE_llEEESY_EEESN_S22_NS1Q_6fusion15FusionCallbacksIS1U_NS23_17LinearCombinationISN_fSN_fLNS_15FloatRoundStyleE2EEES1V_S20_JEEENSA_5SM1004TMEM4LOAD26SM100_TMEM_LOAD_32dp32b16xENSA_13SM90_TMA_LOADENS17_INS18_ILi1ELi4ELi3EEES1B_NSW_INSB_IJS1C_S1X_EEENSB_IJS1X_SE_EEEEEEENSA_39AutoVectorizingCopyWithAssumedAlignmentILi128EEENSA_14SM90_TMA_STOREES2I_S2K_S2K_EEEvvEEEEvNT_6ParamsE) ;  /* 0xffffff4c02747950 */ /* 0x000fea0003c3ffff */
        .weak           $__internal_1_$__cuda_sm10x_tcgen05_guardrail_trap_phase_invalid_during_alloc
        .type           $__internal_1_$__cuda_sm10x_tcgen05_guardrail_trap_phase_invalid_during_alloc,@function
        .size           $__internal_1_$__cuda_sm10x_tcgen05_guardrail_trap_phase_invalid_during_alloc,($__internal_2_$__cuda_sm10x_tcgen05_guardrail_trap_unallocated_columns_being_dealloced - $__internal_1_$__cuda_sm10x_tcgen05_guardrail_trap_phase_invalid_during_alloc)
$__internal_1_$__cuda_sm10x_tcgen05_guardrail_trap_phase_invalid_during_alloc:
[----:B------:R-:W-:Y:S05]  /*b230*/  BPT.TRAP 0x1 ;  /* 0x000000040000795c */ /* 0x000fea0000300000 */
[----:B------:R-:W-:-:S04]  /*b240*/  MOV R5, 0x0 ;  /* 0x0000000000057802 */ /* 0x000fc80000000f00 */
[----:B------:R-:W-:Y:S05]  /*b250*/  RET.REL.NODEC R4 `(_ZN7cutlass13device_kernelINS_4conv6kernel13ConvUniversalINS1_16ConvProblemShapeILNS1_8OperatorE2ELi2EEENS1_10collective14CollectiveConvINS1_47MainloopSm100TmaUmmaWarpSpecializedImplicitGemmILS5_2ELi35ELi2ELi1ELi2EN4cute5tupleIJNSA_1CILi2EEENSC_ILi1EEESE_EEEEENSB_IJNSC_ILi128EEENSB_IJNSC_ILi64EEEEEENSB_IJNSC_ILi32EEEEEEEEENS_10bfloat16_tESN_NSA_8TiledMMAINSA_8MMA_AtomIJNSA_26SM100_MMA_F16BF16_2x1SM_SSISN_SN_fLi128ELi64ELNSA_4UMMA5MajorE1ELSS_1ELNSR_7ScaleInE0ELST_0EEEEEENSA_6LayoutINSB_IJSE_SE_SE_EEENSB_IJNSC_ILi0EEESY_SY_EEEEENSB_IJNSA_10UnderscoreES11_S11_EEEEENS7_6detail27Sm100ImplicitGemmTileTraitsINSA_18SM100_TMA_2SM_LOADENSA_14ComposedLayoutINSA_7SwizzleILi3ELi4ELi3EEENSA_18smem_ptr_flag_bitsILi16EEENSW_INSB_IJSI_NSC_ILi8EEEEEENSB_IJSE_SI_EEEEEEEvEENS15_INSA_25SM100_TMA_2SM_LOAD_IM2COLENS17_INS18_ILi2ELi4ELi3EEES1B_NSW_INSB_IJSK_S1C_EEENSB_IJSE_SK_EEEEEEEvEEEENS_8epilogue10collective18CollectiveEpilogueINS1Q_23Sm100TmaWarpSpecializedILi3ELi2ELi16ELb1ELb0EEEJNSB_IJSI_SJ_SL_EEENSB_IJNSW_ISI_SE_EENSW_INSB_IJNSC_ILi16EEESD_EEES1L_EEEEESN_NSB_IJlNSB_IJSE_llEEESY_EEESN_S22_NS1Q_6fusion15FusionCallbacksIS1U_NS23_17LinearCombinationISN_fSN_fLNS_15FloatRoundStyleE2EEES1V_S20_JEEENSA_5SM1004TMEM4LOAD26SM100_TMEM_LOAD_32dp32b16xENSA_13SM90_TMA_LOADENS17_INS18_ILi1ELi4ELi3EEES1B_NSW_INSB_IJS1C_S1X_EEENSB_IJS1X_SE_EEEEEEENSA_39AutoVectorizingCopyWithAssumedAlignmentILi128EEENSA_14SM90_TMA_STOREES2I_S2K_S2K_EEEvvEEEEvNT_6ParamsE) ;  /* 0xffffff4c04687950 */ /* 0x000fea0003c3ffff */
        .weak           $__internal_2_$__cuda_sm10x_tcgen05_guardrail_trap_unallocated_columns_being_dealloced
        .type           $__internal_2_$__cuda_sm10x_tcgen05_guardrail_trap_unallocated_columns_being_dealloced,@function
        .size           $__internal_2_$__cuda_sm10x_tcgen05_guardrail_trap_unallocated_columns_being_dealloced,(.L_x_259 - $__internal_2_$__cuda_sm10x_tcgen05_guardrail_trap_unallocated_columns_being_dealloced)
$__internal_2_$__cuda_sm10x_tcgen05_guardrail_trap_unallocated_columns_being_dealloced:
[----:B------:R-:W-:Y:S05]  /*b260*/  BPT.TRAP 0x1 ;  /* 0x000000040000795c */ /* 0x000fea0000300000 */
[----:B------:R-:W-:-:S04]  /*b270*/  HFMA2 R3, -RZ, RZ, 0, 0 ;  /* 0x00000000ff037431 */ /* 0x000fc800000001ff */
[----:B------:R-:W-:Y:S05]  /*b280*/  RET.REL.NODEC R2 `(_ZN7cutlass13device_kernelINS_4conv6kernel13ConvUniversalINS1_16ConvProblemShapeILNS1_8OperatorE2ELi2EEENS1_10collective14CollectiveConvINS1_47MainloopSm100TmaUmmaWarpSpecializedImplicitGemmILS5_2ELi35ELi2ELi1ELi2EN4cute5tupleIJNSA_1CILi2EEENSC_ILi1EEESE_EEEEENSB_IJNSC_ILi128EEENSB_IJNSC_ILi64EEEEEENSB_IJNSC_ILi32EEEEEEEEENS_10bfloat16_tESN_NSA_8TiledMMAINSA_8MMA_AtomIJNSA_26SM100_MMA_F16BF16_2x1SM_SSISN_SN_fLi128ELi64ELNSA_4UMMA5MajorE1ELSS_1ELNSR_7ScaleInE0ELST_0EEEEEENSA_6LayoutINSB_IJSE_SE_SE_EEENSB_IJNSC_ILi0EEESY_SY_EEEEENSB_IJNSA_10UnderscoreES11_S11_EEEEENS7_6detail27Sm100ImplicitGemmTileTraitsINSA_18SM100_TMA_2SM_LOADENSA_14ComposedLayoutINSA_7SwizzleILi3ELi4ELi3EEENSA_18smem_ptr_flag_bitsILi16EEENSW_INSB_IJSI_NSC_ILi8EEEEEENSB_IJSE_SI_EEEEEEEvEENS15_INSA_25SM100_TMA_2SM_LOAD_IM2COLENS17_INS18_ILi2ELi4ELi3EEES1B_NSW_INSB_IJSK_S1C_EEENSB_IJSE_SK_EEEEEEEvEEEENS_8epilogue10collective18CollectiveEpilogueINS1Q_23Sm100TmaWarpSpecializedILi3ELi2ELi16ELb1ELb0EEEJNSB_IJSI_SJ_SL_EEENSB_IJNSW_ISI_SE_EENSW_INSB_IJNSC_ILi16EEESD_EEES1L_EEEEESN_NSB_IJlNSB_IJSE_llEEESY_EEESN_S22_NS1Q_6fusion15FusionCallbacksIS1U_NS23_17LinearCombinationISN_fSN_fLNS_15FloatRoundStyleE2EEES1V_S20_JEEENSA_5SM1004TMEM4LOAD26SM100_TMEM_LOAD_32dp32b16xENSA_13SM90_TMA_LOADENS17_INS18_ILi1ELi4ELi3EEES1B_NSW_INSB_IJS1C_S1X_EEENSB_IJS1X_SE_EEEEEEENSA_39AutoVectorizingCopyWithAssumedAlignmentILi128EEENSA_14SM90_TMA_STOREES2I_S2K_S2K_EEEvvEEEEvNT_6ParamsE) ;  /* 0xffffff4c025c7950 */ /* 0x000fea0003c3ffff */
.L_x_258:
[----:B------:R-:W-:-:S00]  /*b290*/  BRA `(.L_x_258) ;  /* 0xfffffffc00fc7947 */ /* 0x000fc0000383ffff */
[----:B------:R-:W-:-:S00]  /*b2a0*/  NOP ;  /* 0x0000000000007918 */ /* 0x000fc00000000000 */
        /* <DEDUP_REMOVED lines=13> */
.L_x_259:


//--------------------- .nv.global.init           --------------------------
	.section	.nv.global.init,"aw",@progbits
.nv.global.init:
	.type		$str$29,@object
	.size		$str$29,($str$30 - $str$29)
$str$29:
        /*0000*/ 	.byte	0x28, 0x61, 0x64, 0x64, 0x72, 0x65, 0x73, 0x73, 0x20, 0x26, 0x20, 0x6d, 0x61, 0x73, 0x6b, 0x29
        /*0010*/ 	.byte	0x20, 0x3d, 0x3d, 0x20, 0x30, 0x00
	.type		$str$30,@object
	.size		$str$30,($str$28 - $str$30)
$str$30:
        /*0016*/ 	.byte	0x2f, 0x74, 0x6d, 0x70, 0x2f, 0x63, 0x75, 0x74, 0x6c, 0x61, 0x73, 0x73, 0x5f, 0x73, 0x77, 0x65
        /*0026*/ 	.byte	0x65, 0x70, 0x5f, 0x73, 0x72, 0x63, 0x2f, 0x69, 0x6e, 0x63, 0x6c, 0x75, 0x64, 0x65, 0x2f, 0x63
        /*0036*/ 	.byte	0x75, 0x74, 0x65, 0x2f, 0x70, 0x6f, 0x69, 0x6e, 0x74, 0x65, 0x72, 0x5f, 0x66, 0x6c, 0x61, 0x67
        /*0046*/ 	.byte	0x67, 0x65, 0x64, 0x2e, 0x68, 0x70, 0x70, 0x00
	.type		$str$28,@object
	.size		$str$28,($str$27 - $str$28)
$str$28:
        /*004e*/ 	.byte	0x2f, 0x74, 0x6d, 0x70, 0x2f, 0x63, 0x75, 0x74, 0x6c, 0x61, 0x73, 0x73, 0x5f, 0x73, 0x77, 0x65
        /*005e*/ 	.byte	0x65, 0x70, 0x5f, 0x73, 0x72, 0x63, 0x2f, 0x69, 0x6e, 0x63, 0x6c, 0x75, 0x64, 0x65, 0x2f, 0x63
        /*006e*/ 	.byte	0x75, 0x74, 0x65, 0x2f, 0x61, 0x74, 0x6f, 0x6d, 0x2f, 0x63, 0x6f, 0x70, 0x79, 0x5f, 0x74, 0x72
        /*007e*/ 	.byte	0x61, 0x69, 0x74, 0x73, 0x5f, 0x73, 0x6d, 0x31, 0x30, 0x30, 0x2e, 0x68, 0x70, 0x70, 0x00
	.type		$str$27,@object
	.size		$str$27,(__unnamed_1 - $str$27)
$str$27:
        /*008d*/ 	.byte	0x28, 0x28, 0x75, 0x69, 0x6e, 0x74, 0x33, 0x32, 0x5f, 0x74, 0x28, 0x74, 0x68, 0x72, 0x65, 0x61
        /*009d*/ 	.byte	0x64, 0x49, 0x64, 0x78, 0x2e, 0x78, 0x29, 0x20, 0x2f, 0x20, 0x33, 0x32, 0x29, 0x20, 0x25, 0x20
        /*00ad*/ 	.byte	0x34, 0x29, 0x20, 0x3d, 0x3d, 0x20, 0x28, 0x28, 0x28, 0x74, 0x6d, 0x65, 0x6d, 0x5f, 0x61, 0x64
        /*00bd*/ 	.byte	0x64, 0x72, 0x20, 0x3e, 0x3e, 0x20, 0x31, 0x36, 0x29, 0x20, 0x2f, 0x20, 0x33, 0x32, 0x29, 0x20
        /*00cd*/ 	.byte	0x25, 0x20, 0x34, 0x29, 0x00
	.type		__unnamed_1,@object
	.size		__unnamed_1,(__unnamed_2 - __unnamed_1)
__unnamed_1:
        /*00d2*/ 	.byte	0x61, 0x75, 0x74, 0x6f, 0x20, 0x63, 0x75, 0x74, 0x65, 0x3a, 0x3a, 0x61, 0x73, 0x5f, 0x70, 0x6f
        /* <DEDUP_REMOVED lines=24> */
        /*0262*/ 	.byte	0x43, 0x3c, 0x32, 0x30, 0x34, 0x38, 0x3e, 0x3e, 0x3e, 0x3e, 0x5d, 0x00
	.type		__unnamed_2,@object
	.size		__unnamed_2,(.L_2 - __unnamed_2)
__unnamed_2:
        /* <DEDUP_REMOVED lines=40> */
        /*04ee*/ 	.byte	0x3a, 0x3a, 0x43, 0x3c, 0x30, 0x3e, 0x3e, 0x3e, 0x3e, 0x5d, 0x00
.L_2:


//--------------------- .nv.shared._ZN7cutlass13device_kernelINS_4conv6kernel13ConvUniversalINS1_16ConvProblemShapeILNS1_8OperatorE2ELi2EEENS1_10collective14CollectiveConvINS1_47MainloopSm100TmaUmmaWarpSpecializedImplicitGemmILS5_2ELi35ELi2ELi1ELi2EN4cute5tupleIJNSA_1CILi2EEENSC_ILi1EEESE_EEEEENSB_IJNSC_ILi128EEENSB_IJNSC_ILi64EEEEEENSB_IJNSC_ILi32EEEEEEEEENS_10bfloat16_tESN_NSA_8TiledMMAINSA_8MMA_AtomIJNSA_26SM100_MMA_F16BF16_2x1SM_SSISN_SN_fLi128ELi64ELNSA_4UMMA5MajorE1ELSS_1ELNSR_7ScaleInE0ELST_0EEEEEENSA_6LayoutINSB_IJSE_SE_SE_EEENSB_IJNSC_ILi0EEESY_SY_EEEEENSB_IJNSA_10UnderscoreES11_S11_EEEEENS7_6detail27Sm100ImplicitGemmTileTraitsINSA_18SM100_TMA_2SM_LOADENSA_14ComposedLayoutINSA_7SwizzleILi3ELi4ELi3EEENSA_18smem_ptr_flag_bitsILi16EEENSW_INSB_IJSI_NSC_ILi8EEEEEENSB_IJSE_SI_EEEEEEEvEENS15_INSA_25SM100_TMA_2SM_LOAD_IM2COLENS17_INS18_ILi2ELi4ELi3EEES1B_NSW_INSB_IJSK_S1C_EEENSB_IJSE_SK_EEEEEEEvEEEENS_8epilogue10collective18CollectiveEpilogueINS1Q_23Sm100TmaWarpSpecializedILi3ELi2ELi16ELb1ELb0EEEJNSB_IJSI_SJ_SL_EEENSB_IJNSW_ISI_SE_EENSW_INSB_IJNSC_ILi16EEESD_EEES1L_EEEEESN_NSB_IJlNSB_IJSE_llEEESY_EEESN_S22_NS1Q_6fusion15FusionCallbacksIS1U_NS23_17LinearCombinationISN_fSN_fLNS_15FloatRoundStyleE2EEES1V_S20_JEEENSA_5SM1004TMEM4LOAD26SM100_TMEM_LOAD_32dp32b16xENSA_13SM90_TMA_LOADENS17_INS18_ILi1ELi4ELi3EEES1B_NSW_INSB_IJS1C_S1X_EEENSB_IJS1X_SE_EEEEEEENSA_39AutoVectorizingCopyWithAssumedAlignmentILi128EEENSA_14SM90_TMA_STOREES2I_S2K_S2K_EEEvvEEEEvNT_6ParamsE --------------------------
	.section	.nv.shared._ZN7cutlass13device_kernelINS_4conv6kernel13ConvUniversalINS1_16ConvProblemShapeILNS1_8OperatorE2ELi2EEENS1_10collective14CollectiveConvINS1_47MainloopSm100TmaUmmaWarpSpecializedImplicitGemmILS5_2ELi35ELi2ELi1ELi2EN4cute5tupleIJNSA_1CILi2EEENSC_ILi1EEESE_EEEEENSB_IJNSC_ILi128EEENSB_IJNSC_ILi64EEEEEENSB_IJNSC_ILi32EEEEEEEEENS_10bfloat16_tESN_NSA_8TiledMMAINSA_8MMA_AtomIJNSA_26SM100_MMA_F16BF16_2x1SM_SSISN_SN_fLi128ELi64ELNSA_4UMMA5MajorE1ELSS_1ELNSR_7ScaleInE0ELST_0EEEEEENSA_6LayoutINSB_IJSE_SE_SE_EEENSB_IJNSC_ILi0EEESY_SY_EEEEENSB_IJNSA_10UnderscoreES11_S11_EEEEENS7_6detail27Sm100ImplicitGemmTileTraitsINSA_18SM100_TMA_2SM_LOADENSA_14ComposedLayoutINSA_7SwizzleILi3ELi4ELi3EEENSA_18smem_ptr_flag_bitsILi16EEENSW_INSB_IJSI_NSC_ILi8EEEEEENSB_IJSE_SI_EEEEEEEvEENS15_INSA_25SM100_TMA_2SM_LOAD_IM2COLENS17_INS18_ILi2ELi4ELi3EEES1B_NSW_INSB_IJSK_S1C_EEENSB_IJSE_SK_EEEEEEEvEEEENS_8epilogue10collective18CollectiveEpilogueINS1Q_23Sm100TmaWarpSpecializedILi3ELi2ELi16ELb1ELb0EEEJNSB_IJSI_SJ_SL_EEENSB_IJNSW_ISI_SE_EENSW_INSB_IJNSC_ILi16EEESD_EEES1L_EEEEESN_NSB_IJlNSB_IJSE_llEEESY_EEESN_S22_NS1Q_6fusion15FusionCallbacksIS1U_NS23_17LinearCombinationISN_fSN_fLNS_15FloatRoundStyleE2EEES1V_S20_JEEENSA_5SM1004TMEM4LOAD26SM100_TMEM_LOAD_32dp32b16xENSA_13SM90_TMA_LOADENS17_INS18_ILi1ELi4ELi3EEES1B_NSW_INSB_IJS1C_S1X_EEENSB_IJS1X_SE_EEEEEEENSA_39AutoVectorizingCopyWithAssumedAlignmentILi128EEENSA_14SM90_TMA_STOREES2I_S2K_S2K_EEEvvEEEEvNT_6ParamsE,"aw",@nobits
	.sectionflags	@""
	.align	16
	.zero		1024


//--------------------- .nv.shared.reserved.0     --------------------------
	.section	.nv.shared.reserved.0,"aw",@nobits
	.weak		__nv_reservedSMEM_offset_0_alias
	.size		__nv_reservedSMEM_offset_0_alias, 0, 64
	.other		__nv_reservedSMEM_offset_0_alias,@"STO_CUDA_RESERVED_SHARED STV_DEFAULT"
__nv_reservedSMEM_offset_0_alias:
	.zero		0
.nv.shared.reserved.0:
	.zero		64
	.weak		__nv_reservedSMEM_tcgen05_partition
	.type		__nv_reservedSMEM_tcgen05_partition,@object
	.size		__nv_reservedSMEM_tcgen05_partition,(.L_0 - __nv_reservedSMEM_tcgen05_partition)
__nv_reservedSMEM_tcgen05_partition:
	.zero		32
.L_0:


//--------------------- .nv.global                --------------------------
	.section	.nv.global,"aw",@nobits
.nv.global:
	.type		_ZN39_INTERNAL_ad04ef6a_4_k_cu_8f3c5b75_29434cute1_E,@object
	.size		_ZN39_INTERNAL_ad04ef6a_4_k_cu_8f3c5b75_29434cute1_E,(_ZN39_INTERNAL_ad04ef6a_4_k_cu_8f3c5b75_29434cuda3std3__45__cpo6cbeginE - _ZN39_INTERNAL_ad04ef6a_4_k_cu_8f3c5b75_29434cute1_E)
_ZN39_INTERNAL_ad04ef6a_4_k_cu_8f3c5b75_29434cute1_E:
	.zero		1
	.type		_ZN39_INTERNAL_ad04ef6a_4_k_cu_8f3c5b75_29434cuda3std3__45__cpo6cbeginE,@object
	.size		_ZN39_INTERNAL_ad04ef6a_4_k_cu_8f3c5b75_29434cuda3std3__45__cpo6cbeginE,(_ZN39_INTERNAL_ad04ef6a_4_k_cu_8f3c5b75_29434cuda3std3__48in_placeE - _ZN39_INTERNAL_ad04ef6a_4_k_cu_8f3c5b75_29434cuda3std3__45__cpo6cbeginE)
_ZN39_INTERNAL_ad04ef6a_4_k_cu_8f3c5b75_29434cuda3std3__45__cpo6cbeginE:
	.zero		1
	.type		_ZN39_INTERNAL_ad04ef6a_4_k_cu_8f3c5b75_29434cuda3std3__48in_placeE,@object
	.size		_ZN39_INTERNAL_ad04ef6a_4_k_cu_8f3c5b75_29434cuda3std3__48in_placeE,(_ZN39_INTERNAL_ad04ef6a_4_k_cu_8f3c5b75_29434cuda3std6ranges3__45__cpo9iter_moveE - _ZN39_INTERNAL_ad04ef6a_4_k_cu_8f3c5b75_29434cuda3std3__48in_placeE)
_ZN39_INTERNAL_ad04ef6a_4_k_cu_8f3c5b75_29434cuda3std3__48in_placeE:
	.zero		1
	.type		_ZN39_INTERNAL_ad04ef6a_4_k_cu_8f3c5b75_29434cuda3std6ranges3__45__cpo9iter_moveE,@object
	.size		_ZN39_INTERNAL_ad04ef6a_4_k_cu_8f3c5b75_29434cuda3std6ranges3__45__cpo9iter_moveE,(_ZN39_INTERNAL_ad04ef6a_4_k_cu_8f3c5b75_29434cuda3std3__45__cpo5beginE - _ZN39_INTERNAL_ad04ef6a_4_k_cu_8f3c5b75_29434cuda3std6ranges3__45__cpo9iter_moveE)
_ZN39_INTERNAL_ad04ef6a_4_k_cu_8f3c5b75_29434cuda3std6ranges3__45__cpo9iter_moveE:
	.zero		1
	.type		_ZN39_INTERNAL_ad04ef6a_4_k_cu_8f3c5b75_29434cuda3std3__45__cpo5beginE,@object
	.size		_ZN39_INTERNAL_ad04ef6a_4_k_cu_8f3c5b75_29434cuda3std3__45__cpo5beginE,(_ZN39_INTERNAL_ad04ef6a_4_k_cu_8f3c5b75_29434cuda3std3__441_GLOBAL__N__ad04ef6a_4_k_cu_8f3c5b75_29436ignoreE - _ZN39_INTERNAL_ad04ef6a_4_k_cu_8f3c5b75_29434cuda3std3__45__cpo5beginE)
_ZN39_INTERNAL_ad04ef6a_4_k_cu_8f3c5b75_29434cuda3std3__45__cpo5beginE:
	.zero		1
	.type		_ZN39_INTERNAL_ad04ef6a_4_k_cu_8f3c5b75_29434cuda3std3__441_GLOBAL__N__ad04ef6a_4_k_cu_8f3c5b75_29436ignoreE,@object
	.size		_ZN39_INTERNAL_ad04ef6a_4_k_cu_8f3c5b75_29434cuda3std3__441_GLOBAL__N__ad04ef6a_4_k_cu_8f3c5b75_29436ignoreE,(_ZN39_INTERNAL_ad04ef6a_4_k_cu_8f3c5b75_29434cute7productE - _ZN39_INTERNAL_ad04ef6a_4_k_cu_8f3c5b75_29434cuda3std3__441_GLOBAL__N__ad04ef6a_4_k_cu_8f3c5b75_29436ignoreE)
_ZN39_INTERNAL_ad04ef6a_4_k_cu_8f3c5b75_29434cuda3std3__441_GLOBAL__N__ad04ef6a_4_k_cu_8f3c5b75_29436ignoreE:
	.zero		1
	.type		_ZN39_INTERNAL_ad04ef6a_4_k_cu_8f3c5b75_29434cute7productE,@object
	.size		_ZN39_INTERNAL_ad04ef6a_4_k_cu_8f3c5b75_29434cute7productE,(_ZN39_INTERNAL_ad04ef6a_4_k_cu_8f3c5b75_29434cuda3std3__45__cpo3endE - _ZN39_INTERNAL_ad04ef6a_4_k_cu_8f3c5b75_29434cute7productE)
_ZN39_INTERNAL_ad04ef6a_4_k_cu_8f3c5b75_29434cute7productE:
	.zero		1
	.type		_ZN39_INTERNAL_ad04ef6a_4_k_cu_8f3c5b75_29434cuda3std3__45__cpo3endE,@object
	.size		_ZN39_INTERNAL_ad04ef6a_4_k_cu_8f3c5b75_29434cuda3std3__45__cpo3endE,(_ZN39_INTERNAL_ad04ef6a_4_k_cu_8f3c5b75_29434cuda3std3__419piecewise_constructE - _ZN39_INTERNAL_ad04ef6a_4_k_cu_8f3c5b75_29434cuda3std3__45__cpo3endE)
_ZN39_INTERNAL_ad04ef6a_4_k_cu_8f3c5b75_29434cuda3std3__45__cpo3endE:
	.zero		1
	.type		_ZN39_INTERNAL_ad04ef6a_4_k_cu_8f3c5b75_29434cuda3std3__419piecewise_constructE,@object
	.size		_ZN39_INTERNAL_ad04ef6a_4_k_cu_8f3c5b75_29434cuda3std3__419piecewise_constructE,(_ZN39_INTERNAL_ad04ef6a_4_k_cu_8f3c5b75_29434cuda3std3__45__cpo4cendE - _ZN39_INTERNAL_ad04ef6a_4_k_cu_8f3c5b75_29434cuda3std3__419piecewise_constructE)
_ZN39_INTERNAL_ad04ef6a_4_k_cu_8f3c5b75_29434cuda3std3__419piecewise_constructE:
	.zero		1
	.type		_ZN39_INTERNAL_ad04ef6a_4_k_cu_8f3c5b75_29434cuda3std3__45__cpo4cendE,@object
	.size		_ZN39_INTERNAL_ad04ef6a_4_k_cu_8f3c5b75_29434cuda3std3__45__cpo4cendE,(_ZN39_INTERNAL_ad04ef6a_4_k_cu_8f3c5b75_29434cuda3std6ranges3__45__cpo4swapE - _ZN39_INTERNAL_ad04ef6a_4_k_cu_8f3c5b75_29434cuda3std3__45__cpo4cendE)
_ZN39_INTERNAL_ad04ef6a_4_k_cu_8f3c5b75_29434cuda3std3__45__cpo4cendE:
	.zero		1
	.type		_ZN39_INTERNAL_ad04ef6a_4_k_cu_8f3c5b75_29434cuda3std6ranges3__45__cpo4swapE,@object
	.size		_ZN39_INTERNAL_ad04ef6a_4_k_cu_8f3c5b75_29434cuda3std6ranges3__45__cpo4swapE,(.L_10 - _ZN39_INTERNAL_ad04ef6a_4_k_cu_8f3c5b75_29434cuda3std6ranges3__45__cpo4swapE)
_ZN39_INTERNAL_ad04ef6a_4_k_cu_8f3c5b75_29434cuda3std6ranges3__45__cpo4swapE:
	.zero		1
.L_10:


//--------------------- .nv.constant0._ZN7cutlass13device_kernelINS_4conv6kernel13ConvUniversalINS1_16ConvProblemShapeILNS1_8OperatorE2ELi2EEENS1_10collective14CollectiveConvINS1_47MainloopSm100TmaUmmaWarpSpecializedImplicitGemmILS5_2ELi35ELi2ELi1ELi2EN4cute5tupleIJNSA_1CILi2EEENSC_ILi1EEESE_EEEEENSB_IJNSC_ILi128EEENSB_IJNSC_ILi64EEEEEENSB_IJNSC_ILi32EEEEEEEEENS_10bfloat16_tESN_NSA_8TiledMMAINSA_8MMA_AtomIJNSA_26SM100_MMA_F16BF16_2x1SM_SSISN_SN_fLi128ELi64ELNSA_4UMMA5MajorE1ELSS_1ELNSR_7ScaleInE0ELST_0EEEEEENSA_6LayoutINSB_IJSE_SE_SE_EEENSB_IJNSC_ILi0EEESY_SY_EEEEENSB_IJNSA_10UnderscoreES11_S11_EEEEENS7_6detail27Sm100ImplicitGemmTileTraitsINSA_18SM100_TMA_2SM_LOADENSA_14ComposedLayoutINSA_7SwizzleILi3ELi4ELi3EEENSA_18smem_ptr_flag_bitsILi16EEENSW_INSB_IJSI_NSC_ILi8EEEEEENSB_IJSE_SI_EEEEEEEvEENS15_INSA_25SM100_TMA_2SM_LOAD_IM2COLENS17_INS18_ILi2ELi4ELi3EEES1B_NSW_INSB_IJSK_S1C_EEENSB_IJSE_SK_EEEEEEEvEEEENS_8epilogue10collective18CollectiveEpilogueINS1Q_23Sm100TmaWarpSpecializedILi3ELi2ELi16ELb1ELb0EEEJNSB_IJSI_SJ_SL_EEENSB_IJNSW_ISI_SE_EENSW_INSB_IJNSC_ILi16EEESD_EEES1L_EEEEESN_NSB_IJlNSB_IJSE_llEEESY_EEESN_S22_NS1Q_6fusion15FusionCallbacksIS1U_NS23_17LinearCombinationISN_fSN_fLNS_15FloatRoundStyleE2EEES1V_S20_JEEENSA_5SM1004TMEM4LOAD26SM100_TMEM_LOAD_32dp32b16xENSA_13SM90_TMA_LOADENS17_INS18_ILi1ELi4ELi3EEES1B_NSW_INSB_IJS1C_S1X_EEENSB_IJS1X_SE_EEEEEEENSA_39AutoVectorizingCopyWithAssumedAlignmentILi128EEENSA_14SM90_TMA_STOREES2I_S2K_S2K_EEEvvEEEEvNT_6ParamsE --------------------------
	.section	.nv.constant0._ZN7cutlass13device_kernelINS_4conv6kernel13ConvUniversalINS1_16ConvProblemShapeILNS1_8OperatorE2ELi2EEENS1_10collective14CollectiveConvINS1_47MainloopSm100TmaUmmaWarpSpecializedImplicitGemmILS5_2ELi35ELi2ELi1ELi2EN4cute5tupleIJNSA_1CILi2EEENSC_ILi1EEESE_EEEEENSB_IJNSC_ILi128EEENSB_IJNSC_ILi64EEEEEENSB_IJNSC_ILi32EEEEEEEEENS_10bfloat16_tESN_NSA_8TiledMMAINSA_8MMA_AtomIJNSA_26SM100_MMA_F16BF16_2x1SM_SSISN_SN_fLi128ELi64ELNSA_4UMMA5MajorE1ELSS_1ELNSR_7ScaleInE0ELST_0EEEEEENSA_6LayoutINSB_IJSE_SE_SE_EEENSB_IJNSC_ILi0EEESY_SY_EEEEENSB_IJNSA_10UnderscoreES11_S11_EEEEENS7_6detail27Sm100ImplicitGemmTileTraitsINSA_18SM100_TMA_2SM_LOADENSA_14ComposedLayoutINSA_7SwizzleILi3ELi4ELi3EEENSA_18smem_ptr_flag_bitsILi16EEENSW_INSB_IJSI_NSC_ILi8EEEEEENSB_IJSE_SI_EEEEEEEvEENS15_INSA_25SM100_TMA_2SM_LOAD_IM2COLENS17_INS18_ILi2ELi4ELi3EEES1B_NSW_INSB_IJSK_S1C_EEENSB_IJSE_SK_EEEEEEEvEEEENS_8epilogue10collective18CollectiveEpilogueINS1Q_23Sm100TmaWarpSpecializedILi3ELi2ELi16ELb1ELb0EEEJNSB_IJSI_SJ_SL_EEENSB_IJNSW_ISI_SE_EENSW_INSB_IJNSC_ILi16EEESD_EEES1L_EEEEESN_NSB_IJlNSB_IJSE_llEEESY_EEESN_S22_NS1Q_6fusion15FusionCallbacksIS1U_NS23_17LinearCombinationISN_fSN_fLNS_15FloatRoundStyleE2EEES1V_S20_JEEENSA_5SM1004TMEM4LOAD26SM100_TMEM_LOAD_32dp32b16xENSA_13SM90_TMA_LOADENS17_INS18_ILi1ELi4ELi3EEES1B_NSW_INSB_IJS1C_S1X_EEENSB_IJS1X_SE_EEEEEEENSA_39AutoVectorizingCopyWithAssumedAlignmentILi128EEENSA_14SM90_TMA_STOREES2I_S2K_S2K_EEEvvEEEEvNT_6ParamsE,"a",@progbits
	.sectionflags	@""
	.align	4
.nv.constant0._ZN7cutlass13device_kernelINS_4conv6kernel13ConvUniversalINS1_16ConvProblemShapeILNS1_8OperatorE2ELi2EEENS1_10collective14CollectiveConvINS1_47MainloopSm100TmaUmmaWarpSpecializedImplicitGemmILS5_2ELi35ELi2ELi1ELi2EN4cute5tupleIJNSA_1CILi2EEENSC_ILi1EEESE_EEEEENSB_IJNSC_ILi128EEENSB_IJNSC_ILi64EEEEEENSB_IJNSC_ILi32EEEEEEEEENS_10bfloat16_tESN_NSA_8TiledMMAINSA_8MMA_AtomIJNSA_26SM100_MMA_F16BF16_2x1SM_SSISN_SN_fLi128ELi64ELNSA_4UMMA5MajorE1ELSS_1ELNSR_7ScaleInE0ELST_0EEEEEENSA_6LayoutINSB_IJSE_SE_SE_EEENSB_IJNSC_ILi0EEESY_SY_EEEEENSB_IJNSA_10UnderscoreES11_S11_EEEEENS7_6detail27Sm100ImplicitGemmTileTraitsINSA_18SM100_TMA_2SM_LOADENSA_14ComposedLayoutINSA_7SwizzleILi3ELi4ELi3EEENSA_18smem_ptr_flag_bitsILi16EEENSW_INSB_IJSI_NSC_ILi8EEEEEENSB_IJSE_SI_EEEEEEEvEENS15_INSA_25SM100_TMA_2SM_LOAD_IM2COLENS17_INS18_ILi2ELi4ELi3EEES1B_NSW_INSB_IJSK_S1C_EEENSB_IJSE_SK_EEEEEEEvEEEENS_8epilogue10collective18CollectiveEpilogueINS1Q_23Sm100TmaWarpSpecializedILi3ELi2ELi16ELb1ELb0EEEJNSB_IJSI_SJ_SL_EEENSB_IJNSW_ISI_SE_EENSW_INSB_IJNSC_ILi16EEESD_EEES1L_EEEEESN_NSB_IJlNSB_IJSE_llEEESY_EEESN_S22_NS1Q_6fusion15FusionCallbacksIS1U_NS23_17LinearCombinationISN_fSN_fLNS_15FloatRoundStyleE2EEES1V_S20_JEEENSA_5SM1004TMEM4LOAD26SM100_TMEM_LOAD_32dp32b16xENSA_13SM90_TMA_LOADENS17_INS18_ILi1ELi4ELi3EEES1B_NSW_INSB_IJS1C_S1X_EEENSB_IJS1X_SE_EEEEEEENSA_39AutoVectorizingCopyWithAssumedAlignmentILi128EEENSA_14SM90_TMA_STOREES2I_S2K_S2K_EEEvvEEEEvNT_6ParamsE:
	.zero		2944


//--------------------- SYMBOLS --------------------------

	.type		.nv.reservedSmem.offset0,@object
	.size		.nv.reservedSmem.offset0,0x4
	.type		.nv.reservedSmem.cap,@object
	.size		.nv.reservedSmem.cap,0x4
	.type		__assertfail,@function
